	.target	sm_100a

	.elftype	@"ET_EXEC"


//--------------------- .note.nv.tkinfo           --------------------------
	.section	.note.nv.tkinfo,"",@"SHT_NOTE"
	.sectionflags	@"SHF_NOTE_NV_TKINFO"
	.tkinfo
        /*0018*/ 	.word	0x00000002
        /*0030*/ 	.string	""
        /*0030*/ 	.string	"ptxas"
        /*0030*/ 	.string	"Cuda compilation tools, release 13.0, V13.0.88"
        /*0030*/ 	.string	"Build cuda_13.0.r13.0/compiler.36424714_0"
        /*0030*/ 	.string	"-arch sm_100a -m 64 "



//--------------------- .note.nv.cuinfo           --------------------------
	.section	.note.nv.cuinfo,"",@"SHT_NOTE"
	.sectionflags	@"SHF_NOTE_NV_CUINFO"
        /*0018*/ 	.short	0x0002
        /*001a*/ 	.short	0x0064
        /*001c*/ 	.short	0x0082
	.zero		2


//--------------------- .nv.info                  --------------------------
	.section	.nv.info,"",@"SHT_CUDA_INFO"
	.align	4


	//----- nvinfo : EIATTR_REGCOUNT
	.align		4
        /*0000*/ 	.byte	0x04, 0x2f
        /*0002*/ 	.short	(.L_19 - .L_18)
	.align		4
.L_18:
        /*0004*/ 	.word	index@(_ZN7cutlass13device_kernelINS_4gemm6kernel13GemmUniversalIN4cute5tupleIJiiiiEEENS1_10collective13CollectiveMmaINS1_46MainloopSm100TmaUmmaWarpSpecializedBlockScaledILi4ELi2ELi1ENS5_IJNS4_1CILi2EEENSA_ILi1EEESC_EEEEENS5_IJNSA_ILi256EEESF_NSA_ILi128EEEEEENS5_IJNS_12float_e5m2_tENS_13float_ue8m0_tEEEENS5_IJNS5_IJlSC_lEEENS4_6LayoutINS5_IJNS5_IJNS5_IJNSA_ILi32EEENSA_ILi4EEEEEEiEEESQ_NS5_IJSC_iEEEEEENS5_IJNS5_IJNS5_IJNSA_ILi16EEESO_EEEiEEENS5_IJNS5_IJNSA_ILi0EEESC_EEENSA_ILi512EEEEEENS5_IJSW_iEEEEEEEEEEESK_S13_NS4_8TiledMMAINS4_8MMA_AtomIJNS4_27SM100_MMA_MXF8F6F4_2x1SM_SSISI_SI_fSJ_Li256ELi256ELNS4_4UMMA5MajorE0ELS18_0ELNS17_7ScaleInE0ELS19_0EEEEEENSM_INS5_IJSC_SC_SC_EEENS5_IJSW_SW_SW_EEEEENS5_IJNS4_10UnderscoreES1F_S1F_EEEEENS5_IJNS4_18SM100_TMA_2SM_LOADES1I_EEENS5_IJNS4_14ComposedLayoutINS4_7SwizzleILi3ELi4ELi3EEENS4_18smem_ptr_flag_bitsILi8EEENSM_INS5_IJNSA_ILi8EEESG_EEENS5_IJSG_SC_EEEEEEENSM_INS5_IJNS5_IJNS5_IJSP_SC_EEENS5_IJSN_SC_EEEEEESC_NS5_IJSO_SC_EEEEEENS5_IJNS5_IJNS5_IJSU_SY_EEESX_EEESW_NS5_IJSC_SY_EEEEEEEEEEEvNS4_8identityENS5_IJS1I_NS4_28SM100_TMA_2SM_LOAD_MULTICASTEEEENS5_IJS1T_NSM_INS5_IJNS5_IJNS5_IJSP_SB_EEES1V_EEESC_S1X_EEENS5_IJS20_SW_NS5_IJSC_NSA_ILi1024EEEEEEEEEEEEEEvS25_EENS_8epilogue10collective18CollectiveEpilogueINS2H_23Sm100TmaWarpSpecializedILi4ELi2ELi64ELb1ELb0EEEJNS5_IJSG_SF_SG_EEENS5_IJNSM_ISG_SC_EENSM_INSA_ILi64EEESC_EEEEENS_10bfloat16_tESL_S2R_SL_NS2H_6fusion15FusionCallbacksIS2L_NS2S_17LinearCombinationIS2R_fS2R_fLNS_15FloatRoundStyleE2EEES2M_S2Q_JEEENS4_5SM1004TMEM4LOAD26SM100_TMEM_LOAD_32dp32b64xENS4_13SM90_TMA_LOADENS1K_IS1M_NS1N_ILi16EEENSM_INS5_IJS1P_S2O_EEENS5_IJS2O_SC_EEEEEEENS4_39AutoVectorizingCopyWithAssumedAlignmentILi128EEENS4_14SM90_TMA_STOREES37_S39_S39_EEEvvEEEEvNT_6ParamsE)
        /*0008*/ 	.word	0x000000a8


	//----- nvinfo : EIATTR_FRAME_SIZE
	.align		4
.L_19:
        /*000c*/ 	.byte	0x04, 0x11
        /*000e*/ 	.short	(.L_21 - .L_20)
	.align		4
.L_20:
        /*0010*/ 	.word	index@($__internal_2_$__cuda_sm10x_tcgen05_guardrail_trap_unallocated_columns_being_dealloced)
        /*0014*/ 	.word	0x00000000


	//----- nvinfo : EIATTR_FRAME_SIZE
	.align		4
.L_21:
        /*0018*/ 	.byte	0x04, 0x11
        /*001a*/ 	.short	(.L_23 - .L_22)
	.align		4
.L_22:
        /*001c*/ 	.word	index@($__internal_1_$__cuda_sm10x_tcgen05_guardrail_trap_phase_invalid_during_alloc)
        /*0020*/ 	.word	0x00000000


	//----- nvinfo : EIATTR_FRAME_SIZE
	.align		4
.L_23:
        /*0024*/ 	.byte	0x04, 0x11
        /*0026*/ 	.short	(.L_25 - .L_24)
	.align		4
.L_24:
        /*0028*/ 	.word	index@($__internal_0_$__cuda_sm10x_tcgen05_guardrail_trap_col_being_dealloced_not_returned_by_alloc)
        /*002c*/ 	.word	0x00000000


	//----- nvinfo : EIATTR_FRAME_SIZE
	.align		4
.L_25:
        /*0030*/ 	.byte	0x04, 0x11
        /*0032*/ 	.short	(.L_27 - .L_26)
	.align		4
.L_26:
        /*0034*/ 	.word	index@(_ZN7cutlass13device_kernelINS_4gemm6kernel13GemmUniversalIN4cute5tupleIJiiiiEEENS1_10collective13CollectiveMmaINS1_46MainloopSm100TmaUmmaWarpSpecializedBlockScaledILi4ELi2ELi1ENS5_IJNS4_1CILi2EEENSA_ILi1EEESC_EEEEENS5_IJNSA_ILi256EEESF_NSA_ILi128EEEEEENS5_IJNS_12float_e5m2_tENS_13float_ue8m0_tEEEENS5_IJNS5_IJlSC_lEEENS4_6LayoutINS5_IJNS5_IJNS5_IJNSA_ILi32EEENSA_ILi4EEEEEEiEEESQ_NS5_IJSC_iEEEEEENS5_IJNS5_IJNS5_IJNSA_ILi16EEESO_EEEiEEENS5_IJNS5_IJNSA_ILi0EEESC_EEENSA_ILi512EEEEEENS5_IJSW_iEEEEEEEEEEESK_S13_NS4_8TiledMMAINS4_8MMA_AtomIJNS4_27SM100_MMA_MXF8F6F4_2x1SM_SSISI_SI_fSJ_Li256ELi256ELNS4_4UMMA5MajorE0ELS18_0ELNS17_7ScaleInE0ELS19_0EEEEEENSM_INS5_IJSC_SC_SC_EEENS5_IJSW_SW_SW_EEEEENS5_IJNS4_10UnderscoreES1F_S1F_EEEEENS5_IJNS4_18SM100_TMA_2SM_LOADES1I_EEENS5_IJNS4_14ComposedLayoutINS4_7SwizzleILi3ELi4ELi3EEENS4_18smem_ptr_flag_bitsILi8EEENSM_INS5_IJNSA_ILi8EEESG_EEENS5_IJSG_SC_EEEEEEENSM_INS5_IJNS5_IJNS5_IJSP_SC_EEENS5_IJSN_SC_EEEEEESC_NS5_IJSO_SC_EEEEEENS5_IJNS5_IJNS5_IJSU_SY_EEESX_EEESW_NS5_IJSC_SY_EEEEEEEEEEEvNS4_8identityENS5_IJS1I_NS4_28SM100_TMA_2SM_LOAD_MULTICASTEEEENS5_IJS1T_NSM_INS5_IJNS5_IJNS5_IJSP_SB_EEES1V_EEESC_S1X_EEENS5_IJS20_SW_NS5_IJSC_NSA_ILi1024EEEEEEEEEEEEEEvS25_EENS_8epilogue10collective18CollectiveEpilogueINS2H_23Sm100TmaWarpSpecializedILi4ELi2ELi64ELb1ELb0EEEJNS5_IJSG_SF_SG_EEENS5_IJNSM_ISG_SC_EENSM_INSA_ILi64EEESC_EEEEENS_10bfloat16_tESL_S2R_SL_NS2H_6fusion15FusionCallbacksIS2L_NS2S_17LinearCombinationIS2R_fS2R_fLNS_15FloatRoundStyleE2EEES2M_S2Q_JEEENS4_5SM1004TMEM4LOAD26SM100_TMEM_LOAD_32dp32b64xENS4_13SM90_TMA_LOADENS1K_IS1M_NS1N_ILi16EEENSM_INS5_IJS1P_S2O_EEENS5_IJS2O_SC_EEEEEEENS4_39AutoVectorizingCopyWithAssumedAlignmentILi128EEENS4_14SM90_TMA_STOREES37_S39_S39_EEEvvEEEEvNT_6ParamsE)
        /*0038*/ 	.word	0x00000000


	//----- nvinfo : EIATTR_MIN_STACK_SIZE
	.align		4
.L_27:
        /*003c*/ 	.byte	0x04, 0x12
        /*003e*/ 	.short	(.L_29 - .L_28)
	.align		4
.L_28:
        /*0040*/ 	.word	index@(_ZN7cutlass13device_kernelINS_4gemm6kernel13GemmUniversalIN4cute5tupleIJiiiiEEENS1_10collective13CollectiveMmaINS1_46MainloopSm100TmaUmmaWarpSpecializedBlockScaledILi4ELi2ELi1ENS5_IJNS4_1CILi2EEENSA_ILi1EEESC_EEEEENS5_IJNSA_ILi256EEESF_NSA_ILi128EEEEEENS5_IJNS_12float_e5m2_tENS_13float_ue8m0_tEEEENS5_IJNS5_IJlSC_lEEENS4_6LayoutINS5_IJNS5_IJNS5_IJNSA_ILi32EEENSA_ILi4EEEEEEiEEESQ_NS5_IJSC_iEEEEEENS5_IJNS5_IJNS5_IJNSA_ILi16EEESO_EEEiEEENS5_IJNS5_IJNSA_ILi0EEESC_EEENSA_ILi512EEEEEENS5_IJSW_iEEEEEEEEEEESK_S13_NS4_8TiledMMAINS4_8MMA_AtomIJNS4_27SM100_MMA_MXF8F6F4_2x1SM_SSISI_SI_fSJ_Li256ELi256ELNS4_4UMMA5MajorE0ELS18_0ELNS17_7ScaleInE0ELS19_0EEEEEENSM_INS5_IJSC_SC_SC_EEENS5_IJSW_SW_SW_EEEEENS5_IJNS4_10UnderscoreES1F_S1F_EEEEENS5_IJNS4_18SM100_TMA_2SM_LOADES1I_EEENS5_IJNS4_14ComposedLayoutINS4_7SwizzleILi3ELi4ELi3EEENS4_18smem_ptr_flag_bitsILi8EEENSM_INS5_IJNSA_ILi8EEESG_EEENS5_IJSG_SC_EEEEEEENSM_INS5_IJNS5_IJNS5_IJSP_SC_EEENS5_IJSN_SC_EEEEEESC_NS5_IJSO_SC_EEEEEENS5_IJNS5_IJNS5_IJSU_SY_EEESX_EEESW_NS5_IJSC_SY_EEEEEEEEEEEvNS4_8identityENS5_IJS1I_NS4_28SM100_TMA_2SM_LOAD_MULTICASTEEEENS5_IJS1T_NSM_INS5_IJNS5_IJNS5_IJSP_SB_EEES1V_EEESC_S1X_EEENS5_IJS20_SW_NS5_IJSC_NSA_ILi1024EEEEEEEEEEEEEEvS25_EENS_8epilogue10collective18CollectiveEpilogueINS2H_23Sm100TmaWarpSpecializedILi4ELi2ELi64ELb1ELb0EEEJNS5_IJSG_SF_SG_EEENS5_IJNSM_ISG_SC_EENSM_INSA_ILi64EEESC_EEEEENS_10bfloat16_tESL_S2R_SL_NS2H_6fusion15FusionCallbacksIS2L_NS2S_17LinearCombinationIS2R_fS2R_fLNS_15FloatRoundStyleE2EEES2M_S2Q_JEEENS4_5SM1004TMEM4LOAD26SM100_TMEM_LOAD_32dp32b64xENS4_13SM90_TMA_LOADENS1K_IS1M_NS1N_ILi16EEENSM_INS5_IJS1P_S2O_EEENS5_IJS2O_SC_EEEEEEENS4_39AutoVectorizingCopyWithAssumedAlignmentILi128EEENS4_14SM90_TMA_STOREES37_S39_S39_EEEvvEEEEvNT_6ParamsE)
        /*0044*/ 	.word	0x00000000
.L_29:


//--------------------- .nv.compat                --------------------------
	.section	.nv.compat,"",@"SHT_CUDA_COMPAT_INFO"
	.align	4
        /*0000*/ 	.byte	0x02, 0x09, 0x01, 0x00, 0x02, 0x02, 0x02, 0x00, 0x02, 0x05, 0x05, 0x00, 0x03, 0x07, 0x01, 0x01
        /*0010*/ 	.byte	0x02, 0x03, 0x01, 0x00, 0x02, 0x06, 0x01, 0x00, 0x04, 0x0b, 0x08, 0x00, 0x09, 0x00, 0x00, 0x00
        /*0020*/ 	.byte	0x00, 0x00, 0x00, 0x00


//--------------------- .nv.info._ZN7cutlass13device_kernelINS_4gemm6kernel13GemmUniversalIN4cute5tupleIJiiiiEEENS1_10collective13CollectiveMmaINS1_46MainloopSm100TmaUmmaWarpSpecializedBlockScaledILi4ELi2ELi1ENS5_IJNS4_1CILi2EEENSA_ILi1EEESC_EEEEENS5_IJNSA_ILi256EEESF_NSA_ILi128EEEEEENS5_IJNS_12float_e5m2_tENS_13float_ue8m0_tEEEENS5_IJNS5_IJlSC_lEEENS4_6LayoutINS5_IJNS5_IJNS5_IJNSA_ILi32EEENSA_ILi4EEEEEEiEEESQ_NS5_IJSC_iEEEEEENS5_IJNS5_IJNS5_IJNSA_ILi16EEESO_EEEiEEENS5_IJNS5_IJNSA_ILi0EEESC_EEENSA_ILi512EEEEEENS5_IJSW_iEEEEEEEEEEESK_S13_NS4_8TiledMMAINS4_8MMA_AtomIJNS4_27SM100_MMA_MXF8F6F4_2x1SM_SSISI_SI_fSJ_Li256ELi256ELNS4_4UMMA5MajorE0ELS18_0ELNS17_7ScaleInE0ELS19_0EEEEEENSM_INS5_IJSC_SC_SC_EEENS5_IJSW_SW_SW_EEEEENS5_IJNS4_10UnderscoreES1F_S1F_EEEEENS5_IJNS4_18SM100_TMA_2SM_LOADES1I_EEENS5_IJNS4_14ComposedLayoutINS4_7SwizzleILi3ELi4ELi3EEENS4_18smem_ptr_flag_bitsILi8EEENSM_INS5_IJNSA_ILi8EEESG_EEENS5_IJSG_SC_EEEEEEENSM_INS5_IJNS5_IJNS5_IJSP_SC_EEENS5_IJSN_SC_EEEEEESC_NS5_IJSO_SC_EEEEEENS5_IJNS5_IJNS5_IJSU_SY_EEESX_EEESW_NS5_IJSC_SY_EEEEEEEEEEEvNS4_8identityENS5_IJS1I_NS4_28SM100_TMA_2SM_LOAD_MULTICASTEEEENS5_IJS1T_NSM_INS5_IJNS5_IJNS5_IJSP_SB_EEES1V_EEESC_S1X_EEENS5_IJS20_SW_NS5_IJSC_NSA_ILi1024EEEEEEEEEEEEEEvS25_EENS_8epilogue10collective18CollectiveEpilogueINS2H_23Sm100TmaWarpSpecializedILi4ELi2ELi64ELb1ELb0EEEJNS5_IJSG_SF_SG_EEENS5_IJNSM_ISG_SC_EENSM_INSA_ILi64EEESC_EEEEENS_10bfloat16_tESL_S2R_SL_NS2H_6fusion15FusionCallbacksIS2L_NS2S_17LinearCombinationIS2R_fS2R_fLNS_15FloatRoundStyleE2EEES2M_S2Q_JEEENS4_5SM1004TMEM4LOAD26SM100_TMEM_LOAD_32dp32b64xENS4_13SM90_TMA_LOADENS1K_IS1M_NS1N_ILi16EEENSM_INS5_IJS1P_S2O_EEENS5_IJS2O_SC_EEEEEEENS4_39AutoVectorizingCopyWithAssumedAlignmentILi128EEENS4_14SM90_TMA_STOREES37_S39_S39_EEEvvEEEEvNT_6ParamsE --------------------------
	.section	.nv.info._ZN7cutlass13device_kernelINS_4gemm6kernel13GemmUniversalIN4cute5tupleIJiiiiEEENS1_10collective13CollectiveMmaINS1_46MainloopSm100TmaUmmaWarpSpecializedBlockScaledILi4ELi2ELi1ENS5_IJNS4_1CILi2EEENSA_ILi1EEESC_EEEEENS5_IJNSA_ILi256EEESF_NSA_ILi128EEEEEENS5_IJNS_12float_e5m2_tENS_13float_ue8m0_tEEEENS5_IJNS5_IJlSC_lEEENS4_6LayoutINS5_IJNS5_IJNS5_IJNSA_ILi32EEENSA_ILi4EEEEEEiEEESQ_NS5_IJSC_iEEEEEENS5_IJNS5_IJNS5_IJNSA_ILi16EEESO_EEEiEEENS5_IJNS5_IJNSA_ILi0EEESC_EEENSA_ILi512EEEEEENS5_IJSW_iEEEEEEEEEEESK_S13_NS4_8TiledMMAINS4_8MMA_AtomIJNS4_27SM100_MMA_MXF8F6F4_2x1SM_SSISI_SI_fSJ_Li256ELi256ELNS4_4UMMA5MajorE0ELS18_0ELNS17_7ScaleInE0ELS19_0EEEEEENSM_INS5_IJSC_SC_SC_EEENS5_IJSW_SW_SW_EEEEENS5_IJNS4_10UnderscoreES1F_S1F_EEEEENS5_IJNS4_18SM100_TMA_2SM_LOADES1I_EEENS5_IJNS4_14ComposedLayoutINS4_7SwizzleILi3ELi4ELi3EEENS4_18smem_ptr_flag_bitsILi8EEENSM_INS5_IJNSA_ILi8EEESG_EEENS5_IJSG_SC_EEEEEEENSM_INS5_IJNS5_IJNS5_IJSP_SC_EEENS5_IJSN_SC_EEEEEESC_NS5_IJSO_SC_EEEEEENS5_IJNS5_IJNS5_IJSU_SY_EEESX_EEESW_NS5_IJSC_SY_EEEEEEEEEEEvNS4_8identityENS5_IJS1I_NS4_28SM100_TMA_2SM_LOAD_MULTICASTEEEENS5_IJS1T_NSM_INS5_IJNS5_IJNS5_IJSP_SB_EEES1V_EEESC_S1X_EEENS5_IJS20_SW_NS5_IJSC_NSA_ILi1024EEEEEEEEEEEEEEvS25_EENS_8epilogue10collective18CollectiveEpilogueINS2H_23Sm100TmaWarpSpecializedILi4ELi2ELi64ELb1ELb0EEEJNS5_IJSG_SF_SG_EEENS5_IJNSM_ISG_SC_EENSM_INSA_ILi64EEESC_EEEEENS_10bfloat16_tESL_S2R_SL_NS2H_6fusion15FusionCallbacksIS2L_NS2S_17LinearCombinationIS2R_fS2R_fLNS_15FloatRoundStyleE2EEES2M_S2Q_JEEENS4_5SM1004TMEM4LOAD26SM100_TMEM_LOAD_32dp32b64xENS4_13SM90_TMA_LOADENS1K_IS1M_NS1N_ILi16EEENSM_INS5_IJS1P_S2O_EEENS5_IJS2O_SC_EEEEEEENS4_39AutoVectorizingCopyWithAssumedAlignmentILi128EEENS4_14SM90_TMA_STOREES37_S39_S39_EEEvvEEEEvNT_6ParamsE,"",@"SHT_CUDA_INFO"
	.sectionflags	@""
	.align	4


	//----- nvinfo : EIATTR_CUDA_API_VERSION
	.align		4
        /*0000*/ 	.byte	0x04, 0x37
        /*0002*/ 	.short	(.L_31 - .L_30)
.L_30:
        /*0004*/ 	.word	0x00000082


	//----- nvinfo : EIATTR_KPARAM_INFO
	.align		4
.L_31:
        /*0008*/ 	.byte	0x04, 0x17
        /*000a*/ 	.short	(.L_33 - .L_32)
.L_32:
        /*000c*/ 	.word	0x00000000
        /*0010*/ 	.short	0x0000
        /*0012*/ 	.short	0x0000
        /*0014*/ 	.byte	0x00, 0xf0, 0x01, 0x30


	//----- nvinfo : EIATTR_AT_ENTRY_FRAGMENTS
	.align		4
.L_33:
        /*0018*/ 	.byte	0x04, 0x4f
        /*001a*/ 	.short	(.L_35 - .L_34)


	//   ....[0]....
.L_34:
        /*001c*/ 	.word	0x00000007


	//----- nvinfo : EIATTR_RESERVED_SMEM_USED
	.align		4
.L_35:
        /*0020*/ 	.byte	0x01, 0x41
	.zero		2


	//----- nvinfo : EIATTR_SPARSE_MMA_MASK
	.align		4
        /*0024*/ 	.byte	0x03, 0x50
        /*0026*/ 	.short	0x0000


	//----- nvinfo : EIATTR_TCGEN05_2CTA_USED
	.align		4
        /*0028*/ 	.byte	0x01, 0x52
	.zero		2


	//----- nvinfo : EIATTR_MAXREG_COUNT
	.align		4
        /*002c*/ 	.byte	0x03, 0x1b
        /*002e*/ 	.short	0x00ff


	//----- nvinfo : EIATTR_NUM_BARRIERS
	.align		4
        /*0030*/ 	.byte	0x02, 0x4c
        /*0032*/ 	.byte	0x07
	.zero		1


	//----- nvinfo : EIATTR_EXTERNS
	.align		4
        /*0034*/ 	.byte	0x04, 0x0f
        /*0036*/ 	.short	(.L_37 - .L_36)


	//   ....[0]....
	.align		4
.L_36:
        /*0038*/ 	.word	index@(__assertfail)


	//----- nvinfo : EIATTR_MERCURY_ISA_VERSION
	.align		4
.L_37:
        /*003c*/ 	.byte	0x03, 0x5f
        /*003e*/ 	.short	0x0101


	//----- nvinfo : EIATTR_INT_WARP_WIDE_INSTR_OFFSETS
	.align		4
        /*0040*/ 	.byte	0x04, 0x31
        /*0042*/ 	.short	(.L_39 - .L_38)


	//   ....[0]....
.L_38:
        /*0044*/ 	.word	0x00000d90


	//   ....[1]....
        /*0048*/ 	.word	0x00000e40


	//   ....[2]....
        /*004c*/ 	.word	0x00004900


	//   ....[3]....
        /*0050*/ 	.word	0x00004920


	//   ....[4]....
        /*0054*/ 	.word	0x00004950


	//   ....[5]....
        /*0058*/ 	.word	0x00005570


	//   ....[6]....
        /*005c*/ 	.word	0x000055f0


	//   ....[7]....
        /*0060*/ 	.word	0x00005710


	//   ....[8]....
        /*0064*/ 	.word	0x000057c0


	//   ....[9]....
        /*0068*/ 	.word	0x00005890


	//   ....[10]....
        /*006c*/ 	.word	0x00005940


	//   ....[11]....
        /*0070*/ 	.word	0x00005a80


	//   ....[12]....
        /*0074*/ 	.word	0x00005b20


	//----- nvinfo : EIATTR_COOP_GROUP_MASK_REGIDS
	.align		4
.L_39:
        /*0078*/ 	.byte	0x04, 0x29
        /*007a*/ 	.short	(.L_41 - .L_40)


	//   ....[0]....
.L_40:
        /*007c*/ 	.word	0xffffffff


	//   ....[1]....
        /*0080*/ 	.word	0xffffffff


	//   ....[2]....
        /*0084*/ 	.word	0xffffffff


	//   ....[3]....
        /*0088*/ 	.word	0xffffffff


	//   ....[4]....
        /*008c*/ 	.word	0xffffffff


	//   ....[5]....
        /*0090*/ 	.word	0xffffffff


	//   ....[6]....
        /*0094*/ 	.word	0xffffffff


	//   ....[7]....
        /*0098*/ 	.word	0xffffffff


	//   ....[8]....
        /*009c*/ 	.word	0xffffffff


	//   ....[9]....
        /*00a0*/ 	.word	0xffffffff


	//   ....[10]....
        /*00a4*/ 	.word	0xffffffff


	//   ....[11]....
        /*00a8*/ 	.word	0xffffffff


	//   ....[12]....
        /*00ac*/ 	.word	0xffffffff


	//   ....[13]....
        /*00b0*/ 	.word	0xffffffff


	//----- nvinfo : EIATTR_COOP_GROUP_INSTR_OFFSETS
	.align		4
.L_41:
        /*00b4*/ 	.byte	0x04, 0x28
        /*00b6*/ 	.short	(.L_43 - .L_42)


	//   ....[0]....
.L_42:
        /*00b8*/ 	.word	0x000000a0


	//   ....[1]....
        /*00bc*/ 	.word	0x00000570


	//   ....[2]....
        /*00c0*/ 	.word	0x00000700


	//   ....[3]....
        /*00c4*/ 	.word	0x000008a0


	//   ....[4]....
        /*00c8*/ 	.word	0x000009a0


	//   ....[5]....
        /*00cc*/ 	.word	0x00000b10


	//   ....[6]....
        /*00d0*/ 	.word	0x00000c50


	//   ....[7]....
        /*00d4*/ 	.word	0x00000eb0


	//   ....[8]....
        /*00d8*/ 	.word	0x00002440


	//   ....[9]....
        /*00dc*/ 	.word	0x00003330


	//   ....[10]....
        /*00e0*/ 	.word	0x00003820


	//   ....[11]....
        /*00e4*/ 	.word	0x00003850


	//   ....[12]....
        /*00e8*/ 	.word	0x000047e0


	//   ....[13]....
        /*00ec*/ 	.word	0x00004a10


	//----- nvinfo : EIATTR_VRC_CTA_INIT_COUNT
	.align		4
.L_43:
        /*00f0*/ 	.byte	0x02, 0x4a
        /*00f2*/ 	.byte	0x80
	.zero		1


	//----- nvinfo : EIATTR_SYSCALL_OFFSETS
	.align		4
        /*00f4*/ 	.byte	0x04, 0x46
        /*00f6*/ 	.short	(.L_45 - .L_44)


	//   ....[0]....
.L_44:
        /*00f8*/ 	.word	0x00006810


	//   ....[1]....
        /*00fc*/ 	.word	0x00006900


	//   ....[2]....
        /*0100*/ 	.word	0x00007320


	//   ....[3]....
        /*0104*/ 	.word	0x000087f0


	//   ....[4]....
        /*0108*/ 	.word	0x00009c50


	//   ....[5]....
        /*010c*/ 	.word	0x0000b090


	//----- nvinfo : EIATTR_MBARRIER_INSTR_OFFSETS
	.align		4
.L_45:
        /*0110*/ 	.byte	0x04, 0x39
        /*0112*/ 	.short	(.L_47 - .L_46)


	//   ....[0]....
.L_46:
        /*0114*/ 	.word	0x00000670
        /*0118*/ 	.word	0x000000ff
        /*011c*/ 	.word	0x00000000
        /*0120*/ 	.short	0x0100
        /*0122*/ 	.byte	0x04
	.zero		1


	//   ....[1]....
        /*0124*/ 	.word	0x00000680
        /*0128*/ 	.word	0x000000ff
        /*012c*/ 	.word	0x00000020
        /*0130*/ 	.short	0x0100
        /*0132*/ 	.byte	0x04
	.zero		1


	//   ....[2]....
        /*0134*/ 	.word	0x00000690
        /*0138*/ 	.word	0x000000ff
        /*013c*/ 	.word	0x00000008
        /*0140*/ 	.short	0x0100
        /*0142*/ 	.byte	0x04
	.zero		1


	//   ....[3]....
        /*0144*/ 	.word	0x000006a0
        /*0148*/ 	.word	0x000000ff
        /*014c*/ 	.word	0x00000028
        /*0150*/ 	.short	0x0100
        /*0152*/ 	.byte	0x04
	.zero		1


	//   ....[4]....
        /*0154*/ 	.word	0x000006b0
        /*0158*/ 	.word	0x000000ff
        /*015c*/ 	.word	0x00000010
        /*0160*/ 	.short	0x0100
        /*0162*/ 	.byte	0x04
	.zero		1


	//   ....[5]....
        /*0164*/ 	.word	0x000006c0
        /*0168*/ 	.word	0x000000ff
        /*016c*/ 	.word	0x00000030
        /*0170*/ 	.short	0x0100
        /*0172*/ 	.byte	0x04
	.zero		1


	//   ....[6]....
        /*0174*/ 	.word	0x000006d0
        /*0178*/ 	.word	0x000000ff
        /*017c*/ 	.word	0x00000018
        /*0180*/ 	.short	0x0100
        /*0182*/ 	.byte	0x04
	.zero		1


	//   ....[7]....
        /*0184*/ 	.word	0x000006e0
        /*0188*/ 	.word	0x000000ff
        /*018c*/ 	.word	0x00000038
        /*0190*/ 	.short	0x0100
        /*0192*/ 	.byte	0x04
	.zero		1


	//   ....[8]....
        /*0194*/ 	.word	0x00000810
        /*0198*/ 	.word	0x000000ff
        /*019c*/ 	.word	0x00000040
        /*01a0*/ 	.short	0x0100
        /*01a2*/ 	.byte	0x04
	.zero		1


	//   ....[9]....
        /*01a4*/ 	.word	0x00000820
        /*01a8*/ 	.word	0x000000ff
        /*01ac*/ 	.word	0x00000060
        /*01b0*/ 	.short	0x0100
        /*01b2*/ 	.byte	0x04
	.zero		1


	//   ....[10]....
        /*01b4*/ 	.word	0x00000830
        /*01b8*/ 	.word	0x000000ff
        /*01bc*/ 	.word	0x00000048
        /*01c0*/ 	.short	0x0100
        /*01c2*/ 	.byte	0x04
	.zero		1


	//   ....[11]....
        /*01c4*/ 	.word	0x00000840
        /*01c8*/ 	.word	0x000000ff
        /*01cc*/ 	.word	0x00000068
        /*01d0*/ 	.short	0x0100
        /*01d2*/ 	.byte	0x04
	.zero		1


	//   ....[12]....
        /*01d4*/ 	.word	0x00000850
        /*01d8*/ 	.word	0x000000ff
        /*01dc*/ 	.word	0x00000050
        /*01e0*/ 	.short	0x0100
        /*01e2*/ 	.byte	0x04
	.zero		1


	//   ....[13]....
        /*01e4*/ 	.word	0x00000860
        /*01e8*/ 	.word	0x000000ff
        /*01ec*/ 	.word	0x00000070
        /*01f0*/ 	.short	0x0100
        /*01f2*/ 	.byte	0x04
	.zero		1


	//   ....[14]....
        /*01f4*/ 	.word	0x00000870
        /*01f8*/ 	.word	0x000000ff
        /*01fc*/ 	.word	0x00000058
        /*0200*/ 	.short	0x0100
        /*0202*/ 	.byte	0x04
	.zero		1


	//   ....[15]....
        /*0204*/ 	.word	0x00000880
        /*0208*/ 	.word	0x000000ff
        /*020c*/ 	.word	0x00000078
        /*0210*/ 	.short	0x0100
        /*0212*/ 	.byte	0x04
	.zero		1


	//   ....[16]....
        /*0214*/ 	.word	0x00000970
        /*0218*/ 	.word	0x000000ff
        /*021c*/ 	.word	0x00000080
        /*0220*/ 	.short	0x0100
        /*0222*/ 	.byte	0x06
	.zero		1


	//   ....[17]....
        /*0224*/ 	.word	0x00000980
        /*0228*/ 	.word	0x000000ff
        /*022c*/ 	.word	0x00000088
        /*0230*/ 	.short	0x0100
        /*0232*/ 	.byte	0x06
	.zero		1


	//   ....[18]....
        /*0234*/ 	.word	0x00000ac0
        /*0238*/ 	.word	0x000000ff
        /*023c*/ 	.word	0x00000090
        /*0240*/ 	.short	0x0100
        /*0242*/ 	.byte	0x06
	.zero		1


	//   ....[19]....
        /*0244*/ 	.word	0x00000ad0
        /*0248*/ 	.word	0x000000ff
        /*024c*/ 	.word	0x000000a0
        /*0250*/ 	.short	0x0100
        /*0252*/ 	.byte	0x06
	.zero		1


	//   ....[20]....
        /*0254*/ 	.word	0x00000ae0
        /*0258*/ 	.word	0x000000ff
        /*025c*/ 	.word	0x00000098
        /*0260*/ 	.short	0x0100
        /*0262*/ 	.byte	0x06
	.zero		1


	//   ....[21]....
        /*0264*/ 	.word	0x00000af0
        /*0268*/ 	.word	0x000000ff
        /*026c*/ 	.word	0x000000a8
        /*0270*/ 	.short	0x0100
        /*0272*/ 	.byte	0x06
	.zero		1


	//   ....[22]....
        /*0274*/ 	.word	0x00000c20
        /*0278*/ 	.word	0x000000ff
        /*027c*/ 	.word	0x000000b0
        /*0280*/ 	.short	0x0100
        /*0282*/ 	.byte	0x04
	.zero		1


	//   ....[23]....
        /*0284*/ 	.word	0x00000c30
        /*0288*/ 	.word	0x000000ff
        /*028c*/ 	.word	0x000000b8
        /*0290*/ 	.short	0x0100
        /*0292*/ 	.byte	0x04
	.zero		1


	//   ....[24]....
        /*0294*/ 	.word	0x00000d30
        /*0298*/ 	.word	0x000000ff
        /*029c*/ 	.word	0x000000c0
        /*02a0*/ 	.short	0x0100
        /*02a2*/ 	.byte	0x04
	.zero		1


	//   ....[25]....
        /*02a4*/ 	.word	0x00000d40
        /*02a8*/ 	.word	0x000000ff
        /*02ac*/ 	.word	0x000000d0
        /*02b0*/ 	.short	0x0100
        /*02b2*/ 	.byte	0x04
	.zero		1


	//   ....[26]....
        /*02b4*/ 	.word	0x00000d50
        /*02b8*/ 	.word	0x000000ff
        /*02bc*/ 	.word	0x000000c8
        /*02c0*/ 	.short	0x0100
        /*02c2*/ 	.byte	0x04
	.zero		1


	//   ....[27]....
        /*02c4*/ 	.word	0x00000d60
        /*02c8*/ 	.word	0x000000ff
        /*02cc*/ 	.word	0x000000d8
        /*02d0*/ 	.short	0x0100
        /*02d2*/ 	.byte	0x04
	.zero		1


	//   ....[28]....
        /*02d4*/ 	.word	0x00000e60
        /*02d8*/ 	.word	0x000000ff
        /*02dc*/ 	.word	0x000000e0
        /*02e0*/ 	.short	0x0100
        /*02e2*/ 	.byte	0x06
	.zero		1


	//   ....[29]....
        /*02e4*/ 	.word	0x000019c0
        /*02e8*/ 	.word	0x00000000
        /*02ec*/ 	.word	0x000000d0
        /*02f0*/ 	.short	0x010a
        /*02f2*/ 	.byte	0xff
	.zero		1


	//   ....[30]....
        /*02f4*/ 	.word	0x000019e0
        /*02f8*/ 	.word	0x00000000
        /*02fc*/ 	.word	0x000000c0
        /*0300*/ 	.short	0x0101
        /*0302*/ 	.byte	0xff
	.zero		1


	//   ....[31]....
        /*0304*/ 	.word	0x00001aa0
        /*0308*/ 	.word	0x000000ff
        /*030c*/ 	.word	0x00000020
        /*0310*/ 	.short	0x010a
        /*0312*/ 	.byte	0x04
	.zero		1


	//   ....[32]....
        /*0314*/ 	.word	0x00001b90
        /*0318*/ 	.word	0x000000ff
        /*031c*/ 	.word	0x00000020
        /*0320*/ 	.short	0x010a
        /*0322*/ 	.byte	0x06
	.zero		1


	//   ....[33]....
        /*0324*/ 	.word	0x00001d00
        /*0328*/ 	.word	0x000000ff
        /*032c*/ 	.word	0x00000020
        /*0330*/ 	.short	0x010a
        /*0332*/ 	.byte	0x05
	.zero		1


	//   ....[34]....
        /*0334*/ 	.word	0x00001fb0
        /*0338*/ 	.word	0x000000ff
        /*033c*/ 	.word	0x00000088
        /*0340*/ 	.short	0x0101
        /*0342*/ 	.byte	0x0e
	.zero		1


	//   ....[35]....
        /*0344*/ 	.word	0x00001fd0
        /*0348*/ 	.word	0x000000ff
        /*034c*/ 	.word	0x00000020
        /*0350*/ 	.short	0x010a
        /*0352*/ 	.byte	0x04
	.zero		1


	//   ....[36]....
        /*0354*/ 	.word	0x00002050
        /*0358*/ 	.word	0x000000ff
        /*035c*/ 	.word	0x00000020
        /*0360*/ 	.short	0x010a
        /*0362*/ 	.byte	0x06
	.zero		1


	//   ....[37]....
        /*0364*/ 	.word	0x00002190
        /*0368*/ 	.word	0x000000ff
        /*036c*/ 	.word	0x00000020
        /*0370*/ 	.short	0x010a
        /*0372*/ 	.byte	0x04
	.zero		1


	//   ....[38]....
        /*0374*/ 	.word	0x00002470
        /*0378*/ 	.word	0x00000003
        /*037c*/ 	.word	0x00000090
        /*0380*/ 	.short	0x010a
        /*0382*/ 	.byte	0xff
	.zero		1


	//   ....[39]....
        /*0384*/ 	.word	0x000025c0
        /*0388*/ 	.word	0x00000000
        /*038c*/ 	.word	0x00000000
        /*0390*/ 	.short	0x0101
        /*0392*/ 	.byte	0xff
	.zero		1


	//   ....[40]....
        /*0394*/ 	.word	0x00002b80
        /*0398*/ 	.word	0x000000ff
        /*039c*/ 	.word	0x00000000
        /*03a0*/ 	.short	0x010a
        /*03a2*/ 	.byte	0x04
	.zero		1


	//   ....[41]....
        /*03a4*/ 	.word	0x00002c10
        /*03a8*/ 	.word	0x000000ff
        /*03ac*/ 	.word	0x00000000
        /*03b0*/ 	.short	0x010a
        /*03b2*/ 	.byte	0x05
	.zero		1


	//   ....[42]....
        /*03b4*/ 	.word	0x00002ca0
        /*03b8*/ 	.word	0x000000ff
        /*03bc*/ 	.word	0x00000000
        /*03c0*/ 	.short	0x010a
        /*03c2*/ 	.byte	0x05
	.zero		1


	//   ....[43]....
        /*03c4*/ 	.word	0x00002d40
        /*03c8*/ 	.word	0x00000000
        /*03cc*/ 	.word	0x00000000
        /*03d0*/ 	.short	0x010a
        /*03d2*/ 	.byte	0xff
	.zero		1


	//   ....[44]....
        /*03d4*/ 	.word	0x00002e80
        /*03d8*/ 	.word	0x00000000
        /*03dc*/ 	.word	0x000000c0
        /*03e0*/ 	.short	0x010a
        /*03e2*/ 	.byte	0xff
	.zero		1


	//   ....[45]....
        /*03e4*/ 	.word	0x00002ef0
        /*03e8*/ 	.word	0x00000004
        /*03ec*/ 	.word	0x00000000
        /*03f0*/ 	.short	0x0101
        /*03f2*/ 	.byte	0xff
	.zero		1


	//   ....[46]....
        /*03f4*/ 	.word	0x00002f10
        /*03f8*/ 	.word	0x000000ff
        /*03fc*/ 	.word	0x000000a0
        /*0400*/ 	.short	0x010a
        /*0402*/ 	.byte	0x04
	.zero		1


	//   ....[47]....
        /*0404*/ 	.word	0x00003030
        /*0408*/ 	.word	0x00000000
        /*040c*/ 	.word	0x00000090
        /*0410*/ 	.short	0x010a
        /*0412*/ 	.byte	0xff
	.zero		1


	//   ....[48]....
        /*0414*/ 	.word	0x00003130
        /*0418*/ 	.word	0x00000000
        /*041c*/ 	.word	0x00000000
        /*0420*/ 	.short	0x0101
        /*0422*/ 	.byte	0xff
	.zero		1


	//   ....[49]....
        /*0424*/ 	.word	0x000031c0
        /*0428*/ 	.word	0x000000ff
        /*042c*/ 	.word	0x000000a0
        /*0430*/ 	.short	0x0106
        /*0432*/ 	.byte	0x04
	.zero		1


	//   ....[50]....
        /*0434*/ 	.word	0x000031e0
        /*0438*/ 	.word	0x000000ff
        /*043c*/ 	.word	0x000000a0
        /*0440*/ 	.short	0x010a
        /*0442*/ 	.byte	0x04
	.zero		1


	//   ....[51]....
        /*0444*/ 	.word	0x00003270
        /*0448*/ 	.word	0x000000ff
        /*044c*/ 	.word	0x000000a0
        /*0450*/ 	.short	0x0106
        /*0452*/ 	.byte	0x07
	.zero		1


	//   ....[52]....
        /*0454*/ 	.word	0x000032b0
        /*0458*/ 	.word	0x00000000
        /*045c*/ 	.word	0x000000a0
        /*0460*/ 	.short	0x010a
        /*0462*/ 	.byte	0xff
	.zero		1


	//   ....[53]....
        /*0464*/ 	.word	0x00003520
        /*0468*/ 	.word	0x000000ff
        /*046c*/ 	.word	0x00000008
        /*0470*/ 	.short	0x010a
        /*0472*/ 	.byte	0x05
	.zero		1


	//   ....[54]....
        /*0474*/ 	.word	0x00003540
        /*0478*/ 	.word	0x000000ff
        /*047c*/ 	.word	0x00000008
        /*0480*/ 	.short	0x010a
        /*0482*/ 	.byte	0x05
	.zero		1


	//   ....[55]....
        /*0484*/ 	.word	0x000036d0
        /*0488*/ 	.word	0x000000ff
        /*048c*/ 	.word	0x00000008
        /*0490*/ 	.short	0x010a
        /*0492*/ 	.byte	0x05
	.zero		1


	//   ....[56]....
        /*0494*/ 	.word	0x000036f0
        /*0498*/ 	.word	0x000000ff
        /*049c*/ 	.word	0x00000008
        /*04a0*/ 	.short	0x010a
        /*04a2*/ 	.byte	0x05
	.zero		1


	//   ....[57]....
        /*04a4*/ 	.word	0x000037b0
        /*04a8*/ 	.word	0x000000ff
        /*04ac*/ 	.word	0x00000000
        /*04b0*/ 	.short	0x0101
        /*04b2*/ 	.byte	0x04
	.zero		1


	//   ....[58]....
        /*04b4*/ 	.word	0x00003db0
        /*04b8*/ 	.word	0x00000000
        /*04bc*/ 	.word	0x00000090
        /*04c0*/ 	.short	0x010a
        /*04c2*/ 	.byte	0xff
	.zero		1


	//   ....[59]....
        /*04c4*/ 	.word	0x00003e70
        /*04c8*/ 	.word	0x00000000
        /*04cc*/ 	.word	0x00000000
        /*04d0*/ 	.short	0x0101
        /*04d2*/ 	.byte	0xff
	.zero		1


	//   ....[60]....
        /*04d4*/ 	.word	0x00003f50
        /*04d8*/ 	.word	0x000000ff
        /*04dc*/ 	.word	0x00000000
        /*04e0*/ 	.short	0x010a
        /*04e2*/ 	.byte	0x05
	.zero		1


	//   ....[61]....
        /*04e4*/ 	.word	0x00003f70
        /*04e8*/ 	.word	0x000000ff
        /*04ec*/ 	.word	0x00000000
        /*04f0*/ 	.short	0x010a
        /*04f2*/ 	.byte	0x05
	.zero		1


	//   ....[62]....
        /*04f4*/ 	.word	0x000040b0
        /*04f8*/ 	.word	0x000000ff
        /*04fc*/ 	.word	0x00000000
        /*0500*/ 	.short	0x010a
        /*0502*/ 	.byte	0x07
	.zero		1


	//   ....[63]....
        /*0504*/ 	.word	0x000040f0
        /*0508*/ 	.word	0x000000ff
        /*050c*/ 	.word	0x000000b8
        /*0510*/ 	.short	0x010a
        /*0512*/ 	.byte	0x21
	.zero		1


	//   ....[64]....
        /*0514*/ 	.word	0x00004350
        /*0518*/ 	.word	0x000000ff
        /*051c*/ 	.word	0x00000000
        /*0520*/ 	.short	0x010a
        /*0522*/ 	.byte	0x07
	.zero		1


	//   ....[65]....
        /*0524*/ 	.word	0x00004490
        /*0528*/ 	.word	0x000000ff
        /*052c*/ 	.word	0x00000000
        /*0530*/ 	.short	0x010a
        /*0532*/ 	.byte	0x04
	.zero		1


	//   ....[66]....
        /*0534*/ 	.word	0x000047c0
        /*0538*/ 	.word	0x000000ff
        /*053c*/ 	.word	0x000000e0
        /*0540*/ 	.short	0x010a
        /*0542*/ 	.byte	0x21
	.zero		1


	//   ....[67]....
        /*0544*/ 	.word	0x00004d20
        /*0548*/ 	.word	0x00000008
        /*054c*/ 	.word	0x00000090
        /*0550*/ 	.short	0x010a
        /*0552*/ 	.byte	0xff
	.zero		1


	//   ....[68]....
        /*0554*/ 	.word	0x00004e90
        /*0558*/ 	.word	0x00000000
        /*055c*/ 	.word	0x00000000
        /*0560*/ 	.short	0x0101
        /*0562*/ 	.byte	0xff
	.zero		1


	//   ....[69]....
        /*0564*/ 	.word	0x00005370
        /*0568*/ 	.word	0x000000ff
        /*056c*/ 	.word	0x00000088
        /*0570*/ 	.short	0x010a
        /*0572*/ 	.byte	0x15
	.zero		1


	//   ....[70]....
        /*0574*/ 	.word	0x00005500
        /*0578*/ 	.word	0x000000ff
        /*057c*/ 	.word	0x00000060
        /*0580*/ 	.short	0x010a
        /*0582*/ 	.byte	0x15
	.zero		1


	//   ....[71]....
        /*0584*/ 	.word	0x000056d0
        /*0588*/ 	.word	0x000000ff
        /*058c*/ 	.word	0x00000040
        /*0590*/ 	.short	0x010b
        /*0592*/ 	.byte	0x15
	.zero		1


	//   ....[72]....
        /*0594*/ 	.word	0x000056e0
        /*0598*/ 	.word	0x000000ff
        /*059c*/ 	.word	0x00000000
        /*05a0*/ 	.short	0x0101
        /*05a2*/ 	.byte	0x31
	.zero		1


	//   ....[73]....
        /*05a4*/ 	.word	0x000056f0
        /*05a8*/ 	.word	0x000000ff
        /*05ac*/ 	.word	0x00000068
        /*05b0*/ 	.short	0x010a
        /*05b2*/ 	.byte	0x15
	.zero		1


	//   ....[74]....
        /*05b4*/ 	.word	0x00005850
        /*05b8*/ 	.word	0x000000ff
        /*05bc*/ 	.word	0x00000048
        /*05c0*/ 	.short	0x010b
        /*05c2*/ 	.byte	0x15
	.zero		1


	//   ....[75]....
        /*05c4*/ 	.word	0x00005860
        /*05c8*/ 	.word	0x000000ff
        /*05cc*/ 	.word	0x00000000
        /*05d0*/ 	.short	0x0101
        /*05d2*/ 	.byte	0x30
	.zero		1


	//   ....[76]....
        /*05d4*/ 	.word	0x00005870
        /*05d8*/ 	.word	0x000000ff
        /*05dc*/ 	.word	0x00000070
        /*05e0*/ 	.short	0x010a
        /*05e2*/ 	.byte	0x15
	.zero		1


	//   ....[77]....
        /*05e4*/ 	.word	0x000059d0
        /*05e8*/ 	.word	0x000000ff
        /*05ec*/ 	.word	0x00000050
        /*05f0*/ 	.short	0x010b
        /*05f2*/ 	.byte	0x15
	.zero		1


	//   ....[78]....
        /*05f4*/ 	.word	0x000059e0
        /*05f8*/ 	.word	0x000000ff
        /*05fc*/ 	.word	0x00000000
        /*0600*/ 	.short	0x0101
        /*0602*/ 	.byte	0x2f
	.zero		1


	//   ....[79]....
        /*0604*/ 	.word	0x000059f0
        /*0608*/ 	.word	0x000000ff
        /*060c*/ 	.word	0x00000078
        /*0610*/ 	.short	0x010a
        /*0612*/ 	.byte	0x15
	.zero		1


	//   ....[80]....
        /*0614*/ 	.word	0x00005c60
        /*0618*/ 	.word	0x000000ff
        /*061c*/ 	.word	0x00000058
        /*0620*/ 	.short	0x010b
        /*0622*/ 	.byte	0x15
	.zero		1


	//   ....[81]....
        /*0624*/ 	.word	0x00005c70
        /*0628*/ 	.word	0x000000ff
        /*062c*/ 	.word	0x00000000
        /*0630*/ 	.short	0x0101
        /*0632*/ 	.byte	0x2e
	.zero		1


	//   ....[82]....
        /*0634*/ 	.word	0x00005ca0
        /*0638*/ 	.word	0x000000ff
        /*063c*/ 	.word	0x00000060
        /*0640*/ 	.short	0x010a
        /*0642*/ 	.byte	0x15
	.zero		1


	//   ....[83]....
        /*0644*/ 	.word	0x00005cc0
        /*0648*/ 	.word	0x000000ff
        /*064c*/ 	.word	0x00000068
        /*0650*/ 	.short	0x010a
        /*0652*/ 	.byte	0x15
	.zero		1


	//   ....[84]....
        /*0654*/ 	.word	0x00005ce0
        /*0658*/ 	.word	0x000000ff
        /*065c*/ 	.word	0x00000070
        /*0660*/ 	.short	0x010a
        /*0662*/ 	.byte	0x15
	.zero		1


	//   ....[85]....
        /*0664*/ 	.word	0x00005d20
        /*0668*/ 	.word	0x00000000
        /*066c*/ 	.word	0x00000078
        /*0670*/ 	.short	0x010a
        /*0672*/ 	.byte	0xff
	.zero		1


	//   ....[86]....
        /*0674*/ 	.word	0x000060a0
        /*0678*/ 	.word	0x00000008
        /*067c*/ 	.word	0x00000090
        /*0680*/ 	.short	0x010a
        /*0682*/ 	.byte	0xff
	.zero		1


	//   ....[87]....
        /*0684*/ 	.word	0x00006220
        /*0688*/ 	.word	0x00000000
        /*068c*/ 	.word	0x00000000
        /*0690*/ 	.short	0x0101
        /*0692*/ 	.byte	0xff
	.zero		1


	//   ....[88]....
        /*0694*/ 	.word	0x00006e00
        /*0698*/ 	.word	0x000000ff
        /*069c*/ 	.word	0x00000040
        /*06a0*/ 	.short	0x010a
        /*06a2*/ 	.byte	0x2e
	.zero		1


	//   ....[89]....
        /*06a4*/ 	.word	0x00006f00
        /*06a8*/ 	.word	0x000000ff
        /*06ac*/ 	.word	0x000000b0
        /*06b0*/ 	.short	0x010a
        /*06b2*/ 	.byte	0x2e
	.zero		1


	//   ....[90]....
        /*06b4*/ 	.word	0x000070c0
        /*06b8*/ 	.word	0x000000ff
        /*06bc*/ 	.word	0x00000040
        /*06c0*/ 	.short	0x010a
        /*06c2*/ 	.byte	0x2e
	.zero		1


	//   ....[91]....
        /*06c4*/ 	.word	0x00007200
        /*06c8*/ 	.word	0x000000ff
        /*06cc*/ 	.word	0x000000b0
        /*06d0*/ 	.short	0x010a
        /*06d2*/ 	.byte	0x2e
	.zero		1


	//   ....[92]....
        /*06d4*/ 	.word	0x000073f0
        /*06d8*/ 	.word	0x000000ff
        /*06dc*/ 	.word	0x00000000
        /*06e0*/ 	.short	0x0101
        /*06e2*/ 	.byte	0x05
	.zero		1


	//   ....[93]....
        /*06e4*/ 	.word	0x00008460
        /*06e8*/ 	.word	0x00000000
        /*06ec*/ 	.word	0x00000000
        /*06f0*/ 	.short	0x0101
        /*06f2*/ 	.byte	0xff
	.zero		1


	//   ....[94]....
        /*06f4*/ 	.word	0x00008470
        /*06f8*/ 	.word	0x00000003
        /*06fc*/ 	.word	0x00000040
        /*0700*/ 	.short	0x010a
        /*0702*/ 	.byte	0xff
	.zero		1


	//   ....[95]....
        /*0704*/ 	.word	0x00008580
        /*0708*/ 	.word	0x00000003
        /*070c*/ 	.word	0x00000040
        /*0710*/ 	.short	0x010a
        /*0712*/ 	.byte	0xff
	.zero		1


	//   ....[96]....
        /*0714*/ 	.word	0x000098d0
        /*0718*/ 	.word	0x00000000
        /*071c*/ 	.word	0x00000000
        /*0720*/ 	.short	0x0101
        /*0722*/ 	.byte	0xff
	.zero		1


	//   ....[97]....
        /*0724*/ 	.word	0x00009910
        /*0728*/ 	.word	0x0000005f
        /*072c*/ 	.word	0x00000040
        /*0730*/ 	.short	0x010a
        /*0732*/ 	.byte	0xff
	.zero		1


	//   ....[98]....
        /*0734*/ 	.word	0x000099e0
        /*0738*/ 	.word	0x0000005f
        /*073c*/ 	.word	0x00000040
        /*0740*/ 	.short	0x010a
        /*0742*/ 	.byte	0xff
	.zero		1


	//   ....[99]....
        /*0744*/ 	.word	0x0000ad30
        /*0748*/ 	.word	0x00000000
        /*074c*/ 	.word	0x00000000
        /*0750*/ 	.short	0x0101
        /*0752*/ 	.byte	0xff
	.zero		1


	//   ....[100]....
        /*0754*/ 	.word	0x0000ad50
        /*0758*/ 	.word	0x00000010
        /*075c*/ 	.word	0x00000040
        /*0760*/ 	.short	0x010a
        /*0762*/ 	.byte	0xff
	.zero		1


	//   ....[101]....
        /*0764*/ 	.word	0x0000ae20
        /*0768*/ 	.word	0x00000010
        /*076c*/ 	.word	0x00000040
        /*0770*/ 	.short	0x010a
        /*0772*/ 	.byte	0xff
	.zero		1


	//   ....[102]....
        /*0774*/ 	.word	0x0000c160
        /*0778*/ 	.word	0x00000000
        /*077c*/ 	.word	0x00000000
        /*0780*/ 	.short	0x0101
        /*0782*/ 	.byte	0xff
	.zero		1


	//   ....[103]....
        /*0784*/ 	.word	0x0000c2b0
        /*0788*/ 	.word	0x000000ff
        /*078c*/ 	.word	0x00000000
        /*0790*/ 	.short	0x0101
        /*0792*/ 	.byte	0x04
	.zero		1


	//   ....[104]....
        /*0794*/ 	.word	0x0000c2c0
        /*0798*/ 	.word	0x000000ff
        /*079c*/ 	.word	0x000000e0
        /*07a0*/ 	.short	0x0101
        /*07a2*/ 	.byte	0x2e
	.zero		1


	//   ....[105]....
        /*07a4*/ 	.word	0x0000c450
        /*07a8*/ 	.word	0x000000ff
        /*07ac*/ 	.word	0x00000000
        /*07b0*/ 	.short	0x0101
        /*07b2*/ 	.byte	0x04
	.zero		1


	//   ....[106]....
        /*07b4*/ 	.word	0x0000c470
        /*07b8*/ 	.word	0x00000000
        /*07bc*/ 	.word	0x000000d0
        /*07c0*/ 	.short	0x010a
        /*07c2*/ 	.byte	0xff
	.zero		1


	//   ....[107]....
        /*07c4*/ 	.word	0x0000c4d0
        /*07c8*/ 	.word	0x00000000
        /*07cc*/ 	.word	0x00000020
        /*07d0*/ 	.short	0x010a
        /*07d2*/ 	.byte	0xff
	.zero		1


	//   ....[108]....
        /*07d4*/ 	.word	0x0000c530
        /*07d8*/ 	.word	0x00000000
        /*07dc*/ 	.word	0x00000020
        /*07e0*/ 	.short	0x010a
        /*07e2*/ 	.byte	0xff
	.zero		1


	//   ....[109]....
        /*07e4*/ 	.word	0x0000c580
        /*07e8*/ 	.word	0x00000003
        /*07ec*/ 	.word	0x00000090
        /*07f0*/ 	.short	0x010a
        /*07f2*/ 	.byte	0xff
	.zero		1


	//   ....[110]....
        /*07f4*/ 	.word	0x0000c5e0
        /*07f8*/ 	.word	0x00000000
        /*07fc*/ 	.word	0x00000000
        /*0800*/ 	.short	0x010a
        /*0802*/ 	.byte	0xff
	.zero		1


	//   ....[111]....
        /*0804*/ 	.word	0x0000c640
        /*0808*/ 	.word	0x00000000
        /*080c*/ 	.word	0x00000000
        /*0810*/ 	.short	0x010a
        /*0812*/ 	.byte	0xff
	.zero		1


	//   ....[112]....
        /*0814*/ 	.word	0x0000c6a0
        /*0818*/ 	.word	0x00000000
        /*081c*/ 	.word	0x00000000
        /*0820*/ 	.short	0x010a
        /*0822*/ 	.byte	0xff
	.zero		1


	//   ....[113]....
        /*0824*/ 	.word	0x0000c6f0
        /*0828*/ 	.word	0x00000000
        /*082c*/ 	.word	0x000000c0
        /*0830*/ 	.short	0x010a
        /*0832*/ 	.byte	0xff
	.zero		1


	//   ....[114]....
        /*0834*/ 	.word	0x0000c750
        /*0838*/ 	.word	0x00000000
        /*083c*/ 	.word	0x000000a0
        /*0840*/ 	.short	0x010a
        /*0842*/ 	.byte	0xff
	.zero		1


	//   ....[115]....
        /*0844*/ 	.word	0x0000c7a0
        /*0848*/ 	.word	0x00000000
        /*084c*/ 	.word	0x00000090
        /*0850*/ 	.short	0x010a
        /*0852*/ 	.byte	0xff
	.zero		1


	//   ....[116]....
        /*0854*/ 	.word	0x0000c800
        /*0858*/ 	.word	0x00000000
        /*085c*/ 	.word	0x000000a0
        /*0860*/ 	.short	0x010a
        /*0862*/ 	.byte	0xff
	.zero		1


	//   ....[117]....
        /*0864*/ 	.word	0x0000c860
        /*0868*/ 	.word	0x00000005
        /*086c*/ 	.word	0x00000008
        /*0870*/ 	.short	0x010a
        /*0872*/ 	.byte	0xff
	.zero		1


	//   ....[118]....
        /*0874*/ 	.word	0x0000c940
        /*0878*/ 	.word	0x00000003
        /*087c*/ 	.word	0x00000008
        /*0880*/ 	.short	0x010a
        /*0882*/ 	.byte	0xff
	.zero		1


	//   ....[119]....
        /*0884*/ 	.word	0x0000c990
        /*0888*/ 	.word	0x00000000
        /*088c*/ 	.word	0x00000090
        /*0890*/ 	.short	0x010a
        /*0892*/ 	.byte	0xff
	.zero		1


	//   ....[120]....
        /*0894*/ 	.word	0x0000c9f0
        /*0898*/ 	.word	0x00000000
        /*089c*/ 	.word	0x00000000
        /*08a0*/ 	.short	0x010a
        /*08a2*/ 	.byte	0xff
	.zero		1


	//   ....[121]....
        /*08a4*/ 	.word	0x0000ca50
        /*08a8*/ 	.word	0x00000000
        /*08ac*/ 	.word	0x000000b8
        /*08b0*/ 	.short	0x010a
        /*08b2*/ 	.byte	0xff
	.zero		1


	//   ....[122]....
        /*08b4*/ 	.word	0x0000cab0
        /*08b8*/ 	.word	0x00000000
        /*08bc*/ 	.word	0x00000000
        /*08c0*/ 	.short	0x010a
        /*08c2*/ 	.byte	0xff
	.zero		1


	//   ....[123]....
        /*08c4*/ 	.word	0x0000cb10
        /*08c8*/ 	.word	0x00000000
        /*08cc*/ 	.word	0x000000e0
        /*08d0*/ 	.short	0x010a
        /*08d2*/ 	.byte	0xff
	.zero		1


	//   ....[124]....
        /*08d4*/ 	.word	0x0000cb60
        /*08d8*/ 	.word	0x00000008
        /*08dc*/ 	.word	0x00000090
        /*08e0*/ 	.short	0x010a
        /*08e2*/ 	.byte	0xff
	.zero		1


	//   ....[125]....
        /*08e4*/ 	.word	0x0000cbc0
        /*08e8*/ 	.word	0x00000000
        /*08ec*/ 	.word	0x00000088
        /*08f0*/ 	.short	0x010a
        /*08f2*/ 	.byte	0xff
	.zero		1


	//   ....[126]....
        /*08f4*/ 	.word	0x0000cc20
        /*08f8*/ 	.word	0x00000005
        /*08fc*/ 	.word	0x00000060
        /*0900*/ 	.short	0x010a
        /*0902*/ 	.byte	0xff
	.zero		1


	//   ....[127]....
        /*0904*/ 	.word	0x0000cc80
        /*0908*/ 	.word	0x00000005
        /*090c*/ 	.word	0x00000068
        /*0910*/ 	.short	0x010a
        /*0912*/ 	.byte	0xff
	.zero		1


	//   ....[128]....
        /*0914*/ 	.word	0x0000cce0
        /*0918*/ 	.word	0x00000005
        /*091c*/ 	.word	0x00000070
        /*0920*/ 	.short	0x010a
        /*0922*/ 	.byte	0xff
	.zero		1


	//   ....[129]....
        /*0924*/ 	.word	0x0000cd40
        /*0928*/ 	.word	0x00000005
        /*092c*/ 	.word	0x00000078
        /*0930*/ 	.short	0x010a
        /*0932*/ 	.byte	0xff
	.zero		1


	//   ....[130]....
        /*0934*/ 	.word	0x0000cda0
        /*0938*/ 	.word	0x00000000
        /*093c*/ 	.word	0x00000060
        /*0940*/ 	.short	0x010a
        /*0942*/ 	.byte	0xff
	.zero		1


	//   ....[131]....
        /*0944*/ 	.word	0x0000ce00
        /*0948*/ 	.word	0x00000000
        /*094c*/ 	.word	0x00000068
        /*0950*/ 	.short	0x010a
        /*0952*/ 	.byte	0xff
	.zero		1


	//   ....[132]....
        /*0954*/ 	.word	0x0000ce60
        /*0958*/ 	.word	0x00000000
        /*095c*/ 	.word	0x00000070
        /*0960*/ 	.short	0x010a
        /*0962*/ 	.byte	0xff
	.zero		1


	//   ....[133]....
        /*0964*/ 	.word	0x0000ceb0
        /*0968*/ 	.word	0x00000008
        /*096c*/ 	.word	0x00000090
        /*0970*/ 	.short	0x010a
        /*0972*/ 	.byte	0xff
	.zero		1


	//   ....[134]....
        /*0974*/ 	.word	0x0000cf10
        /*0978*/ 	.word	0x00000003
        /*097c*/ 	.word	0x00000040
        /*0980*/ 	.short	0x010a
        /*0982*/ 	.byte	0xff
	.zero		1


	//   ....[135]....
        /*0984*/ 	.word	0x0000cf70
        /*0988*/ 	.word	0x00000003
        /*098c*/ 	.word	0x000000b0
        /*0990*/ 	.short	0x010a
        /*0992*/ 	.byte	0xff
	.zero		1


	//   ....[136]....
        /*0994*/ 	.word	0x0000cfc0
        /*0998*/ 	.word	0x00000003
        /*099c*/ 	.word	0x00000040
        /*09a0*/ 	.short	0x010a
        /*09a2*/ 	.byte	0xff
	.zero		1


	//   ....[137]....
        /*09a4*/ 	.word	0x0000d010
        /*09a8*/ 	.word	0x0000005f
        /*09ac*/ 	.word	0x00000040
        /*09b0*/ 	.short	0x010a
        /*09b2*/ 	.byte	0xff
	.zero		1


	//   ....[138]....
        /*09b4*/ 	.word	0x0000d060
        /*09b8*/ 	.word	0x00000010
        /*09bc*/ 	.word	0x00000040
        /*09c0*/ 	.short	0x010a
        /*09c2*/ 	.byte	0xff
	.zero		1


	//----- nvinfo : EIATTR_NUM_MBARRIERS
	.align		4
.L_47:
        /*09c4*/ 	.byte	0x03, 0x38
        /*09c6*/ 	.short	0x001d


	//----- nvinfo : EIATTR_EXIT_INSTR_OFFSETS
	.align		4
        /*09c8*/ 	.byte	0x04, 0x1c
        /*09ca*/ 	.short	(.L_49 - .L_48)


	//   ....[0]....
.L_48:
        /*09cc*/ 	.word	0x00002d70


	//   ....[1]....
        /*09d0*/ 	.word	0x00003280


	//   ....[2]....
        /*09d4*/ 	.word	0x000032e0


	//   ....[3]....
        /*09d8*/ 	.word	0x00004a20


	//   ....[4]....
        /*09dc*/ 	.word	0x00005d50


	//   ....[5]....
        /*09e0*/ 	.word	0x00005d90


	//   ....[6]....
        /*09e4*/ 	.word	0x0000c330


	//   ....[7]....
        /*09e8*/ 	.word	0x0000c3b0


	//   ....[8]....
        /*09ec*/ 	.word	0x0000c3e0


	//   ....[9]....
        /*09f0*/ 	.word	0x0000c460


	//----- nvinfo : EIATTR_MAX_THREADS
	.align		4
.L_49:
        /*09f4*/ 	.byte	0x04, 0x05
        /*09f6*/ 	.short	(.L_51 - .L_50)
.L_50:
        /*09f8*/ 	.word	0x00000100
        /*09fc*/ 	.word	0x00000001
        /*0a00*/ 	.word	0x00000001


	//----- nvinfo : EIATTR_CRS_STACK_SIZE
	.align		4
.L_51:
        /*0a04*/ 	.byte	0x04, 0x1e
        /*0a06*/ 	.short	(.L_53 - .L_52)
.L_52:
        /*0a08*/ 	.word	0x00000000


	//----- nvinfo : EIATTR_CBANK_PARAM_SIZE
	.align		4
.L_53:
        /*0a0c*/ 	.byte	0x03, 0x19
        /*0a0e*/ 	.short	0x0c00


	//----- nvinfo : EIATTR_PARAM_CBANK
	.align		4
        /*0a10*/ 	.byte	0x04, 0x0a
        /*0a12*/ 	.short	(.L_55 - .L_54)
	.align		4
.L_54:
        /*0a14*/ 	.word	index@(.nv.constant0._ZN7cutlass13device_kernelINS_4gemm6kernel13GemmUniversalIN4cute5tupleIJiiiiEEENS1_10collective13CollectiveMmaINS1_46MainloopSm100TmaUmmaWarpSpecializedBlockScaledILi4ELi2ELi1ENS5_IJNS4_1CILi2EEENSA_ILi1EEESC_EEEEENS5_IJNSA_ILi256EEESF_NSA_ILi128EEEEEENS5_IJNS_12float_e5m2_tENS_13float_ue8m0_tEEEENS5_IJNS5_IJlSC_lEEENS4_6LayoutINS5_IJNS5_IJNS5_IJNSA_ILi32EEENSA_ILi4EEEEEEiEEESQ_NS5_IJSC_iEEEEEENS5_IJNS5_IJNS5_IJNSA_ILi16EEESO_EEEiEEENS5_IJNS5_IJNSA_ILi0EEESC_EEENSA_ILi512EEEEEENS5_IJSW_iEEEEEEEEEEESK_S13_NS4_8TiledMMAINS4_8MMA_AtomIJNS4_27SM100_MMA_MXF8F6F4_2x1SM_SSISI_SI_fSJ_Li256ELi256ELNS4_4UMMA5MajorE0ELS18_0ELNS17_7ScaleInE0ELS19_0EEEEEENSM_INS5_IJSC_SC_SC_EEENS5_IJSW_SW_SW_EEEEENS5_IJNS4_10UnderscoreES1F_S1F_EEEEENS5_IJNS4_18SM100_TMA_2SM_LOADES1I_EEENS5_IJNS4_14ComposedLayoutINS4_7SwizzleILi3ELi4ELi3EEENS4_18smem_ptr_flag_bitsILi8EEENSM_INS5_IJNSA_ILi8EEESG_EEENS5_IJSG_SC_EEEEEEENSM_INS5_IJNS5_IJNS5_IJSP_SC_EEENS5_IJSN_SC_EEEEEESC_NS5_IJSO_SC_EEEEEENS5_IJNS5_IJNS5_IJSU_SY_EEESX_EEESW_NS5_IJSC_SY_EEEEEEEEEEEvNS4_8identityENS5_IJS1I_NS4_28SM100_TMA_2SM_LOAD_MULTICASTEEEENS5_IJS1T_NSM_INS5_IJNS5_IJNS5_IJSP_SB_EEES1V_EEESC_S1X_EEENS5_IJS20_SW_NS5_IJSC_NSA_ILi1024EEEEEEEEEEEEEEvS25_EENS_8epilogue10collective18CollectiveEpilogueINS2H_23Sm100TmaWarpSpecializedILi4ELi2ELi64ELb1ELb0EEEJNS5_IJSG_SF_SG_EEENS5_IJNSM_ISG_SC_EENSM_INSA_ILi64EEESC_EEEEENS_10bfloat16_tESL_S2R_SL_NS2H_6fusion15FusionCallbacksIS2L_NS2S_17LinearCombinationIS2R_fS2R_fLNS_15FloatRoundStyleE2EEES2M_S2Q_JEEENS4_5SM1004TMEM4LOAD26SM100_TMEM_LOAD_32dp32b64xENS4_13SM90_TMA_LOADENS1K_IS1M_NS1N_ILi16EEENSM_INS5_IJS1P_S2O_EEENS5_IJS2O_SC_EEEEEEENS4_39AutoVectorizingCopyWithAssumedAlignmentILi128EEENS4_14SM90_TMA_STOREES37_S39_S39_EEEvvEEEEvNT_6ParamsE)
        /*0a18*/ 	.short	0x0380
        /*0a1a*/ 	.short	0x0c00


	//----- nvinfo : EIATTR_SW_WAR
	.align		4
.L_55:
        /*0a1c*/ 	.byte	0x04, 0x36
        /*0a1e*/ 	.short	(.L_57 - .L_56)
.L_56:
        /*0a20*/ 	.word	0x00000008
.L_57:


//--------------------- .nv.callgraph             --------------------------
	.section	.nv.callgraph,"",@"SHT_CUDA_CALLGRAPH"
	.align	4
	.sectionentsize	8
	.align		4
        /*0000*/ 	.word	0x00000000
	.align		4
        /*0004*/ 	.word	0xffffffff
	.align		4
        /*0008*/ 	.word	index@(_ZN7cutlass13device_kernelINS_4gemm6kernel13GemmUniversalIN4cute5tupleIJiiiiEEENS1_10collective13CollectiveMmaINS1_46MainloopSm100TmaUmmaWarpSpecializedBlockScaledILi4ELi2ELi1ENS5_IJNS4_1CILi2EEENSA_ILi1EEESC_EEEEENS5_IJNSA_ILi256EEESF_NSA_ILi128EEEEEENS5_IJNS_12float_e5m2_tENS_13float_ue8m0_tEEEENS5_IJNS5_IJlSC_lEEENS4_6LayoutINS5_IJNS5_IJNS5_IJNSA_ILi32EEENSA_ILi4EEEEEEiEEESQ_NS5_IJSC_iEEEEEENS5_IJNS5_IJNS5_IJNSA_ILi16EEESO_EEEiEEENS5_IJNS5_IJNSA_ILi0EEESC_EEENSA_ILi512EEEEEENS5_IJSW_iEEEEEEEEEEESK_S13_NS4_8TiledMMAINS4_8MMA_AtomIJNS4_27SM100_MMA_MXF8F6F4_2x1SM_SSISI_SI_fSJ_Li256ELi256ELNS4_4UMMA5MajorE0ELS18_0ELNS17_7ScaleInE0ELS19_0EEEEEENSM_INS5_IJSC_SC_SC_EEENS5_IJSW_SW_SW_EEEEENS5_IJNS4_10UnderscoreES1F_S1F_EEEEENS5_IJNS4_18SM100_TMA_2SM_LOADES1I_EEENS5_IJNS4_14ComposedLayoutINS4_7SwizzleILi3ELi4ELi3EEENS4_18smem_ptr_flag_bitsILi8EEENSM_INS5_IJNSA_ILi8EEESG_EEENS5_IJSG_SC_EEEEEEENSM_INS5_IJNS5_IJNS5_IJSP_SC_EEENS5_IJSN_SC_EEEEEESC_NS5_IJSO_SC_EEEEEENS5_IJNS5_IJNS5_IJSU_SY_EEESX_EEESW_NS5_IJSC_SY_EEEEEEEEEEEvNS4_8identityENS5_IJS1I_NS4_28SM100_TMA_2SM_LOAD_MULTICASTEEEENS5_IJS1T_NSM_INS5_IJNS5_IJNS5_IJSP_SB_EEES1V_EEESC_S1X_EEENS5_IJS20_SW_NS5_IJSC_NSA_ILi1024EEEEEEEEEEEEEEvS25_EENS_8epilogue10collective18CollectiveEpilogueINS2H_23Sm100TmaWarpSpecializedILi4ELi2ELi64ELb1ELb0EEEJNS5_IJSG_SF_SG_EEENS5_IJNSM_ISG_SC_EENSM_INSA_ILi64EEESC_EEEEENS_10bfloat16_tESL_S2R_SL_NS2H_6fusion15FusionCallbacksIS2L_NS2S_17LinearCombinationIS2R_fS2R_fLNS_15FloatRoundStyleE2EEES2M_S2Q_JEEENS4_5SM1004TMEM4LOAD26SM100_TMEM_LOAD_32dp32b64xENS4_13SM90_TMA_LOADENS1K_IS1M_NS1N_ILi16EEENSM_INS5_IJS1P_S2O_EEENS5_IJS2O_SC_EEEEEEENS4_39AutoVectorizingCopyWithAssumedAlignmentILi128EEENS4_14SM90_TMA_STOREES37_S39_S39_EEEvvEEEEvNT_6ParamsE)
	.align		4
        /*000c*/ 	.word	index@(__assertfail)
	.align		4
        /*0010*/ 	.word	0x00000000
	.align		4
        /*0014*/ 	.word	0xfffffffe
	.align		4
        /*0018*/ 	.word	0x00000000
	.align		4
        /*001c*/ 	.word	0xfffffffd
	.align		4
        /*0020*/ 	.word	0x00000000
	.align		4
        /*0024*/ 	.word	0xfffffffc


//--------------------- .nv.constant4             --------------------------
	.section	.nv.constant4,"a",@progbits
	.align	8
	.align		8
.nv.constant4:
        /*0000*/ 	.dword	__assertfail
	.align		8
        /*0008*/ 	.dword	__unnamed_1
	.align		8
        /*0010*/ 	.dword	__unnamed_2
	.align		8
        /*0018*/ 	.dword	_ZN40_INTERNAL_0fcfb130_4_k_cu_6cd92728_202054cuda3std3__45__cpo5beginE
	.align		8
        /*0020*/ 	.dword	_ZN40_INTERNAL_0fcfb130_4_k_cu_6cd92728_202054cuda3std3__45__cpo3endE
	.align		8
        /*0028*/ 	.dword	_ZN40_INTERNAL_0fcfb130_4_k_cu_6cd92728_202054cuda3std3__45__cpo6cbeginE
	.align		8
        /*0030*/ 	.dword	_ZN40_INTERNAL_0fcfb130_4_k_cu_6cd92728_202054cuda3std3__45__cpo4cendE
	.align		8
        /*0038*/ 	.dword	_ZN40_INTERNAL_0fcfb130_4_k_cu_6cd92728_202054cuda3std3__442_GLOBAL__N__0fcfb130_4_k_cu_6cd92728_202056ignoreE
	.align		8
        /*0040*/ 	.dword	_ZN40_INTERNAL_0fcfb130_4_k_cu_6cd92728_202054cuda3std3__419piecewise_constructE
	.align		8
        /*0048*/ 	.dword	_ZN40_INTERNAL_0fcfb130_4_k_cu_6cd92728_202054cuda3std3__48in_placeE
	.align		8
        /*0050*/ 	.dword	_ZN40_INTERNAL_0fcfb130_4_k_cu_6cd92728_202054cuda3std6ranges3__45__cpo4swapE
	.align		8
        /*0058*/ 	.dword	_ZN40_INTERNAL_0fcfb130_4_k_cu_6cd92728_202054cuda3std6ranges3__45__cpo9iter_moveE
	.align		8
        /*0060*/ 	.dword	_ZN40_INTERNAL_0fcfb130_4_k_cu_6cd92728_202054cute7productE
	.align		8
        /*0068*/ 	.dword	_ZN40_INTERNAL_0fcfb130_4_k_cu_6cd92728_202054cute1_E
	.align		8
        /*0070*/ 	.dword	$str$25
	.align		8
        /*0078*/ 	.dword	$str$26
	.align		8
        /*0080*/ 	.dword	$str$27
	.align		8
        /*0088*/ 	.dword	$str$28


//--------------------- .text._ZN7cutlass13device_kernelINS_4gemm6kernel13GemmUniversalIN4cute5tupleIJiiiiEEENS1_10collective13CollectiveMmaINS1_46MainloopSm100TmaUmmaWarpSpecializedBlockScaledILi4ELi2ELi1ENS5_IJNS4_1CILi2EEENSA_ILi1EEESC_EEEEENS5_IJNSA_ILi256EEESF_NSA_ILi128EEEEEENS5_IJNS_12float_e5m2_tENS_13float_ue8m0_tEEEENS5_IJNS5_IJlSC_lEEENS4_6LayoutINS5_IJNS5_IJNS5_IJNSA_ILi32EEENSA_ILi4EEEEEEiEEESQ_NS5_IJSC_iEEEEEENS5_IJNS5_IJNS5_IJNSA_ILi16EEESO_EEEiEEENS5_IJNS5_IJNSA_ILi0EEESC_EEENSA_ILi512EEEEEENS5_IJSW_iEEEEEEEEEEESK_S13_NS4_8TiledMMAINS4_8MMA_AtomIJNS4_27SM100_MMA_MXF8F6F4_2x1SM_SSISI_SI_fSJ_Li256ELi256ELNS4_4UMMA5MajorE0ELS18_0ELNS17_7ScaleInE0ELS19_0EEEEEENSM_INS5_IJSC_SC_SC_EEENS5_IJSW_SW_SW_EEEEENS5_IJNS4_10UnderscoreES1F_S1F_EEEEENS5_IJNS4_18SM100_TMA_2SM_LOADES1I_EEENS5_IJNS4_14ComposedLayoutINS4_7SwizzleILi3ELi4ELi3EEENS4_18smem_ptr_flag_bitsILi8EEENSM_INS5_IJNSA_ILi8EEESG_EEENS5_IJSG_SC_EEEEEEENSM_INS5_IJNS5_IJNS5_IJSP_SC_EEENS5_IJSN_SC_EEEEEESC_NS5_IJSO_SC_EEEEEENS5_IJNS5_IJNS5_IJSU_SY_EEESX_EEESW_NS5_IJSC_SY_EEEEEEEEEEEvNS4_8identityENS5_IJS1I_NS4_28SM100_TMA_2SM_LOAD_MULTICASTEEEENS5_IJS1T_NSM_INS5_IJNS5_IJNS5_IJSP_SB_EEES1V_EEESC_S1X_EEENS5_IJS20_SW_NS5_IJSC_NSA_ILi1024EEEEEEEEEEEEEEvS25_EENS_8epilogue10collective18CollectiveEpilogueINS2H_23Sm100TmaWarpSpecializedILi4ELi2ELi64ELb1ELb0EEEJNS5_IJSG_SF_SG_EEENS5_IJNSM_ISG_SC_EENSM_INSA_ILi64EEESC_EEEEENS_10bfloat16_tESL_S2R_SL_NS2H_6fusion15FusionCallbacksIS2L_NS2S_17LinearCombinationIS2R_fS2R_fLNS_15FloatRoundStyleE2EEES2M_S2Q_JEEENS4_5SM1004TMEM4LOAD26SM100_TMEM_LOAD_32dp32b64xENS4_13SM90_TMA_LOADENS1K_IS1M_NS1N_ILi16EEENSM_INS5_IJS1P_S2O_EEENS5_IJS2O_SC_EEEEEEENS4_39AutoVectorizingCopyWithAssumedAlignmentILi128EEENS4_14SM90_TMA_STOREES37_S39_S39_EEEvvEEEEvNT_6ParamsE --------------------------
	.section	.text._ZN7cutlass13device_kernelINS_4gemm6kernel13GemmUniversalIN4cute5tupleIJiiiiEEENS1_10collective13CollectiveMmaINS1_46MainloopSm100TmaUmmaWarpSpecializedBlockScaledILi4ELi2ELi1ENS5_IJNS4_1CILi2EEENSA_ILi1EEESC_EEEEENS5_IJNSA_ILi256EEESF_NSA_ILi128EEEEEENS5_IJNS_12float_e5m2_tENS_13float_ue8m0_tEEEENS5_IJNS5_IJlSC_lEEENS4_6LayoutINS5_IJNS5_IJNS5_IJNSA_ILi32EEENSA_ILi4EEEEEEiEEESQ_NS5_IJSC_iEEEEEENS5_IJNS5_IJNS5_IJNSA_ILi16EEESO_EEEiEEENS5_IJNS5_IJNSA_ILi0EEESC_EEENSA_ILi512EEEEEENS5_IJSW_iEEEEEEEEEEESK_S13_NS4_8TiledMMAINS4_8MMA_AtomIJNS4_27SM100_MMA_MXF8F6F4_2x1SM_SSISI_SI_fSJ_Li256ELi256ELNS4_4UMMA5MajorE0ELS18_0ELNS17_7ScaleInE0ELS19_0EEEEEENSM_INS5_IJSC_SC_SC_EEENS5_IJSW_SW_SW_EEEEENS5_IJNS4_10UnderscoreES1F_S1F_EEEEENS5_IJNS4_18SM100_TMA_2SM_LOADES1I_EEENS5_IJNS4_14ComposedLayoutINS4_7SwizzleILi3ELi4ELi3EEENS4_18smem_ptr_flag_bitsILi8EEENSM_INS5_IJNSA_ILi8EEESG_EEENS5_IJSG_SC_EEEEEEENSM_INS5_IJNS5_IJNS5_IJSP_SC_EEENS5_IJSN_SC_EEEEEESC_NS5_IJSO_SC_EEEEEENS5_IJNS5_IJNS5_IJSU_SY_EEESX_EEESW_NS5_IJSC_SY_EEEEEEEEEEEvNS4_8identityENS5_IJS1I_NS4_28SM100_TMA_2SM_LOAD_MULTICASTEEEENS5_IJS1T_NSM_INS5_IJNS5_IJNS5_IJSP_SB_EEES1V_EEESC_S1X_EEENS5_IJS20_SW_NS5_IJSC_NSA_ILi1024EEEEEEEEEEEEEEvS25_EENS_8epilogue10collective18CollectiveEpilogueINS2H_23Sm100TmaWarpSpecializedILi4ELi2ELi64ELb1ELb0EEEJNS5_IJSG_SF_SG_EEENS5_IJNSM_ISG_SC_EENSM_INSA_ILi64EEESC_EEEEENS_10bfloat16_tESL_S2R_SL_NS2H_6fusion15FusionCallbacksIS2L_NS2S_17LinearCombinationIS2R_fS2R_fLNS_15FloatRoundStyleE2EEES2M_S2Q_JEEENS4_5SM1004TMEM4LOAD26SM100_TMEM_LOAD_32dp32b64xENS4_13SM90_TMA_LOADENS1K_IS1M_NS1N_ILi16EEENSM_INS5_IJS1P_S2O_EEENS5_IJS2O_SC_EEEEEEENS4_39AutoVectorizingCopyWithAssumedAlignmentILi128EEENS4_14SM90_TMA_STOREES37_S39_S39_EEEvvEEEEvNT_6ParamsE,"ax",@progbits
	.align	128
.text._ZN7cutlass13device_kernelINS_4gemm6kernel13GemmUniversalIN4cute5tupleIJiiiiEEENS1_10collective13CollectiveMmaINS1_46MainloopSm100TmaUmmaWarpSpecializedBlockScaledILi4ELi2ELi1ENS5_IJNS4_1CILi2EEENSA_ILi1EEESC_EEEEENS5_IJNSA_ILi256EEESF_NSA_ILi128EEEEEENS5_IJNS_12float_e5m2_tENS_13float_ue8m0_tEEEENS5_IJNS5_IJlSC_lEEENS4_6LayoutINS5_IJNS5_IJNS5_IJNSA_ILi32EEENSA_ILi4EEEEEEiEEESQ_NS5_IJSC_iEEEEEENS5_IJNS5_IJNS5_IJNSA_ILi16EEESO_EEEiEEENS5_IJNS5_IJNSA_ILi0EEESC_EEENSA_ILi512EEEEEENS5_IJSW_iEEEEEEEEEEESK_S13_NS4_8TiledMMAINS4_8MMA_AtomIJNS4_27SM100_MMA_MXF8F6F4_2x1SM_SSISI_SI_fSJ_Li256ELi256ELNS4_4UMMA5MajorE0ELS18_0ELNS17_7ScaleInE0ELS19_0EEEEEENSM_INS5_IJSC_SC_SC_EEENS5_IJSW_SW_SW_EEEEENS5_IJNS4_10UnderscoreES1F_S1F_EEEEENS5_IJNS4_18SM100_TMA_2SM_LOADES1I_EEENS5_IJNS4_14ComposedLayoutINS4_7SwizzleILi3ELi4ELi3EEENS4_18smem_ptr_flag_bitsILi8EEENSM_INS5_IJNSA_ILi8EEESG_EEENS5_IJSG_SC_EEEEEEENSM_INS5_IJNS5_IJNS5_IJSP_SC_EEENS5_IJSN_SC_EEEEEESC_NS5_IJSO_SC_EEEEEENS5_IJNS5_IJNS5_IJSU_SY_EEESX_EEESW_NS5_IJSC_SY_EEEEEEEEEEEvNS4_8identityENS5_IJS1I_NS4_28SM100_TMA_2SM_LOAD_MULTICASTEEEENS5_IJS1T_NSM_INS5_IJNS5_IJNS5_IJSP_SB_EEES1V_EEESC_S1X_EEENS5_IJS20_SW_NS5_IJSC_NSA_ILi1024EEEEEEEEEEEEEEvS25_EENS_8epilogue10collective18CollectiveEpilogueINS2H_23Sm100TmaWarpSpecializedILi4ELi2ELi64ELb1ELb0EEEJNS5_IJSG_SF_SG_EEENS5_IJNSM_ISG_SC_EENSM_INSA_ILi64EEESC_EEEEENS_10bfloat16_tESL_S2R_SL_NS2H_6fusion15FusionCallbacksIS2L_NS2S_17LinearCombinationIS2R_fS2R_fLNS_15FloatRoundStyleE2EEES2M_S2Q_JEEENS4_5SM1004TMEM4LOAD26SM100_TMEM_LOAD_32dp32b64xENS4_13SM90_TMA_LOADENS1K_IS1M_NS1N_ILi16EEENSM_INS5_IJS1P_S2O_EEENS5_IJS2O_SC_EEEEEEENS4_39AutoVectorizingCopyWithAssumedAlignmentILi128EEENS4_14SM90_TMA_STOREES37_S39_S39_EEEvvEEEEvNT_6ParamsE:
        .type           _ZN7cutlass13device_kernelINS_4gemm6kernel13GemmUniversalIN4cute5tupleIJiiiiEEENS1_10collective13CollectiveMmaINS1_46MainloopSm100TmaUmmaWarpSpecializedBlockScaledILi4ELi2ELi1ENS5_IJNS4_1CILi2EEENSA_ILi1EEESC_EEEEENS5_IJNSA_ILi256EEESF_NSA_ILi128EEEEEENS5_IJNS_12float_e5m2_tENS_13float_ue8m0_tEEEENS5_IJNS5_IJlSC_lEEENS4_6LayoutINS5_IJNS5_IJNS5_IJNSA_ILi32EEENSA_ILi4EEEEEEiEEESQ_NS5_IJSC_iEEEEEENS5_IJNS5_IJNS5_IJNSA_ILi16EEESO_EEEiEEENS5_IJNS5_IJNSA_ILi0EEESC_EEENSA_ILi512EEEEEENS5_IJSW_iEEEEEEEEEEESK_S13_NS4_8TiledMMAINS4_8MMA_AtomIJNS4_27SM100_MMA_MXF8F6F4_2x1SM_SSISI_SI_fSJ_Li256ELi256ELNS4_4UMMA5MajorE0ELS18_0ELNS17_7ScaleInE0ELS19_0EEEEEENSM_INS5_IJSC_SC_SC_EEENS5_IJSW_SW_SW_EEEEENS5_IJNS4_10UnderscoreES1F_S1F_EEEEENS5_IJNS4_18SM100_TMA_2SM_LOADES1I_EEENS5_IJNS4_14ComposedLayoutINS4_7SwizzleILi3ELi4ELi3EEENS4_18smem_ptr_flag_bitsILi8EEENSM_INS5_IJNSA_ILi8EEESG_EEENS5_IJSG_SC_EEEEEEENSM_INS5_IJNS5_IJNS5_IJSP_SC_EEENS5_IJSN_SC_EEEEEESC_NS5_IJSO_SC_EEEEEENS5_IJNS5_IJNS5_IJSU_SY_EEESX_EEESW_NS5_IJSC_SY_EEEEEEEEEEEvNS4_8identityENS5_IJS1I_NS4_28SM100_TMA_2SM_LOAD_MULTICASTEEEENS5_IJS1T_NSM_INS5_IJNS5_IJNS5_IJSP_SB_EEES1V_EEESC_S1X_EEENS5_IJS20_SW_NS5_IJSC_NSA_ILi1024EEEEEEEEEEEEEEvS25_EENS_8epilogue10collective18CollectiveEpilogueINS2H_23Sm100TmaWarpSpecializedILi4ELi2ELi64ELb1ELb0EEEJNS5_IJSG_SF_SG_EEENS5_IJNSM_ISG_SC_EENSM_INSA_ILi64EEESC_EEEEENS_10bfloat16_tESL_S2R_SL_NS2H_6fusion15FusionCallbacksIS2L_NS2S_17LinearCombinationIS2R_fS2R_fLNS_15FloatRoundStyleE2EEES2M_S2Q_JEEENS4_5SM1004TMEM4LOAD26SM100_TMEM_LOAD_32dp32b64xENS4_13SM90_TMA_LOADENS1K_IS1M_NS1N_ILi16EEENSM_INS5_IJS1P_S2O_EEENS5_IJS2O_SC_EEEEEEENS4_39AutoVectorizingCopyWithAssumedAlignmentILi128EEENS4_14SM90_TMA_STOREES37_S39_S39_EEEvvEEEEvNT_6ParamsE,@function
        .size           _ZN7cutlass13device_kernelINS_4gemm6kernel13GemmUniversalIN4cute5tupleIJiiiiEEENS1_10collective13CollectiveMmaINS1_46MainloopSm100TmaUmmaWarpSpecializedBlockScaledILi4ELi2ELi1ENS5_IJNS4_1CILi2EEENSA_ILi1EEESC_EEEEENS5_IJNSA_ILi256EEESF_NSA_ILi128EEEEEENS5_IJNS_12float_e5m2_tENS_13float_ue8m0_tEEEENS5_IJNS5_IJlSC_lEEENS4_6LayoutINS5_IJNS5_IJNS5_IJNSA_ILi32EEENSA_ILi4EEEEEEiEEESQ_NS5_IJSC_iEEEEEENS5_IJNS5_IJNS5_IJNSA_ILi16EEESO_EEEiEEENS5_IJNS5_IJNSA_ILi0EEESC_EEENSA_ILi512EEEEEENS5_IJSW_iEEEEEEEEEEESK_S13_NS4_8TiledMMAINS4_8MMA_AtomIJNS4_27SM100_MMA_MXF8F6F4_2x1SM_SSISI_SI_fSJ_Li256ELi256ELNS4_4UMMA5MajorE0ELS18_0ELNS17_7ScaleInE0ELS19_0EEEEEENSM_INS5_IJSC_SC_SC_EEENS5_IJSW_SW_SW_EEEEENS5_IJNS4_10UnderscoreES1F_S1F_EEEEENS5_IJNS4_18SM100_TMA_2SM_LOADES1I_EEENS5_IJNS4_14ComposedLayoutINS4_7SwizzleILi3ELi4ELi3EEENS4_18smem_ptr_flag_bitsILi8EEENSM_INS5_IJNSA_ILi8EEESG_EEENS5_IJSG_SC_EEEEEEENSM_INS5_IJNS5_IJNS5_IJSP_SC_EEENS5_IJSN_SC_EEEEEESC_NS5_IJSO_SC_EEEEEENS5_IJNS5_IJNS5_IJSU_SY_EEESX_EEESW_NS5_IJSC_SY_EEEEEEEEEEEvNS4_8identityENS5_IJS1I_NS4_28SM100_TMA_2SM_LOAD_MULTICASTEEEENS5_IJS1T_NSM_INS5_IJNS5_IJNS5_IJSP_SB_EEES1V_EEESC_S1X_EEENS5_IJS20_SW_NS5_IJSC_NSA_ILi1024EEEEEEEEEEEEEEvS25_EENS_8epilogue10collective18CollectiveEpilogueINS2H_23Sm100TmaWarpSpecializedILi4ELi2ELi64ELb1ELb0EEEJNS5_IJSG_SF_SG_EEENS5_IJNSM_ISG_SC_EENSM_INSA_ILi64EEESC_EEEEENS_10bfloat16_tESL_S2R_SL_NS2H_6fusion15FusionCallbacksIS2L_NS2S_17LinearCombinationIS2R_fS2R_fLNS_15FloatRoundStyleE2EEES2M_S2Q_JEEENS4_5SM1004TMEM4LOAD26SM100_TMEM_LOAD_32dp32b64xENS4_13SM90_TMA_LOADENS1K_IS1M_NS1N_ILi16EEENSM_INS5_IJS1P_S2O_EEENS5_IJS2O_SC_EEEEEEENS4_39AutoVectorizingCopyWithAssumedAlignmentILi128EEENS4_14SM90_TMA_STOREES37_S39_S39_EEEvvEEEEvNT_6ParamsE,(.L_x_194 - _ZN7cutlass13device_kernelINS_4gemm6kernel13GemmUniversalIN4cute5tupleIJiiiiEEENS1_10collective13CollectiveMmaINS1_46MainloopSm100TmaUmmaWarpSpecializedBlockScaledILi4ELi2ELi1ENS5_IJNS4_1CILi2EEENSA_ILi1EEESC_EEEEENS5_IJNSA_ILi256EEESF_NSA_ILi128EEEEEENS5_IJNS_12float_e5m2_tENS_13float_ue8m0_tEEEENS5_IJNS5_IJlSC_lEEENS4_6LayoutINS5_IJNS5_IJNS5_IJNSA_ILi32EEENSA_ILi4EEEEEEiEEESQ_NS5_IJSC_iEEEEEENS5_IJNS5_IJNS5_IJNSA_ILi16EEESO_EEEiEEENS5_IJNS5_IJNSA_ILi0EEESC_EEENSA_ILi512EEEEEENS5_IJSW_iEEEEEEEEEEESK_S13_NS4_8TiledMMAINS4_8MMA_AtomIJNS4_27SM100_MMA_MXF8F6F4_2x1SM_SSISI_SI_fSJ_Li256ELi256ELNS4_4UMMA5MajorE0ELS18_0ELNS17_7ScaleInE0ELS19_0EEEEEENSM_INS5_IJSC_SC_SC_EEENS5_IJSW_SW_SW_EEEEENS5_IJNS4_10UnderscoreES1F_S1F_EEEEENS5_IJNS4_18SM100_TMA_2SM_LOADES1I_EEENS5_IJNS4_14ComposedLayoutINS4_7SwizzleILi3ELi4ELi3EEENS4_18smem_ptr_flag_bitsILi8EEENSM_INS5_IJNSA_ILi8EEESG_EEENS5_IJSG_SC_EEEEEEENSM_INS5_IJNS5_IJNS5_IJSP_SC_EEENS5_IJSN_SC_EEEEEESC_NS5_IJSO_SC_EEEEEENS5_IJNS5_IJNS5_IJSU_SY_EEESX_EEESW_NS5_IJSC_SY_EEEEEEEEEEEvNS4_8identityENS5_IJS1I_NS4_28SM100_TMA_2SM_LOAD_MULTICASTEEEENS5_IJS1T_NSM_INS5_IJNS5_IJNS5_IJSP_SB_EEES1V_EEESC_S1X_EEENS5_IJS20_SW_NS5_IJSC_NSA_ILi1024EEEEEEEEEEEEEEvS25_EENS_8epilogue10collective18CollectiveEpilogueINS2H_23Sm100TmaWarpSpecializedILi4ELi2ELi64ELb1ELb0EEEJNS5_IJSG_SF_SG_EEENS5_IJNSM_ISG_SC_EENSM_INSA_ILi64EEESC_EEEEENS_10bfloat16_tESL_S2R_SL_NS2H_6fusion15FusionCallbacksIS2L_NS2S_17LinearCombinationIS2R_fS2R_fLNS_15FloatRoundStyleE2EEES2M_S2Q_JEEENS4_5SM1004TMEM4LOAD26SM100_TMEM_LOAD_32dp32b64xENS4_13SM90_TMA_LOADENS1K_IS1M_NS1N_ILi16EEENSM_INS5_IJS1P_S2O_EEENS5_IJS2O_SC_EEEEEEENS4_39AutoVectorizingCopyWithAssumedAlignmentILi128EEENS4_14SM90_TMA_STOREES37_S39_S39_EEEvvEEEEvNT_6ParamsE)
        .other          _ZN7cutlass13device_kernelINS_4gemm6kernel13GemmUniversalIN4cute5tupleIJiiiiEEENS1_10collective13CollectiveMmaINS1_46MainloopSm100TmaUmmaWarpSpecializedBlockScaledILi4ELi2ELi1ENS5_IJNS4_1CILi2EEENSA_ILi1EEESC_EEEEENS5_IJNSA_ILi256EEESF_NSA_ILi128EEEEEENS5_IJNS_12float_e5m2_tENS_13float_ue8m0_tEEEENS5_IJNS5_IJlSC_lEEENS4_6LayoutINS5_IJNS5_IJNS5_IJNSA_ILi32EEENSA_ILi4EEEEEEiEEESQ_NS5_IJSC_iEEEEEENS5_IJNS5_IJNS5_IJNSA_ILi16EEESO_EEEiEEENS5_IJNS5_IJNSA_ILi0EEESC_EEENSA_ILi512EEEEEENS5_IJSW_iEEEEEEEEEEESK_S13_NS4_8TiledMMAINS4_8MMA_AtomIJNS4_27SM100_MMA_MXF8F6F4_2x1SM_SSISI_SI_fSJ_Li256ELi256ELNS4_4UMMA5MajorE0ELS18_0ELNS17_7ScaleInE0ELS19_0EEEEEENSM_INS5_IJSC_SC_SC_EEENS5_IJSW_SW_SW_EEEEENS5_IJNS4_10UnderscoreES1F_S1F_EEEEENS5_IJNS4_18SM100_TMA_2SM_LOADES1I_EEENS5_IJNS4_14ComposedLayoutINS4_7SwizzleILi3ELi4ELi3EEENS4_18smem_ptr_flag_bitsILi8EEENSM_INS5_IJNSA_ILi8EEESG_EEENS5_IJSG_SC_EEEEEEENSM_INS5_IJNS5_IJNS5_IJSP_SC_EEENS5_IJSN_SC_EEEEEESC_NS5_IJSO_SC_EEEEEENS5_IJNS5_IJNS5_IJSU_SY_EEESX_EEESW_NS5_IJSC_SY_EEEEEEEEEEEvNS4_8identityENS5_IJS1I_NS4_28SM100_TMA_2SM_LOAD_MULTICASTEEEENS5_IJS1T_NSM_INS5_IJNS5_IJNS5_IJSP_SB_EEES1V_EEESC_S1X_EEENS5_IJS20_SW_NS5_IJSC_NSA_ILi1024EEEEEEEEEEEEEEvS25_EENS_8epilogue10collective18CollectiveEpilogueINS2H_23Sm100TmaWarpSpecializedILi4ELi2ELi64ELb1ELb0EEEJNS5_IJSG_SF_SG_EEENS5_IJNSM_ISG_SC_EENSM_INSA_ILi64EEESC_EEEEENS_10bfloat16_tESL_S2R_SL_NS2H_6fusion15FusionCallbacksIS2L_NS2S_17LinearCombinationIS2R_fS2R_fLNS_15FloatRoundStyleE2EEES2M_S2Q_JEEENS4_5SM1004TMEM4LOAD26SM100_TMEM_LOAD_32dp32b64xENS4_13SM90_TMA_LOADENS1K_IS1M_NS1N_ILi16EEENSM_INS5_IJS1P_S2O_EEENS5_IJS2O_SC_EEEEEEENS4_39AutoVectorizingCopyWithAssumedAlignmentILi128EEENS4_14SM90_TMA_STOREES37_S39_S39_EEEvvEEEEvNT_6ParamsE,@"STO_CUDA_ENTRY STV_DEFAULT"
_ZN7cutlass13device_kernelINS_4gemm6kernel13GemmUniversalIN4cute5tupleIJiiiiEEENS1_10collective13CollectiveMmaINS1_46MainloopSm100TmaUmmaWarpSpecializedBlockScaledILi4ELi2ELi1ENS5_IJNS4_1CILi2EEENSA_ILi1EEESC_EEEEENS5_IJNSA_ILi256EEESF_NSA_ILi128EEEEEENS5_IJNS_12float_e5m2_tENS_13float_ue8m0_tEEEENS5_IJNS5_IJlSC_lEEENS4_6LayoutINS5_IJNS5_IJNS5_IJNSA_ILi32EEENSA_ILi4EEEEEEiEEESQ_NS5_IJSC_iEEEEEENS5_IJNS5_IJNS5_IJNSA_ILi16EEESO_EEEiEEENS5_IJNS5_IJNSA_ILi0EEESC_EEENSA_ILi512EEEEEENS5_IJSW_iEEEEEEEEEEESK_S13_NS4_8TiledMMAINS4_8MMA_AtomIJNS4_27SM100_MMA_MXF8F6F4_2x1SM_SSISI_SI_fSJ_Li256ELi256ELNS4_4UMMA5MajorE0ELS18_0ELNS17_7ScaleInE0ELS19_0EEEEEENSM_INS5_IJSC_SC_SC_EEENS5_IJSW_SW_SW_EEEEENS5_IJNS4_10UnderscoreES1F_S1F_EEEEENS5_IJNS4_18SM100_TMA_2SM_LOADES1I_EEENS5_IJNS4_14ComposedLayoutINS4_7SwizzleILi3ELi4ELi3EEENS4_18smem_ptr_flag_bitsILi8EEENSM_INS5_IJNSA_ILi8EEESG_EEENS5_IJSG_SC_EEEEEEENSM_INS5_IJNS5_IJNS5_IJSP_SC_EEENS5_IJSN_SC_EEEEEESC_NS5_IJSO_SC_EEEEEENS5_IJNS5_IJNS5_IJSU_SY_EEESX_EEESW_NS5_IJSC_SY_EEEEEEEEEEEvNS4_8identityENS5_IJS1I_NS4_28SM100_TMA_2SM_LOAD_MULTICASTEEEENS5_IJS1T_NSM_INS5_IJNS5_IJNS5_IJSP_SB_EEES1V_EEESC_S1X_EEENS5_IJS20_SW_NS5_IJSC_NSA_ILi1024EEEEEEEEEEEEEEvS25_EENS_8epilogue10collective18CollectiveEpilogueINS2H_23Sm100TmaWarpSpecializedILi4ELi2ELi64ELb1ELb0EEEJNS5_IJSG_SF_SG_EEENS5_IJNSM_ISG_SC_EENSM_INSA_ILi64EEESC_EEEEENS_10bfloat16_tESL_S2R_SL_NS2H_6fusion15FusionCallbacksIS2L_NS2S_17LinearCombinationIS2R_fS2R_fLNS_15FloatRoundStyleE2EEES2M_S2Q_JEEENS4_5SM1004TMEM4LOAD26SM100_TMEM_LOAD_32dp32b64xENS4_13SM90_TMA_LOADENS1K_IS1M_NS1N_ILi16EEENSM_INS5_IJS1P_S2O_EEENS5_IJS2O_SC_EEEEEEENS4_39AutoVectorizingCopyWithAssumedAlignmentILi128EEENS4_14SM90_TMA_STOREES37_S39_S39_EEEvvEEEEvNT_6ParamsE:
[----:B------:R-:W1:Y:S01]  /*0000*/  LDC R1, c[0x0][0x37c] ;  /* 0x0000df00ff017b82 */ /* 0x000e620000000800 */
[----:B------:R-:W2:Y:S01]  /*0010*/  S2R R152, SR_TID.X ;  /* 0x0000000000987919 */ /* 0x000ea20000002100 */
[----:B------:R-:W3:Y:S06]  /*0020*/  LDCU.64 UR12, c[0x0][0xc90] ;  /* 0x00019200ff0c77ac */ /* 0x000eec0008000a00 */
[----:B------:R-:W4:Y:S01]  /*0030*/  S2UR UR4, SR_CgaCtaId ;  /* 0x00000000000479c3 */ /* 0x000f220000008800 */
[----:B------:R-:W-:Y:S02]  /*0040*/  PRMT R139, RZ, 0x7610, R139 ;  /* 0x00007610ff8b7816 */ /* 0x000fe4000000008b */
[----:B------:R-:W-:Y:S01]  /*0050*/  ELECT P1, URZ, PT ;  /* 0x0000000000ff782f */ /* 0x000fe20003820000 */
[----:B---3--:R-:W-:-:S04]  /*0060*/  UISETP.NE.U32.AND UP0, UPT, UR12, URZ, UPT ;  /* 0x000000ff0c00728c */ /* 0x008fc8000bf05070 */
[----:B------:R-:W-:Y:S02]  /*0070*/  UISETP.NE.AND.EX UP0, UPT, UR13, URZ, UPT, UP0 ;  /* 0x000000ff0d00728c */ /* 0x000fe4000bf05300 */
[----:B----4-:R-:W-:Y:S01]  /*0080*/  ULOP3.LUT UR24, UR4, 0x1, URZ, 0xc0, !UPT ;  /* 0x0000000104187892 */ /* 0x010fe2000f8ec0ff */
[----:B--2---:R-:W-:-:S05]  /*0090*/  SHF.R.U32.HI R140, RZ, 0x5, R152 ;  /* 0x00000005ff8c7819 */ /* 0x004fca0000011698 */
[----:B------:R-:W2:Y:S02]  /*00a0*/  SHFL.IDX PT, R0, R140, RZ, 0x1f ;  /* 0x00001fff8c007589 */ /* 0x000ea400000e0000 */
[----:B--2---:R-:W-:Y:S01]  /*00b0*/  R2UR UR21, R0 ;  /* 0x00000000001572ca */ /* 0x004fe200000e0000 */
[----:B-1----:R-:W-:-:S14]  /*00c0*/  BRA.U UP0, `(.L_x_0) ;  /* 0x0000000100307547 */ /* 0x002fdc000b800000 */
[----:B------:R-:W1:Y:S02]  /*00d0*/  LDCU.64 UR4, c[0x0][0xc88] ;  /* 0x00019100ff0477ac */ /* 0x000e640008000a00 */
[----:B-1----:R-:W-:-:S04]  /*00e0*/  UISETP.NE.U32.AND UP0, UPT, UR4, URZ, UPT ;  /* 0x000000ff0400728c */ /* 0x002fc8000bf05070 */
[----:B------:R-:W-:-:S09]  /*00f0*/  UISETP.NE.AND.EX UP0, UPT, UR5, URZ, UPT, UP0 ;  /* 0x000000ff0500728c */ /* 0x000fd2000bf05300 */
[----:B------:R-:W-:Y:S05]  /*0100*/  BRA.U !UP0, `(.L_x_1) ;  /* 0x0000000108147547 */ /* 0x000fea000b800000 */
[----:B------:R-:W1:Y:S01]  /*0110*/  LDC.64 R2, c[0x0][0xc88] ;  /* 0x00032200ff027b82 */ /* 0x000e620000000a00 */
[----:B------:R-:W1:Y:S02]  /*0120*/  LDCU.64 UR4, c[0x0][0x358] ;  /* 0x00006b00ff0477ac */ /* 0x000e640008000a00 */
[----:B-1----:R1:W5:Y:S01]  /*0130*/  LDG.E R71, desc[UR4][R2.64] ;  /* 0x0000000402477981 */ /* 0x002362000c1e1900 */
[----:B------:R-:W-:Y:S01]  /*0140*/  HFMA2 R139, -RZ, RZ, 0, 5.9604644775390625e-08 ;  /* 0x00000001ff8b7431 */ /* 0x000fe200000001ff */
[----:B------:R-:W-:Y:S05]  /*0150*/  BRA `(.L_x_0) ;  /* 0x00000000000c7947 */ /* 0x000fea0003800000 */
.L_x_1:
[----:B------:R-:W1:Y:S01]  /*0160*/  LDCU UR4, c[0x0][0xc80] ;  /* 0x00019000ff0477ac */ /* 0x000e620008000800 */
[----:B------:R-:W-:Y:S01]  /*0170*/  HFMA2 R139, -RZ, RZ, 0, 5.9604644775390625e-08 ;  /* 0x00000001ff8b7431 */ /* 0x000fe200000001ff */
[----:B-1----:R-:W-:-:S07]  /*0180*/  MOV R71, UR4 ;  /* 0x0000000400477c02 */ /* 0x002fce0008000f00 */
.L_x_0:
[----:B------:R-:W2:Y:S02]  /*0190*/  LDCU.64 UR4, c[0x0][0xcb0] ;  /* 0x00019600ff0477ac */ /* 0x000ea40008000a00 */
[----:B--2---:R-:W-:-:S04]  /*01a0*/  UISETP.NE.U32.AND UP0, UPT, UR4, URZ, UPT ;  /* 0x000000ff0400728c */ /* 0x004fc8000bf05070 */
[----:B------:R-:W-:-:S09]  /*01b0*/  UISETP.NE.AND.EX UP0, UPT, UR5, URZ, UPT, UP0 ;  /* 0x000000ff0500728c */ /* 0x000fd2000bf05300 */
[----:B------:R-:W-:Y:S05]  /*01c0*/  BRA.U UP0, `(.L_x_2) ;  /* 0x0000000100287547 */ /* 0x000fea000b800000 */
[----:B------:R-:W2:Y:S02]  /*01d0*/  LDCU.64 UR4, c[0x0][0xca8] ;  /* 0x00019500ff0477ac */ /* 0x000ea40008000a00 */
[----:B--2---:R-:W-:-:S04]  /*01e0*/  UISETP.NE.U32.AND UP0, UPT, UR4, URZ, UPT ;  /* 0x000000ff0400728c */ /* 0x004fc8000bf05070 */
[----:B------:R-:W-:-:S09]  /*01f0*/  UISETP.NE.AND.EX UP0, UPT, UR5, URZ, UPT, UP0 ;  /* 0x000000ff0500728c */ /* 0x000fd2000bf05300 */
[----:B------:R-:W-:Y:S05]  /*0200*/  BRA.U !UP0, `(.L_x_3) ;  /* 0x0000000108107547 */ /* 0x000fea000b800000 */
[----:B------:R-:W2:Y:S01]  /*0210*/  LDC.64 R68, c[0x0][0xca8] ;  /* 0x00032a00ff447b82 */ /* 0x000ea20000000a00 */
[----:B------:R-:W2:Y:S02]  /*0220*/  LDCU.64 UR4, c[0x0][0x358] ;  /* 0x00006b00ff0477ac */ /* 0x000ea40008000a00 */
[----:B--2---:R2:W5:Y:S01]  /*0230*/  LDG.E R68, desc[UR4][R68.64] ;  /* 0x0000000444447981 */ /* 0x004562000c1e1900 */
[----:B------:R-:W-:Y:S05]  /*0240*/  BRA `(.L_x_2) ;  /* 0x0000000000087947 */ /* 0x000fea0003800000 */
.L_x_3:
[----:B------:R-:W2:Y:S02]  /*0250*/  LDCU UR4, c[0x0][0xca0] ;  /* 0x00019400ff0477ac */ /* 0x000ea40008000800 */
[----:B--2---:R-:W-:Y:S02]  /*0260*/  MOV R68, UR4 ;  /* 0x0000000400447c02 */ /* 0x004fe40008000f00 */
.L_x_2:
[----:B------:R-:W-:Y:S01]  /*0270*/  IMAD.U32 R0, RZ, RZ, UR21 ;  /* 0x00000015ff007e24 */ /* 0x000fe2000f8e00ff */
[----:B------:R-:W-:Y:S04]  /*0280*/  BSSY.RECONVERGENT B0, `(.L_x_4) ;  /* 0x0000012000007945 */ /* 0x000fe80003800200 */
[C---:B------:R-:W-:Y:S02]  /*0290*/  ISETP.NE.OR P2, PT, R0.reuse, 0x1, !P1 ;  /* 0x000000010000780c */ /* 0x040fe40004f45670 */
[----:B------:R-:W-:-:S11]  /*02a0*/  ISETP.NE.OR P0, PT, R0, 0x3, !P1 ;  /* 0x000000030000780c */ /* 0x000fd60004f05670 */
[----:B------:R-:W-:Y:S05]  /*02b0*/  @P2 BRA `(.L_x_5) ;  /* 0x0000000000382947 */ /* 0x000fea0003800000 */
[----:B------:R-:W3:Y:S02]  /*02c0*/  LDCU.64 UR4, c[0x0][0x348] ;  /* 0x00006900ff0477ac */ /* 0x000ee40008000a00 */
[----:B---3--:R-:W-:Y:S02]  /*02d0*/  UIADD3 UR10, UP3, UPT, UR4, 0x80, URZ ;  /* 0x00000080040a7890 */ /* 0x008fe4000ff7e0ff */
[----:B------:R-:W-:Y:S02]  /*02e0*/  UIADD3 UR8, UP2, UPT, UR4, 0x180, URZ ;  /* 0x0000018004087890 */ /* 0x000fe4000ff5e0ff */
[----:B------:R-:W-:Y:S02]  /*02f0*/  UIADD3 UR6, UP1, UPT, UR4, 0x280, URZ ;  /* 0x0000028004067890 */ /* 0x000fe4000ff3e0ff */
[----:B------:R-:W-:Y:S02]  /*0300*/  UIADD3 UR4, UP0, UPT, UR4, 0x380, URZ ;  /* 0x0000038004047890 */ /* 0x000fe4000ff1e0ff */
[----:B------:R-:W-:-:S02]  /*0310*/  UIADD3.X UR11, UPT, UPT, URZ, UR5, URZ, UP3, !UPT ;  /* 0x00000005ff0b7290 */ /* 0x000fc40009ffe4ff */
[----:B------:R-:W-:Y:S02]  /*0320*/  UIADD3.X UR9, UPT, UPT, URZ, UR5, URZ, UP2, !UPT ;  /* 0x00000005ff097290 */ /* 0x000fe400097fe4ff */
[----:B------:R-:W-:Y:S02]  /*0330*/  UIADD3.X UR7, UPT, UPT, URZ, UR5, URZ, UP1, !UPT ;  /* 0x00000005ff077290 */ /* 0x000fe40008ffe4ff */
[----:B------:R-:W-:-:S03]  /*0340*/  UIADD3.X UR5, UPT, UPT, URZ, UR5, URZ, UP0, !UPT ;  /* 0x00000005ff057290 */ /* 0x000fc600087fe4ff */
[----:B------:R3:W-:Y:S02]  /*0350*/  UTMACCTL.PF [UR10] ;  /* 0x000000000a0079b9 */ /* 0x0007e40008040000 */
[----:B------:R3:W-:Y:S02]  /*0360*/  UTMACCTL.PF [UR8] ;  /* 0x00000000080079b9 */ /* 0x0007e40008040000 */
[----:B------:R3:W-:Y:S02]  /*0370*/  UTMACCTL.PF [UR6] ;  /* 0x00000000060079b9 */ /* 0x0007e40008040000 */
[----:B------:R3:W-:Y:S02]  /*0380*/  UTMACCTL.PF [UR4] ;  /* 0x00000000040079b9 */ /* 0x0007e40008040000 */
[----:B---3--:R-:W-:Y:S01]  /*0390*/  NOP ;  /* 0x0000000000007918 */ /* 0x008fe20000000000 */
.L_x_5:
[----:B------:R-:W-:Y:S05]  /*03a0*/  BSYNC.RECONVERGENT B0 ;  /* 0x0000000000007941 */ /* 0x000fea0003800200 */
.L_x_4:
[----:B------:R-:W-:Y:S04]  /*03b0*/  BSSY.RECONVERGENT B0, `(.L_x_6) ;  /* 0x000000a000007945 */ /* 0x000fe80003800200 */
[----:B------:R-:W-:Y:S05]  /*03c0*/  @P0 BRA `(.L_x_7) ;  /* 0x0000000000200947 */ /* 0x000fea0003800000 */
[----:B------:R-:W3:Y:S02]  /*03d0*/  LDCU.64 UR4, c[0x0][0x348] ;  /* 0x00006900ff0477ac */ /* 0x000ee40008000a00 */
[----:B---3--:R-:W-:Y:S02]  /*03e0*/  UIADD3 UR6, UP1, UPT, UR4, 0x980, URZ ;  /* 0x0000098004067890 */ /* 0x008fe4000ff3e0ff */
[----:B------:R-:W-:Y:S02]  /*03f0*/  UIADD3 UR4, UP0, UPT, UR4, 0xa80, URZ ;  /* 0x00000a8004047890 */ /* 0x000fe4000ff1e0ff */
[----:B------:R-:W-:Y:S02]  /*0400*/  UIADD3.X UR7, UPT, UPT, URZ, UR5, URZ, UP1, !UPT ;  /* 0x00000005ff077290 */ /* 0x000fe40008ffe4ff */
[----:B------:R-:W-:-:S07]  /*0410*/  UIADD3.X UR5, UPT, UPT, URZ, UR5, URZ, UP0, !UPT ;  /* 0x00000005ff057290 */ /* 0x000fce00087fe4ff */
[----:B------:R3:W-:Y:S02]  /*0420*/  UTMACCTL.PF [UR6] ;  /* 0x00000000060079b9 */ /* 0x0007e40008040000 */
[----:B------:R3:W-:Y:S02]  /*0430*/  UTMACCTL.PF [UR4] ;  /* 0x00000000040079b9 */ /* 0x0007e40008040000 */
[----:B---3--:R-:W-:Y:S01]  /*0440*/  NOP ;  /* 0x0000000000007918 */ /* 0x008fe20000000000 */
.L_x_7:
[----:B------:R-:W-:Y:S05]  /*0450*/  BSYNC.RECONVERGENT B0 ;  /* 0x0000000000007941 */ /* 0x000fea0003800200 */
.L_x_6:
[----:B------:R-:W3:Y:S01]  /*0460*/  LDCU.64 UR4, c[0x0][0xc88] ;  /* 0x00019100ff0477ac */ /* 0x000ee20008000a00 */
[----:B------:R-:W-:Y:S02]  /*0470*/  UISETP.EQ.U32.AND UP2, UPT, UR12, URZ, UPT ;  /* 0x000000ff0c00728c */ /* 0x000fe4000bf42070 */
[----:B------:R-:W-:Y:S02]  /*0480*/  UPLOP3.LUT UP4, UPT, UPT, UPT, UPT, 0x80, 0x8 ;  /* 0x000000000008789c */ /* 0x000fe40003f8f070 */
[----:B---3--:R-:W-:-:S04]  /*0490*/  UISETP.NE.U32.AND UP0, UPT, UR4, URZ, UPT ;  /* 0x000000ff0400728c */ /* 0x008fc8000bf05070 */
[----:B------:R-:W-:-:S04]  /*04a0*/  UISETP.NE.AND.EX UP1, UPT, UR5, URZ, UPT, UP0 ;  /* 0x000000ff0500728c */ /* 0x000fc8000bf25300 */
[----:B------:R-:W-:-:S04]  /*04b0*/  UISETP.EQ.OR.EX UP3, UPT, UR13, URZ, !UP1, UP2 ;  /* 0x000000ff0d00728c */ /* 0x000fc8000cf62720 */
[----:B------:R-:W-:-:S06]  /*04c0*/  UP2UR UR4, UPR, URZ, 0x8 ;  /* 0x00000008ff047883 */ /* 0x000fcc0008000000 */
[----:B------:R-:W-:Y:S01]  /*04d0*/  MOV R143, UR4 ;  /* 0x00000004008f7c02 */ /* 0x000fe20008000f00 */
[----:B------:R-:W-:Y:S06]  /*04e0*/  BRA.U !UP3, `(.L_x_8) ;  /* 0x000000010b207547 */ /* 0x000fec000b800000 */
[----:B------:R-:W-:Y:S01]  /*04f0*/  UISETP.NE.U32.AND UP2, UPT, UR12, URZ, UPT ;  /* 0x000000ff0c00728c */ /* 0x000fe2000bf45070 */
[----:B-----5:R-:W-:Y:S01]  /*0500*/  FSETP.NEU.AND P0, PT, R71, RZ, PT ;  /* 0x000000ff4700720b */ /* 0x020fe20003f0d000 */
[----:B------:R-:W-:Y:S02]  /*0510*/  USEL UR4, URZ, 0xffffffff, UP1 ;  /* 0xffffffffff047887 */ /* 0x000fe40008800000 */
[----:B------:R-:W-:-:S10]  /*0520*/  UISETP.NE.AND.EX UP2, UPT, UR13, URZ, UPT, UP2 ;  /* 0x000000ff0d00728c */ /* 0x000fd4000bf45320 */
[----:B------:R-:W-:Y:S01]  /*0530*/  VOTEU.ANY UP0, P0 ;  /* 0x0000000000ff7886 */ /* 0x000fe20000000100 */
[----:B------:R-:W-:-:S04]  /*0540*/  @!UP2 USEL UR4, URZ, 0xffffffff, UP0 ;  /* 0xffffffffff04a887 */ /* 0x000fc80008000000 */
[----:B------:R-:W-:-:S04]  /*0550*/  ULOP3.LUT UR4, UR4, 0x1, URZ, 0xc0, !UPT ;  /* 0x0000000104047892 */ /* 0x000fc8000f8ec0ff */
[----:B------:R-:W-:-:S11]  /*0560*/  UISETP.NE.U32.AND UP4, UPT, UR4, 0x1, UPT ;  /* 0x000000010400788c */ /* 0x000fd6000bf85070 */
.L_x_8:
[----:B------:R-:W3:Y:S01]  /*0570*/  SHFL.IDX PT, R0, R140, RZ, 0x1f ;  /* 0x00001fff8c007589 */ /* 0x000ee200000e0000 */
[----:B------:R-:W-:-:S04]  /*0580*/  UISETP.NE.AND UP0, UPT, UR21, 0x2, UPT ;  /* 0x000000021500788c */ /* 0x000fc8000bf05270 */
[----:B------:R-:W-:Y:S02]  /*0590*/  UISETP.EQ.AND UP2, UPT, UR24, URZ, !UP0 ;  /* 0x000000ff1800728c */ /* 0x000fe4000c742270 */
[----:B------:R-:W-:-:S04]  /*05a0*/  USEL UR52, URZ, 0x1, UP0 ;  /* 0x00000001ff347887 */ /* 0x000fc80008000000 */
[----:B------:R-:W-:Y:S02]  /*05b0*/  PLOP3.LUT P4, PT, P1, PT, UP2, 0x80, 0x8 ;  /* 0x000000000008781c */ /* 0x000fe40000f8f028 */
[----:B---3--:R-:W-:-:S13]  /*05c0*/  ISETP.NE.AND P0, PT, R0, RZ, PT ;  /* 0x000000ff0000720c */ /* 0x008fda0003f05270 */
[----:B------:R-:W-:Y:S05]  /*05d0*/  @P0 BRA `(.L_x_9) ;  /* 0x0000000000480947 */ /* 0x000fea0003800000 */
[----:B------:R-:W3:Y:S01]  /*05e0*/  S2UR UR5, SR_CgaCtaId ;  /* 0x00000000000579c3 */ /* 0x000ee20000008800 */
[----:B------:R-:W-:Y:S01]  /*05f0*/  UMOV UR4, 0x400 ;  /* 0x0000040000047882 */ /* 0x000fe20000000000 */
[----:B------:R-:W-:Y:S01]  /*0600*/  UMOV UR6, 0x1 ;  /* 0x0000000100067882 */ /* 0x000fe20000000000 */
[----:B------:R-:W-:Y:S01]  /*0610*/  ELECT P0, URZ, PT ;  /* 0x0000000000ff782f */ /* 0x000fe20003800000 */
[----:B------:R-:W-:-:S04]  /*0620*/  UIADD3 UR6, UPT, UPT, -UR6, 0x100000, URZ ;  /* 0x0010000006067890 */ /* 0x000fc8000fffe1ff */
[----:B------:R-:W-:Y:S02]  /*0630*/  USHF.L.U32 UR7, UR6, 0xb, URZ ;  /* 0x0000000b06077899 */ /* 0x000fe400080006ff */
[----:B------:R-:W-:Y:S02]  /*0640*/  USHF.L.U32 UR6, UR6, 0x1, URZ ;  /* 0x0000000106067899 */ /* 0x000fe400080006ff */
[----:B---3--:R-:W-:Y:S01]  /*0650*/  ULEA UR4, UR5, UR4, 0x18 ;  /* 0x0000000405047291 */ /* 0x008fe2000f8ec0ff */
[----:B------:R-:W3:Y:S11]  /*0660*/  FENCE.VIEW.ASYNC.S ;  /* 0x00000000000073c6 */ /* 0x000ef60000000000 */
[----:B---3--:R3:W4:Y:S01]  /*0670*/  SYNCS.EXCH.64 URZ, [UR4], UR6 ;  /* 0x0000000604ff75b2 */ /* 0x0087220008000100 */
[----:B------:R3:W1:Y:S01]  /*0680*/  SYNCS.EXCH.64 URZ, [UR4+0x20], UR6 ;  /* 0x0000200604ff75b2 */ /* 0x0006620008000100 */
[----:B------:R3:W1:Y:S01]  /*0690*/  SYNCS.EXCH.64 URZ, [UR4+0x8], UR6 ;  /* 0x0000080604ff75b2 */ /* 0x0006620008000100 */
[----:B------:R3:W1:Y:S01]  /*06a0*/  SYNCS.EXCH.64 URZ, [UR4+0x28], UR6 ;  /* 0x0000280604ff75b2 */ /* 0x0006620008000100 */
[----:B------:R3:W1:Y:S01]  /*06b0*/  SYNCS.EXCH.64 URZ, [UR4+0x10], UR6 ;  /* 0x0000100604ff75b2 */ /* 0x0006620008000100 */
[----:B------:R3:W1:Y:S01]  /*06c0*/  SYNCS.EXCH.64 URZ, [UR4+0x30], UR6 ;  /* 0x0000300604ff75b2 */ /* 0x0006620008000100 */
[----:B------:R3:W1:Y:S01]  /*06d0*/  SYNCS.EXCH.64 URZ, [UR4+0x18], UR6 ;  /* 0x0000180604ff75b2 */ /* 0x0006620008000100 */
[----:B------:R3:W1:Y:S01]  /*06e0*/  SYNCS.EXCH.64 URZ, [UR4+0x38], UR6 ;  /* 0x0000380604ff75b2 */ /* 0x0006620008000100 */
[----:B------:R-:W-:Y:S01]  /*06f0*/  NOP ;  /* 0x0000000000007918 */ /* 0x000fe20000000000 */
.L_x_9:
[----:B------:R-:W2:Y:S01]  /*0700*/  SHFL.IDX PT, R0, R140, RZ, 0x1f ;  /* 0x00001fff8c007589 */ /* 0x000ea200000e0000 */
[----:B------:R-:W-:Y:S01]  /*0710*/  NOP ;  /* 0x0000000000007918 */ /* 0x000fe20000000000 */
[----:B--2---:R-:W-:-:S13]  /*0720*/  ISETP.NE.AND P0, PT, R0, 0x1, PT ;  /* 0x000000010000780c */ /* 0x004fda0003f05270 */
[----:B------:R-:W-:Y:S05]  /*0730*/  @P0 BRA `(.L_x_10) ;  /* 0x0000000000580947 */ /* 0x000fea0003800000 */
[----:B------:R-:W2:Y:S01]  /*0740*/  S2UR UR5, SR_CgaCtaId ;  /* 0x00000000000579c3 */ /* 0x000ea20000008800 */
[----:B---3--:R-:W-:Y:S01]  /*0750*/  UMOV UR4, 0x400 ;  /* 0x0000040000047882 */ /* 0x008fe20000000000 */
[----:B------:R-:W-:Y:S01]  /*0760*/  UMOV UR8, 0x20 ;  /* 0x0000002000087882 */ /* 0x000fe20000000000 */
[----:B------:R-:W-:Y:S01]  /*0770*/  UMOV UR6, 0x80 ;  /* 0x0000008000067882 */ /* 0x000fe20000000000 */
[----:B------:R-:W-:-:S04]  /*0780*/  UIADD3 UR8, UPT, UPT, -UR8, 0x100000, URZ ;  /* 0x0010000008087890 */ /* 0x000fc8000fffe1ff */
[----:B------:R-:W-:Y:S02]  /*0790*/  USHF.L.U32 UR9, UR8, 0xb, URZ ;  /* 0x0000000b08097899 */ /* 0x000fe400080006ff */
[----:B------:R-:W-:Y:S02]  /*07a0*/  USHF.L.U32 UR8, UR8, 0x1, URZ ;  /* 0x0000000108087899 */ /* 0x000fe400080006ff */
[----:B------:R-:W-:-:S04]  /*07b0*/  UIADD3 UR6, UPT, UPT, -UR6, 0x100000, URZ ;  /* 0x0010000006067890 */ /* 0x000fc8000fffe1ff */
[----:B------:R-:W-:Y:S02]  /*07c0*/  USHF.L.U32 UR7, UR6, 0xb, URZ ;  /* 0x0000000b06077899 */ /* 0x000fe400080006ff */
[----:B------:R-:W-:Y:S01]  /*07d0*/  USHF.L.U32 UR6, UR6, 0x1, URZ ;  /* 0x0000000106067899 */ /* 0x000fe200080006ff */
[----:B------:R-:W-:Y:S01]  /*07e0*/  ELECT P0, URZ, PT ;  /* 0x0000000000ff782f */ /* 0x000fe20003800000 */
[----:B--2---:R-:W-:Y:S01]  /*07f0*/  ULEA UR4, UR5, UR4, 0x18 ;  /* 0x0000000405047291 */ /* 0x004fe2000f8ec0ff */
[----:B------:R-:W2:Y:S11]  /*0800*/  FENCE.VIEW.ASYNC.S ;  /* 0x00000000000073c6 */ /* 0x000eb60000000000 */
[----:B--2---:R2:W3:Y:S01]  /*0810*/  SYNCS.EXCH.64 URZ, [UR4+0x40], UR8 ;  /* 0x0000400804ff75b2 */ /* 0x0044e20008000100 */
        /* <DEDUP_REMOVED lines=8> */
.L_x_10:
[----:B------:R-:W4:Y:S01]  /*08a0*/  SHFL.IDX PT, R0, R140, RZ, 0x1f ;  /* 0x00001fff8c007589 */ /* 0x000f2200000e0000 */
[----:B------:R-:W-:Y:S01]  /*08b0*/  NOP ;  /* 0x0000000000007918 */ /* 0x000fe20000000000 */
[----:B----4-:R-:W-:-:S13]  /*08c0*/  ISETP.NE.AND P0, PT, R0, 0x3, PT ;  /* 0x000000030000780c */ /* 0x010fda0003f05270 */
[----:B------:R-:W-:Y:S05]  /*08d0*/  @P0 BRA `(.L_x_11) ;  /* 0x0000000000300947 */ /* 0x000fea0003800000 */
[----:B--23--:R-:W2:Y:S01]  /*08e0*/  S2UR UR6, SR_CgaCtaId ;  /* 0x00000000000679c3 */ /* 0x00cea20000008800 */
[----:B------:R-:W-:Y:S01]  /*08f0*/  UMOV UR4, 0x400 ;  /* 0x0000040000047882 */ /* 0x000fe20000000000 */
[----:B------:R-:W-:Y:S01]  /*0900*/  UMOV UR5, 0x20 ;  /* 0x0000002000057882 */ /* 0x000fe20000000000 */
[----:B------:R-:W-:Y:S01]  /*0910*/  ELECT P0, URZ, PT ;  /* 0x0000000000ff782f */ /* 0x000fe20003800000 */
[----:B--2---:R-:W-:Y:S02]  /*0920*/  ULEA UR6, UR6, UR4, 0x18 ;  /* 0x0000000406067291 */ /* 0x004fe4000f8ec0ff */
[----:B------:R-:W-:-:S04]  /*0930*/  UIADD3 UR4, UPT, UPT, -UR5, 0x100000, URZ ;  /* 0x0010000005047890 */ /* 0x000fc8000fffe1ff */
[----:B------:R-:W-:Y:S02]  /*0940*/  USHF.L.U32 UR5, UR4, 0xb, URZ ;  /* 0x0000000b04057899 */ /* 0x000fe400080006ff */
[----:B------:R-:W-:Y:S01]  /*0950*/  USHF.L.U32 UR4, UR4, 0x1, URZ ;  /* 0x0000000104047899 */ /* 0x000fe200080006ff */
[----:B------:R-:W2:Y:S11]  /*0960*/  FENCE.VIEW.ASYNC.S ;  /* 0x00000000000073c6 */ /* 0x000eb60000000000 */
[----:B--2---:R4:W2:Y:S01]  /*0970*/  SYNCS.EXCH.64 URZ, [UR6+0x80], UR4 ;  /* 0x0000800406ff75b2 */ /* 0x0048a20008000100 */
[----:B------:R4:W3:Y:S02]  /*0980*/  SYNCS.EXCH.64 URZ, [UR6+0x88], UR4 ;  /* 0x0000880406ff75b2 */ /* 0x0008e40008000100 */
[----:B----4-:R-:W-:Y:S01]  /*0990*/  NOP ;  /* 0x0000000000007918 */ /* 0x010fe20000000000 */
.L_x_11:
[----:B------:R-:W4:Y:S01]  /*09a0*/  SHFL.IDX PT, R0, R140, RZ, 0x1f ;  /* 0x00001fff8c007589 */ /* 0x000f2200000e0000 */
[----:B------:R-:W-:Y:S01]  /*09b0*/  NOP ;  /* 0x0000000000007918 */ /* 0x000fe20000000000 */
[----:B----4-:R-:W-:-:S13]  /*09c0*/  ISETP.NE.AND P0, PT, R0, 0x4, PT ;  /* 0x000000040000780c */ /* 0x010fda0003f05270 */
[----:B------:R-:W-:Y:S05]  /*09d0*/  @P0 BRA `(.L_x_12) ;  /* 0x00000000004c0947 */ /* 0x000fea0003800000 */
[----:B------:R-:W4:Y:S01]  /*09e0*/  S2UR UR5, SR_CgaCtaId ;  /* 0x00000000000579c3 */ /* 0x000f220000008800 */
[----:B--23--:R-:W-:Y:S01]  /*09f0*/  UMOV UR4, 0x1e0 ;  /* 0x000001e000047882 */ /* 0x00cfe20000000000 */
[----:B------:R-:W-:Y:S01]  /*0a00*/  UMOV UR6, 0x400 ;  /* 0x0000040000067882 */ /* 0x000fe20000000000 */
[----:B------:R-:W-:Y:S01]  /*0a10*/  USEL UR4, UR4, 0x1a0, UP4 ;  /* 0x000001a004047887 */ /* 0x000fe2000a000000 */
[----:B------:R-:W-:Y:S01]  /*0a20*/  UMOV UR8, 0x1 ;  /* 0x0000000100087882 */ /* 0x000fe20000000000 */
[----:B------:R-:W-:Y:S01]  /*0a30*/  ELECT P0, URZ, PT ;  /* 0x0000000000ff782f */ /* 0x000fe20003800000 */
[----:B------:R-:W-:-:S04]  /*0a40*/  UIADD3 UR8, UPT, UPT, -UR8, 0x100000, URZ ;  /* 0x0010000008087890 */ /* 0x000fc8000fffe1ff */
[----:B------:R-:W-:Y:S02]  /*0a50*/  USHF.L.U32 UR9, UR8, 0xb, URZ ;  /* 0x0000000b08097899 */ /* 0x000fe400080006ff */
[----:B------:R-:W-:Y:S02]  /*0a60*/  USHF.L.U32 UR8, UR8, 0x1, URZ ;  /* 0x0000000108087899 */ /* 0x000fe400080006ff */
[----:B----4-:R-:W-:Y:S02]  /*0a70*/  ULEA UR6, UR5, UR6, 0x18 ;  /* 0x0000000605067291 */ /* 0x010fe4000f8ec0ff */
[----:B------:R-:W-:-:S04]  /*0a80*/  UIADD3 UR4, UPT, UPT, -UR4, 0x100000, URZ ;  /* 0x0010000004047890 */ /* 0x000fc8000fffe1ff */
[----:B------:R-:W-:Y:S02]  /*0a90*/  USHF.L.U32 UR5, UR4, 0xb, URZ ;  /* 0x0000000b04057899 */ /* 0x000fe400080006ff */
[----:B------:R-:W-:Y:S01]  /*0aa0*/  USHF.L.U32 UR4, UR4, 0x1, URZ ;  /* 0x0000000104047899 */ /* 0x000fe200080006ff */
[----:B------:R-:W2:Y:S03]  /*0ab0*/  FENCE.VIEW.ASYNC.S ;  /* 0x00000000000073c6 */ /* 0x000ea60000000000 */
[----:B--2---:R4:W2:Y:S08]  /*0ac0*/  SYNCS.EXCH.64 URZ, [UR6+0x90], UR8 ;  /* 0x0000900806ff75b2 */ /* 0x0048b00008000100 */
[----:B------:R4:W3:Y:S01]  /*0ad0*/  SYNCS.EXCH.64 URZ, [UR6+0xa0], UR4 ;  /* 0x0000a00406ff75b2 */ /* 0x0008e20008000100 */
[----:B------:R4:W1:Y:S01]  /*0ae0*/  SYNCS.EXCH.64 URZ, [UR6+0x98], UR8 ;  /* 0x0000980806ff75b2 */ /* 0x0008620008000100 */
[----:B------:R4:W1:Y:S02]  /*0af0*/  SYNCS.EXCH.64 URZ, [UR6+0xa8], UR4 ;  /* 0x0000a80406ff75b2 */ /* 0x0008640008000100 */
[----:B----4-:R-:W-:Y:S01]  /*0b00*/  NOP ;  /* 0x0000000000007918 */ /* 0x010fe20000000000 */
.L_x_12:
[----:B------:R-:W4:Y:S01]  /*0b10*/  SHFL.IDX PT, R0, R140, RZ, 0x1f ;  /* 0x00001fff8c007589 */ /* 0x000f2200000e0000 */
[----:B------:R-:W-:Y:S01]  /*0b20*/  NOP ;  /* 0x0000000000007918 */ /* 0x000fe20000000000 */
[----:B----4-:R-:W-:-:S13]  /*0b30*/  ISETP.NE.AND P0, PT, R0, 0x5, PT ;  /* 0x000000050000780c */ /* 0x010fda0003f05270 */
[----:B------:R-:W-:Y:S05]  /*0b40*/  @P0 BRA `(.L_x_13) ;  /* 0x0000000000400947 */ /* 0x000fea0003800000 */
[----:B------:R-:W4:Y:S01]  /*0b50*/  S2UR UR5, SR_CgaCtaId ;  /* 0x00000000000579c3 */ /* 0x000f220000008800 */
[----:B--23--:R-:W-:Y:S01]  /*0b60*/  UMOV UR4, 0x400 ;  /* 0x0000040000047882 */ /* 0x00cfe20000000000 */
        /* <DEDUP_REMOVED lines=9> */
[----:B----4-:R-:W-:Y:S01]  /*0c00*/  ULEA UR4, UR5, UR4, 0x18 ;  /* 0x0000000405047291 */ /* 0x010fe2000f8ec0ff */
[----:B------:R-:W2:Y:S11]  /*0c10*/  FENCE.VIEW.ASYNC.S ;  /* 0x00000000000073c6 */ /* 0x000eb60000000000 */
[----:B--2---:R4:W2:Y:S01]  /*0c20*/  SYNCS.EXCH.64 URZ, [UR4+0xb0], UR6 ;  /* 0x0000b00604ff75b2 */ /* 0x0048a20008000100 */
[----:B------:R4:W3:Y:S02]  /*0c30*/  SYNCS.EXCH.64 URZ, [UR4+0xb8], UR8 ;  /* 0x0000b80804ff75b2 */ /* 0x0008e40008000100 */
[----:B----4-:R-:W-:Y:S01]  /*0c40*/  NOP ;  /* 0x0000000000007918 */ /* 0x010fe20000000000 */
.L_x_13:
[----:B------:R-:W4:Y:S01]  /*0c50*/  SHFL.IDX PT, R0, R140, RZ, 0x1f ;  /* 0x00001fff8c007589 */ /* 0x000f2200000e0000 */
[----:B------:R-:W-:Y:S01]  /*0c60*/  ISETP.NE.OR P1, PT, RZ, UR21, !P1 ;  /* 0x00000015ff007c0c */ /* 0x000fe2000cf25670 */
[----:B------:R-:W-:Y:S01]  /*0c70*/  NOP ;  /* 0x0000000000007918 */ /* 0x000fe20000000000 */
[----:B----4-:R-:W-:-:S13]  /*0c80*/  ISETP.NE.AND P0, PT, R0, 0x3, PT ;  /* 0x000000030000780c */ /* 0x010fda0003f05270 */
[----:B------:R-:W-:Y:S05]  /*0c90*/  @P0 BRA `(.L_x_14) ;  /* 0x0000000000380947 */ /* 0x000fea0003800000 */
[----:B------:R-:W4:Y:S01]  /*0ca0*/  S2UR UR5, SR_CgaCtaId ;  /* 0x00000000000579c3 */ /* 0x000f220000008800 */
[----:B--23--:R-:W-:Y:S01]  /*0cb0*/  UMOV UR4, 0x400 ;  /* 0x0000040000047882 */ /* 0x00cfe20000000000 */
[----:B------:R-:W-:Y:S01]  /*0cc0*/  UMOV UR6, 0x20 ;  /* 0x0000002000067882 */ /* 0x000fe20000000000 */
[----:B------:R-:W-:Y:S01]  /*0cd0*/  ELECT P0, URZ, PT ;  /* 0x0000000000ff782f */ /* 0x000fe20003800000 */
[----:B------:R-:W-:-:S04]  /*0ce0*/  UIADD3 UR6, UPT, UPT, -UR6, 0x100000, URZ ;  /* 0x0010000006067890 */ /* 0x000fc8000fffe1ff */
[----:B------:R-:W-:Y:S02]  /*0cf0*/  USHF.L.U32 UR7, UR6, 0xb, URZ ;  /* 0x0000000b06077899 */ /* 0x000fe400080006ff */
[----:B------:R-:W-:Y:S02]  /*0d00*/  USHF.L.U32 UR6, UR6, 0x1, URZ ;  /* 0x0000000106067899 */ /* 0x000fe400080006ff */
[----:B----4-:R-:W-:Y:S01]  /*0d10*/  ULEA UR4, UR5, UR4, 0x18 ;  /* 0x0000000405047291 */ /* 0x010fe2000f8ec0ff */
[----:B------:R-:W2:Y:S11]  /*0d20*/  FENCE.VIEW.ASYNC.S ;  /* 0x00000000000073c6 */ /* 0x000eb60000000000 */
[----:B--2---:R4:W2:Y:S01]  /*0d30*/  SYNCS.EXCH.64 URZ, [UR4+0xc0], UR6 ;  /* 0x0000c00604ff75b2 */ /* 0x0048a20008000100 */
[----:B------:R4:W3:Y:S01]  /*0d40*/  SYNCS.EXCH.64 URZ, [UR4+0xd0], UR6 ;  /* 0x0000d00604ff75b2 */ /* 0x0008e20008000100 */
[----:B------:R4:W1:Y:S01]  /*0d50*/  SYNCS.EXCH.64 URZ, [UR4+0xc8], UR6 ;  /* 0x0000c80604ff75b2 */ /* 0x0008620008000100 */
[----:B------:R4:W1:Y:S02]  /*0d60*/  SYNCS.EXCH.64 URZ, [UR4+0xd8], UR6 ;  /* 0x0000d80604ff75b2 */ /* 0x0008640008000100 */
[----:B----4-:R-:W-:Y:S01]  /*0d70*/  NOP ;  /* 0x0000000000007918 */ /* 0x010fe20000000000 */
.L_x_14:
[----:B--23--:R-:W2:Y:S01]  /*0d80*/  S2UR UR7, SR_CgaCtaId ;  /* 0x00000000000779c3 */ /* 0x00cea20000008800 */
[----:B------:R-:W-:Y:S01]  /*0d90*/  VOTEU.ALL UP0, P1 ;  /* 0x0000000000ff7886 */ /* 0x000fe20000800000 */
[----:B------:R-:W-:Y:S01]  /*0da0*/  UMOV UR4, 0x100 ;  /* 0x0000010000047882 */ /* 0x000fe20000000000 */
[----:B------:R-:W-:Y:S01]  /*0db0*/  NOP ;  /* 0x0000000000007918 */ /* 0x000fe20000000000 */
[----:B-1----:R-:W-:Y:S01]  /*0dc0*/  LOP3.LUT R3, R152, 0x1f, RZ, 0xc0, !PT ;  /* 0x0000001f98037812 */ /* 0x002fe200078ec0ff */
[----:B------:R-:W-:Y:S01]  /*0dd0*/  UISETP.NE.AND UP5, UPT, UR21, URZ, UPT ;  /* 0x000000ff1500728c */ /* 0x000fe2000bfa5270 */
[----:B------:R-:W-:Y:S01]  /*0de0*/  @!UP0 UMOV UR6, 0x400 ;  /* 0x0000040000068882 */ /* 0x000fe20000000000 */
[----:B------:R-:W-:-:S04]  /*0df0*/  @!UP0 UIADD3 UR4, UPT, UPT, -UR4, 0x100000, URZ ;  /* 0x0010000004048890 */ /* 0x000fc8000fffe1ff */
[----:B------:R-:W-:Y:S02]  /*0e00*/  @!UP0 USHF.L.U32 UR5, UR4, 0xb, URZ ;  /* 0x0000000b04058899 */ /* 0x000fe400080006ff */
[----:B------:R-:W-:Y:S02]  /*0e10*/  @!UP0 USHF.L.U32 UR4, UR4, 0x1, URZ ;  /* 0x0000000104048899 */ /* 0x000fe400080006ff */
[----:B--2---:R-:W-:Y:S01]  /*0e20*/  @!UP0 ULEA UR6, UR7, UR6, 0x18 ;  /* 0x0000000607068291 */ /* 0x004fe2000f8ec0ff */
[----:B------:R-:W1:Y:S01]  /*0e30*/  LDCU UR7, c[0x0][0x36c] ;  /* 0x00006d80ff0777ac */ /* 0x000e620008000800 */
[----:B------:R-:W-:Y:S01]  /*0e40*/  VOTEU.ALL UP0, P1 ;  /* 0x0000000000ff7886 */ /* 0x000fe20000800000 */
[----:B------:R-:W2:Y:S09]  /*0e50*/  FENCE.VIEW.ASYNC.S ;  /* 0x00000000000073c6 */ /* 0x000eb20000000000 */
[----:B--2---:R2:W3:Y:S01]  /*0e60*/  @!UP0 SYNCS.EXCH.64 URZ, [UR6+0xe0], UR4 ;  /* 0x0000e00406ff85b2 */ /* 0x0044e20008000100 */
[----:B-1----:R-:W-:-:S09]  /*0e70*/  UISETP.EQ.U32.AND UP6, UPT, UR7, 0x1, UPT ;  /* 0x000000010700788c */ /* 0x002fd2000bfc2070 */
[----:B--2---:R-:W-:Y:S05]  /*0e80*/  BRA.U !UP6, `(.L_x_15) ;  /* 0x000000010e087547 */ /* 0x004fea000b800000 */
[----:B---3--:R-:W-:Y:S01]  /*0e90*/  UCGABAR_ARV ;  /* 0x00000000000079c7 */ /* 0x008fe20008000000 */
[----:B------:R-:W-:Y:S05]  /*0ea0*/  BRA `(.L_x_16) ;  /* 0x0000000000047947 */ /* 0x000fea0003800000 */
.L_x_15:
[----:B---3--:R-:W-:Y:S01]  /*0eb0*/  NOP ;  /* 0x0000000000007918 */ /* 0x008fe20000000000 */
.L_x_16:
[----:B------:R-:W1:Y:S01]  /*0ec0*/  S2UR UR62, SR_CTAID.X ;  /* 0x00000000003e79c3 */ /* 0x000e620000002500 */
[----:B------:R-:W-:-:S05]  /*0ed0*/  CS2R.32 R142, SR_CgaSize ;  /* 0x00000000008e7805 */ /* 0x000fca0000008a00 */
[----:B------:R-:W-:-:S05]  /*0ee0*/  IMAD R142, R142, -0xa0, RZ ;  /* 0xffffff608e8e7824 */ /* 0x000fca00078e02ff */
[----:B------:R-:W-:-:S14]  /*0ef0*/  R2UR UR5, R142 ;  /* 0x000000008e0572ca */ /* 0x000fdc00000e0000 */
[----:B------:R-:W2:Y:S01]  /*0f00*/  LDCU UR5, c[0x0][UR5+0x2b0] ;  /* 0x00005600050577ac */ /* 0x000ea20008000800 */
[----:B------:R-:W-:-:S05]  /*0f10*/  CS2R.32 R142, SR_CgaSize ;  /* 0x00000000008e7805 */ /* 0x000fca0000008a00 */
[----:B------:R-:W-:-:S05]  /*0f20*/  IMAD R142, R142, -0xa0, RZ ;  /* 0xffffff608e8e7824 */ /* 0x000fca00078e02ff */
[----:B------:R-:W-:-:S14]  /*0f30*/  R2UR UR4, R142 ;  /* 0x000000008e0472ca */ /* 0x000fdc00000e0000 */
[----:B------:R-:W3:Y:S01]  /*0f40*/  LDCU UR4, c[0x0][UR4+0x2b4] ;  /* 0x00005680040477ac */ /* 0x000ee20008000800 */
[----:B------:R-:W4:Y:S01]  /*0f50*/  S2UR UR7, SR_CTAID.Y ;  /* 0x00000000000779c3 */ /* 0x000f220000002600 */
[----:B------:R-:W-:-:S05]  /*0f60*/  CS2R.32 R142, SR_CgaSize ;  /* 0x00000000008e7805 */ /* 0x000fca0000008a00 */
[----:B------:R-:W-:-:S05]  /*0f70*/  IMAD R142, R142, -0xa0, RZ ;  /* 0xffffff608e8e7824 */ /* 0x000fca00078e02ff */
[----:B------:R-:W-:-:S14]  /*0f80*/  R2UR UR8, R142 ;  /* 0x000000008e0872ca */ /* 0x000fdc00000e0000 */
[----:B------:R-:W3:Y:S01]  /*0f90*/  LDCU UR8, c[0x0][UR8+0x2a0] ;  /* 0x00005400080877ac */ /* 0x000ee20008000800 */
[----:B------:R-:W-:-:S05]  /*0fa0*/  CS2R.32 R142, SR_CgaSize ;  /* 0x00000000008e7805 */ /* 0x000fca0000008a00 */
[----:B------:R-:W-:-:S05]  /*0fb0*/  IMAD R142, R142, -0xa0, RZ ;  /* 0xffffff608e8e7824 */ /* 0x000fca00078e02ff */
[----:B------:R-:W-:-:S14]  /*0fc0*/  R2UR UR9, R142 ;  /* 0x000000008e0972ca */ /* 0x000fdc00000e0000 */
[----:B------:R-:W3:Y:S01]  /*0fd0*/  LDCU UR9, c[0x0][UR9+0x2a4] ;  /* 0x00005480090977ac */ /* 0x000ee20008000800 */
[----:B------:R-:W3:Y:S01]  /*0fe0*/  S2UR UR10, SR_CgaCtaId ;  /* 0x00000000000a79c3 */ /* 0x000ee20000008800 */
[----:B------:R-:W3:Y:S01]  /*0ff0*/  LDCU UR22, c[0x0][0xf24] ;  /* 0x0001e480ff1677ac */ /* 0x000ee20008000800 */
[----:B------:R-:W3:Y:S01]  /*1000*/  LDCU UR45, c[0x0][0xf24] ;  /* 0x0001e480ff2d77ac */ /* 0x000ee20008000800 */
[----:B-1----:R-:W-:-:S05]  /*1010*/  I2FP.F32.U32 R2, UR62 ;  /* 0x0000003e00027c45 */ /* 0x002fca0008201000 */
[----:B------:R-:W1:Y:S01]  /*1020*/  S2UR UR44, SR_CTAID.Z ;  /* 0x00000000002c79c3 */ /* 0x000e620000002700 */
[----:B------:R-:W1:Y:S01]  /*1030*/  LDCU UR26, c[0x0][0xf30] ;  /* 0x0001e600ff1a77ac */ /* 0x000e620008000800 */
[----:B--2---:R-:W-:Y:S01]  /*1040*/  FMUL R2, R2, UR5 ;  /* 0x0000000502027c20 */ /* 0x004fe20008400000 */
[----:B------:R-:W-:Y:S01]  /*1050*/  UMOV UR28, UR62 ;  /* 0x0000003e001c7c82 */ /* 0x000fe20008000000 */
[----:B----4-:R-:W-:Y:S01]  /*1060*/  I2FP.F32.U32 R0, UR7 ;  /* 0x0000000700007c45 */ /* 0x010fe20008201000 */
[----:B------:R-:W-:-:S03]  /*1070*/  UMOV UR20, UR7 ;  /* 0x0000000700147c82 */ /* 0x000fc60008000000 */
[----:B------:R-:W2:Y:S01]  /*1080*/  F2I.U32.TRUNC.NTZ R2, R2 ;  /* 0x0000000200027305 */ /* 0x000ea2000020f000 */
[----:B---3--:R-:W-:Y:S01]  /*1090*/  UISETP.GE.AND UP2, UPT, UR22, 0x1, UPT ;  /* 0x000000011600788c */ /* 0x008fe2000bf46270 */
[----:B------:R-:W-:Y:S01]  /*10a0*/  FMUL R0, R0, UR4 ;  /* 0x0000000400007c20 */ /* 0x000fe20008400000 */
[----:B------:R-:W-:-:S05]  /*10b0*/  USHF.L.U32 UR48, UR10, 0x9, URZ ;  /* 0x000000090a307899 */ /* 0x000fca00080006ff */
[----:B------:R-:W3:Y:S01]  /*10c0*/  F2I.U32.TRUNC.NTZ R0, R0 ;  /* 0x0000000000007305 */ /* 0x000ee2000020f000 */
[----:B--2---:R-:W-:Y:S02]  /*10d0*/  R2UR UR4, R2 ;  /* 0x00000000020472ca */ /* 0x004fe400000e0000 */
[----:B------:R-:W-:Y:S02]  /*10e0*/  PRMT R2, RZ, 0x7610, R2 ;  /* 0x00007610ff027816 */ /* 0x000fe40000000002 */
[----:B---3--:R-:W-:Y:S02]  /*10f0*/  R2UR UR6, R0 ;  /* 0x00000000000672ca */ /* 0x008fe400000e0000 */
[----:B------:R-:W-:-:S07]  /*1100*/  PRMT R0, RZ, 0x7610, R0 ;  /* 0x00007610ff007816 */ /* 0x000fce0000000000 */
[----:B------:R-:W-:-:S04]  /*1110*/  UIADD3 UR5, UPT, UPT, -UR4, URZ, URZ ;  /* 0x000000ff04057290 */ /* 0x000fc8000fffe1ff */
[----:B------:R-:W-:Y:S02]  /*1120*/  UIMAD UR5, UR8, UR5, UR62 ;  /* 0x00000005080572a4 */ /* 0x000fe4000f8e023e */
[----:B------:R-:W-:-:S04]  /*1130*/  UIADD3 UR4, UPT, UPT, -UR6, URZ, URZ ;  /* 0x000000ff06047290 */ /* 0x000fc8000fffe1ff */
[----:B------:R-:W-:Y:S01]  /*1140*/  IMAD.U32 R142, RZ, RZ, UR5 ;  /* 0x00000005ff8e7e24 */ /* 0x000fe2000f8e00ff */
[----:B------:R-:W-:-:S06]  /*1150*/  UIMAD UR4, UR9, UR4, UR7 ;  /* 0x00000004090472a4 */ /* 0x000fcc000f8e0207 */
[----:B------:R-:W-:Y:S01]  /*1160*/  IMAD.U32 R141, RZ, RZ, UR4 ;  /* 0x00000004ff8d7e24 */ /* 0x000fe2000f8e00ff */
[----:B-1----:R-:W-:Y:S06]  /*1170*/  BRA.U UP5, `(.L_x_17) ;  /* 0x0000000105307547 */ /* 0x002fec000b800000 */
[----:B------:R-:W-:Y:S01]  /*1180*/  R2UR UR5, R141 ;  /* 0x000000008d0572ca */ /* 0x000fe200000e0000 */
[----:B------:R-:W-:Y:S01]  /*1190*/  UMOV UR7, 0x3 ;  /* 0x0000000300077882 */ /* 0x000fe20000000000 */
[----:B------:R-:W-:-:S11]  /*11a0*/  R2UR UR4, R142 ;  /* 0x000000008e0472ca */ /* 0x000fd600000e0000 */
[----:B------:R-:W-:-:S04]  /*11b0*/  UISETP.NE.AND UP0, UPT, UR5, URZ, UPT ;  /* 0x000000ff0500728c */ /* 0x000fc8000bf05270 */
[----:B------:R-:W-:Y:S02]  /*11c0*/  UISETP.LT.U32.OR UP0, UPT, UR4, 0x2, !UP0 ;  /* 0x000000020400788c */ /* 0x000fe4000c701470 */
[----:B------:R-:W-:Y:S02]  /*11d0*/  ULOP3.LUT UR4, UR4, 0xfffffffe, URZ, 0xc0, !UPT ;  /* 0xfffffffe04047892 */ /* 0x000fe4000f8ec0ff */
[----:B------:R-:W-:Y:S02]  /*11e0*/  USEL UR6, URZ, 0x1, !UP0 ;  /* 0x00000001ff067887 */ /* 0x000fe4000c000000 */
[----:B------:R-:W-:Y:S02]  /*11f0*/  USEL UR5, URZ, 0x2, !UP0 ;  /* 0x00000002ff057887 */ /* 0x000fe4000c000000 */
[----:B------:R-:W-:Y:S02]  /*1200*/  USHF.L.U32 UR4, UR7, UR4, URZ ;  /* 0x0000000407047299 */ /* 0x000fe400080006ff */
[----:B------:R-:W-:-:S04]  /*1210*/  UIADD3 UR5, UPT, UPT, UR6, UR5, URZ ;  /* 0x0000000506057290 */ /* 0x000fc8000fffe0ff */
[----:B------:R-:W-:Y:S02]  /*1220*/  IMAD.U32 R0, RZ, RZ, UR4 ;  /* 0x00000004ff007e24 */ /* 0x000fe4000f8e00ff */
[----:B------:R-:W-:Y:S02]  /*1230*/  IMAD.U32 R2, RZ, RZ, UR5 ;  /* 0x00000005ff027e24 */ /* 0x000fe4000f8e00ff */
.L_x_17:
[----:B------:R-:W-:Y:S05]  /*1240*/  BRA.U !UP2, `(.L_x_18) ;  /* 0x000000010ad47547 */ /* 0x000fea000b800000 */
[----:B------:R-:W1:Y:S01]  /*1250*/  LDCU.128 UR16, c[0x0][0xf10] ;  /* 0x0001e200ff1077ac */ /* 0x000e620008000c00 */
[----:B------:R-:W2:Y:S01]  /*1260*/  LDCU UR6, c[0x0][0x370] ;  /* 0x00006e00ff0677ac */ /* 0x000ea20008000800 */
[----:B------:R-:W3:Y:S01]  /*1270*/  LDCU UR7, c[0x0][0x374] ;  /* 0x00006e80ff0777ac */ /* 0x000ee20008000800 */
[----:B------:R-:W4:Y:S01]  /*1280*/  LDCU UR23, c[0x0][0xf0c] ;  /* 0x0001e180ff1777ac */ /* 0x000f220008000800 */
[----:B------:R-:W4:Y:S01]  /*1290*/  LDCU UR25, c[0x0][0xf20] ;  /* 0x0001e400ff1977ac */ /* 0x000f220008000800 */
[----:B------:R-:W4:Y:S01]  /*12a0*/  LDCU.64 UR8, c[0x0][0xf28] ;  /* 0x0001e500ff0877ac */ /* 0x000f220008000a00 */
[----:B-1----:R-:W-:Y:S02]  /*12b0*/  UISETP.NE.AND UP3, UPT, UR18, 0x1, UPT ;  /* 0x000000011200788c */ /* 0x002fe4000bf65270 */
[----:B---3--:R-:W-:Y:S02]  /*12c0*/  UIMAD.WIDE.U32 UR10, UR7, UR19, URZ ;  /* 0x00000013070a72a5 */ /* 0x008fe4000f8e00ff */
[----:B--2---:R-:W-:-:S02]  /*12d0*/  UIMAD.WIDE.U32 UR12, UR6, UR16, URZ ;  /* 0x00000010060c72a5 */ /* 0x004fc4000f8e00ff */
[----:B----4-:R-:W-:Y:S02]  /*12e0*/  UISETP.NE.AND UP0, UPT, UR23, 0x1, UPT ;  /* 0x000000011700788c */ /* 0x010fe4000bf05270 */
[----:B------:R-:W-:Y:S01]  /*12f0*/  UIMAD.WIDE.U32 UR4, UR28, UR16, URZ ;  /* 0x000000101c0472a5 */ /* 0x000fe2000f8e00ff */
[----:B------:R-:W-:Y:S02]  /*1300*/  UMOV UR10, UR11 ;  /* 0x0000000b000a7c82 */ /* 0x000fe40008000000 */
[----:B------:R-:W-:Y:S01]  /*1310*/  UMOV UR12, UR13 ;  /* 0x0000000d000c7c82 */ /* 0x000fe20008000000 */
[----:B------:R-:W-:Y:S02]  /*1320*/  @UP3 USHF.R.U32.HI UR7, URZ, UR25, UR10 ;  /* 0x00000019ff073299 */ /* 0x000fe4000801160a */
[----:B------:R-:W-:Y:S01]  /*1330*/  UISETP.NE.AND UP2, UPT, UR22, 0x1, UPT ;  /* 0x000000011600788c */ /* 0x000fe2000bf45270 */
[----:B------:R-:W-:Y:S02]  /*1340*/  UMOV UR4, UR5 ;  /* 0x0000000500047c82 */ /* 0x000fe40008000000 */
[----:B------:R-:W-:-:S02]  /*1350*/  @UP0 USHF.R.U32.HI UR6, URZ, UR17, UR12 ;  /* 0x00000011ff060299 */ /* 0x000fc4000801160c */
[----:B------:R-:W-:Y:S02]  /*1360*/  USHF.R.U32.HI UR4, URZ, UR17, UR4 ;  /* 0x00000011ff047299 */ /* 0x000fe40008011604 */
[----:B------:R-:W-:Y:S02]  /*1370*/  UIMAD.WIDE.U32 UR12, UR20, UR19, URZ ;  /* 0x00000013140c72a5 */ /* 0x000fe4000f8e00ff */
[----:B------:R-:W-:Y:S02]  /*1380*/  UIMAD.WIDE.U32 UR10, UR7, UR8, URZ ;  /* 0x00000008070a72a5 */ /* 0x000fe4000f8e00ff */
[----:B------:R-:W-:Y:S02]  /*1390*/  UIMAD.WIDE.U32 UR14, UR6, UR8, URZ ;  /* 0x00000008060e72a5 */ /* 0x000fe4000f8e00ff */
[----:B------:R-:W-:-:S03]  /*13a0*/  USEL UR5, UR28, UR4, !UP0 ;  /* 0x000000041c057287 */ /* 0x000fc6000c000000 */
[----:B------:R-:W-:Y:S01]  /*13b0*/  UMOV UR4, UR13 ;  /* 0x0000000d00047c82 */ /* 0x000fe20008000000 */
[----:B------:R-:W-:Y:S01]  /*13c0*/  UMOV UR10, UR11 ;  /* 0x0000000b000a7c82 */ /* 0x000fe20008000000 */
[----:B------:R-:W-:Y:S02]  /*13d0*/  USHF.R.U32.HI UR4, URZ, UR25, UR4 ;  /* 0x00000019ff047299 */ /* 0x000fe40008011604 */
[----:B------:R-:W-:Y:S01]  /*13e0*/  @UP2 USHF.R.U32.HI UR7, URZ, UR9, UR10 ;  /* 0x00000009ff072299 */ /* 0x000fe2000801160a */
[----:B------:R-:W-:Y:S01]  /*13f0*/  UMOV UR14, UR15 ;  /* 0x0000000f000e7c82 */ /* 0x000fe20008000000 */
[----:B------:R-:W-:Y:S02]  /*1400*/  USEL UR4, UR20, UR4, !UP3 ;  /* 0x0000000414047287 */ /* 0x000fe4000d800000 */
[----:B------:R-:W-:Y:S02]  /*1410*/  @UP2 USHF.R.U32.HI UR6, URZ, UR9, UR14 ;  /* 0x00000009ff062299 */ /* 0x000fe4000801160e */
[----:B------:R-:W-:-:S02]  /*1420*/  UIMAD UR7, UR7, UR22, URZ ;  /* 0x00000016070772a4 */ /* 0x000fc4000f8e02ff */
[----:B------:R-:W-:Y:S02]  /*1430*/  UIMAD UR12, UR6, UR22, URZ ;  /* 0x00000016060c72a4 */ /* 0x000fe4000f8e02ff */
[----:B------:R-:W-:Y:S02]  /*1440*/  UISETP.GE.AND UP0, UPT, UR4, UR7, UPT ;  /* 0x000000070400728c */ /* 0x000fe4000bf06270 */
[----:B------:R-:W-:Y:S02]  /*1450*/  UIMAD.WIDE.U32 UR10, UR4, UR8, URZ ;  /* 0x00000008040a72a5 */ /* 0x000fe4000f8e00ff */
[----:B------:R-:W-:Y:S02]  /*1460*/  UISETP.GE.OR UP0, UPT, UR5, UR12, UP0 ;  /* 0x0000000c0500728c */ /* 0x000fe40008706670 */
[----:B------:R-:W-:Y:S02]  /*1470*/  UIMAD.WIDE.U32 UR12, UR5, UR8, URZ ;  /* 0x00000008050c72a5 */ /* 0x000fe4000f8e00ff */
[----:B------:R-:W-:Y:S01]  /*1480*/  UIADD3 UR10, UPT, UPT, -UR4, URZ, URZ ;  /* 0x000000ff040a7290 */ /* 0x000fe2000fffe1ff */
[----:B------:R-:W-:Y:S01]  /*1490*/  UMOV UR8, UR11 ;  /* 0x0000000b00087c82 */ /* 0x000fe20008000000 */
[----:B------:R-:W-:-:S02]  /*14a0*/  UIADD3 UR11, UPT, UPT, -UR5, URZ, URZ ;  /* 0x000000ff050b7290 */ /* 0x000fc4000fffe1ff */
[----:B------:R-:W-:-:S03]  /*14b0*/  USHF.R.U32.HI UR8, URZ, UR9, UR8 ;  /* 0x00000009ff087299 */ /* 0x000fc60008011608 */
[----:B------:R-:W-:Y:S01]  /*14c0*/  @!UP0 UMOV UR7, UR13 ;  /* 0x0000000d00078c82 */ /* 0x000fe20008000000 */
[----:B------:R-:W-:Y:S02]  /*14d0*/  UIMAD UR20, UR18, UR10, UR20 ;  /* 0x0000000a121472a4 */ /* 0x000fe4000f8e0214 */
[----:B------:R-:W-:Y:S02]  /*14e0*/  USEL UR8, UR4, UR8, !UP2 ;  /* 0x0000000804087287 */ /* 0x000fe4000d000000 */
[----:B------:R-:W-:Y:S02]  /*14f0*/  @!UP0 USHF.R.U32.HI UR7, URZ, UR9, UR7 ;  /* 0x00000009ff078299 */ /* 0x000fe40008011607 */
[----:B------:R-:W-:Y:S02]  /*1500*/  UIADD3 UR9, UPT, UPT, -UR8, URZ, URZ ;  /* 0x000000ff08097290 */ /* 0x000fe4000fffe1ff */
[----:B------:R-:W-:Y:S02]  /*1510*/  @!UP0 USEL UR7, UR5, UR7, !UP2 ;  /* 0x0000000705078287 */ /* 0x000fe4000d000000 */
[----:B------:R-:W-:-:S02]  /*1520*/  UIMAD UR9, UR22, UR9, UR4 ;  /* 0x00000009160972a4 */ /* 0x000fc4000f8e0204 */
[----:B------:R-:W-:Y:S02]  /*1530*/  @!UP0 UIADD3 UR8, UPT, UPT, UR8, -UR7, URZ ;  /* 0x8000000708088290 */ /* 0x000fe4000fffe0ff */
[----:B------:R-:W-:Y:S02]  /*1540*/  @!UP0 UIMAD UR6, UR9, UR6, UR7 ;  /* 0x00000006090682a4 */ /* 0x000fe4000f8e0207 */
[----:B------:R-:W-:Y:S02]  /*1550*/  @!UP0 UIMAD UR4, UR8, UR22, UR5 ;  /* 0x00000016080482a4 */ /* 0x000fe4000f8e0205 */
[----:B------:R-:W-:Y:S02]  /*1560*/  UIMAD UR28, UR23, UR11, UR28 ;  /* 0x0000000b171c72a4 */ /* 0x000fe4000f8e021c */
[----:B------:R-:W-:Y:S01]  /*1570*/  UIMAD UR20, UR4, UR18, UR20 ;  /* 0x00000012041472a4 */ /* 0x000fe2000f8e0214 */
[----:B------:R-:W-:Y:S02]  /*1580*/  @!UP0 UMOV UR5, UR6 ;  /* 0x0000000600058c82 */ /* 0x000fe40008000000 */
[----:B------:R-:W-:-:S12]  /*1590*/  UIMAD UR28, UR5, UR23, UR28 ;  /* 0x00000017051c72a4 */ /* 0x000fd8000f8e021c */
.L_x_18:
[----:B------:R-:W-:Y:S02]  /*15a0*/  UISETP.NE.AND UP2, UPT, UR26, 0x1, UPT ;  /* 0x000000011a00788c */ /* 0x000fe4000bf45270 */
[----:B------:R-:W-:Y:S02]  /*15b0*/  UISETP.NE.AND UP0, UPT, UR21, 0x2, UPT ;  /* 0x000000021500788c */ /* 0x000fe4000bf05270 */
[----:B------:R-:W-:Y:S02]  /*15c0*/  ULOP3.LUT UR55, UR62, 0x1, URZ, 0xc0, !UPT ;  /* 0x000000013e377892 */ /* 0x000fe4000f8ec0ff */
[----:B------:R-:W-:-:S03]  /*15d0*/  ULOP3.LUT UR48, UR48, 0x200, URZ, 0xc0, !UPT ;  /* 0x0000020030307892 */ /* 0x000fc6000f8ec0ff */
[----:B------:R-:W-:Y:S09]  /*15e0*/  BRA.U UP2, `(.L_x_19) ;  /* 0x0000000102407547 */ /* 0x000ff2000b800000 */
[----:B------:R-:W1:Y:S01]  /*15f0*/  LDCU.128 UR8, c[0x0][0xf10] ;  /* 0x0001e200ff0877ac */ /* 0x000e620008000c00 */
[----:B------:R-:W2:Y:S01]  /*1600*/  LDCU UR12, c[0x0][0xf0c] ;  /* 0x0001e180ff0c77ac */ /* 0x000ea20008000800 */
[----:B------:R-:W3:Y:S01]  /*1610*/  LDCU UR13, c[0x0][0xf20] ;  /* 0x0001e400ff0d77ac */ /* 0x000ee20008000800 */
[----:B-1----:R-:W-:Y:S02]  /*1620*/  UIMAD.WIDE.U32 UR4, UR28, UR8, URZ ;  /* 0x000000081c0472a5 */ /* 0x002fe4000f8e00ff */
[----:B------:R-:W-:Y:S02]  /*1630*/  UIMAD.WIDE.U32 UR6, UR20, UR11, URZ ;  /* 0x0000000b140672a5 */ /* 0x000fe4000f8e00ff */
[----:B--2---:R-:W-:Y:S02]  /*1640*/  UISETP.NE.AND UP2, UPT, UR12, 0x1, UPT ;  /* 0x000000010c00788c */ /* 0x004fe4000bf45270 */
[----:B------:R-:W-:-:S03]  /*1650*/  USHF.R.U32.HI UR5, URZ, UR9, UR5 ;  /* 0x00000009ff057299 */ /* 0x000fc60008011605 */
[----:B------:R-:W-:Y:S01]  /*1660*/  UMOV UR4, UR7 ;  /* 0x0000000700047c82 */ /* 0x000fe20008000000 */
[----:B------:R-:W-:Y:S02]  /*1670*/  USEL UR5, UR28, UR5, !UP2 ;  /* 0x000000051c057287 */ /* 0x000fe4000d000000 */
[----:B------:R-:W-:Y:S02]  /*1680*/  UISETP.NE.AND UP2, UPT, UR10, 0x1, UPT ;  /* 0x000000010a00788c */ /* 0x000fe4000bf45270 */
[----:B---3--:R-:W-:-:S04]  /*1690*/  USHF.R.U32.HI UR4, URZ, UR13, UR4 ;  /* 0x0000000dff047299 */ /* 0x008fc80008011604 */
[----:B------:R-:W-:-:S04]  /*16a0*/  USEL UR4, UR20, UR4, !UP2 ;  /* 0x0000000414047287 */ /* 0x000fc8000d000000 */
[----:B------:R-:W-:Y:S02]  /*16b0*/  UIADD3 UR6, UPT, UPT, UR5, -UR4, URZ ;  /* 0x8000000405067290 */ /* 0x000fe4000fffe0ff */
[----:B------:R-:W-:Y:S02]  /*16c0*/  UIADD3 UR4, UPT, UPT, -UR5, UR4, URZ ;  /* 0x0000000405047290 */ /* 0x000fe4000fffe1ff */
[----:B------:R-:W-:Y:S02]  /*16d0*/  UIMAD UR20, UR6, UR10, UR20 ;  /* 0x0000000a061472a4 */ /* 0x000fe4000f8e0214 */
[----:B------:R-:W-:-:S12]  /*16e0*/  UIMAD UR28, UR4, UR12, UR28 ;  /* 0x0000000c041c72a4 */ /* 0x000fd8000f8e021c */
.L_x_19:
[----:B------:R-:W-:Y:S05]  /*16f0*/  BRA.U !UP6, `(.L_x_20) ;  /* 0x000000010e0c7547 */ /* 0x000fea000b800000 */
[----:B------:R-:W-:Y:S01]  /*1700*/  UCGABAR_WAIT ;  /* 0x0000000000007dc7 */ /* 0x000fe20008000000 */
[----:B------:R-:W-:Y:S01]  /*1710*/  CCTL.IVALL ;  /* 0x00000000ff00798f */ /* 0x000fe20002000000 */
[----:B------:R-:W-:Y:S05]  /*1720*/  BRA `(.L_x_21) ;  /* 0x0000000000047947 */ /* 0x000fea0003800000 */
.L_x_20:
[----:B------:R-:W-:Y:S06]  /*1730*/  BAR.SYNC.DEFER_BLOCKING 0x0 ;  /* 0x0000000000007b1d */ /* 0x000fec0000010000 */
.L_x_21:
[----:B------:R-:W-:Y:S05]  /*1740*/  BRA.U UP0, `(.L_x_22) ;  /* 0x0000001500907547 */ /* 0x000fea000b800000 */
[----:B------:R-:W1:Y:S01]  /*1750*/  LDCU UR6, c[0x0][0x38c] ;  /* 0x00007180ff0677ac */ /* 0x000e620008000800 */
[----:B------:R-:W2:Y:S01]  /*1760*/  S2UR UR7, SR_CgaCtaId ;  /* 0x00000000000779c3 */ /* 0x000ea20000008800 */
[----:B------:R-:W-:Y:S01]  /*1770*/  PLOP3.LUT P2, PT, PT, PT, UP4, 0x80, 0x8 ;  /* 0x000000000008781c */ /* 0x000fe20003f4f048 */
[----:B------:R-:W-:Y:S01]  /*1780*/  IMAD.MOV.U32 R12, RZ, RZ, 0x1 ;  /* 0x00000001ff0c7424 */ /* 0x000fe200078e00ff */
[----:B------:R-:W-:Y:S01]  /*1790*/  UMOV UR14, 0x400 ;  /* 0x00000400000e7882 */ /* 0x000fe20000000000 */
[----:B------:R-:W-:Y:S01]  /*17a0*/  UISETP.NE.AND UP1, UPT, UR21, URZ, UPT ;  /* 0x000000ff1500728c */ /* 0x000fe2000bf25270 */
[----:B------:R-:W-:Y:S02]  /*17b0*/  ISETP.NE.AND P3, PT, R3, RZ, P4 ;  /* 0x000000ff0300720c */ /* 0x000fe40002765270 */
[----:B------:R-:W-:Y:S02]  /*17c0*/  CS2R R10, SRZ ;  /* 0x00000000000a7805 */ /* 0x000fe4000001ff00 */
[----:B------:R-:W-:Y:S01]  /*17d0*/  PLOP3.LUT P2, PT, P2, PT, PT, 0x8, 0x80 ;  /* 0x000000000080781c */ /* 0x000fe2000174e170 */
[----:B------:R-:W-:Y:S01]  /*17e0*/  IMAD.MOV.U32 R9, RZ, RZ, RZ ;  /* 0x000000ffff097224 */ /* 0x000fe200078e00ff */
[----:B------:R-:W3:Y:S01]  /*17f0*/  LDCU UR54, c[0x0][0x370] ;  /* 0x00006e00ff3677ac */ /* 0x000ee20008000800 */
[----:B------:R-:W-:Y:S01]  /*1800*/  IMAD.MOV.U32 R8, RZ, RZ, 0x1 ;  /* 0x00000001ff087424 */ /* 0x000fe200078e00ff */
[----:B------:R-:W-:Y:S01]  /*1810*/  USHF.L.U32 UR55, UR55, 0x7, URZ ;  /* 0x0000000737377899 */ /* 0x000fe200080006ff */
[----:B------:R-:W4:Y:S01]  /*1820*/  LDCU.64 UR38, c[0x0][0x348] ;  /* 0x00006900ff2677ac */ /* 0x000f220008000a00 */
[----:B-1----:R-:W-:-:S02]  /*1830*/  UIADD3 UR5, UPT, UPT, UR6, 0x7f, URZ ;  /* 0x0000007f06057890 */ /* 0x002fc4000fffe0ff */
[----:B------:R-:W-:Y:S02]  /*1840*/  USHF.R.U32.HI UR60, URZ, 0x9, UR48 ;  /* 0x00000009ff3c7899 */ /* 0x000fe40008011630 */
[----:B------:R-:W-:Y:S02]  /*1850*/  USHF.R.S32.HI UR4, URZ, 0x1f, UR5 ;  /* 0x0000001fff047899 */ /* 0x000fe40008011405 */
[----:B--2---:R-:W-:Y:S02]  /*1860*/  ULEA UR14, UR7, UR14, 0x18 ;  /* 0x0000000e070e7291 */ /* 0x004fe4000f8ec0ff */
[----:B------:R-:W-:Y:S02]  /*1870*/  ULEA.HI UR4, UR4, UR5, URZ, 0x7 ;  /* 0x0000000504047291 */ /* 0x000fe4000f8f38ff */
[----:B------:R-:W-:Y:S02]  /*1880*/  UIADD3 UR61, UPT, UPT, UR6, 0xfe, URZ ;  /* 0x000000fe063d7890 */ /* 0x000fe4000fffe0ff */
[----:B------:R-:W-:-:S02]  /*1890*/  USHF.R.S32.HI UR57, URZ, 0x7, UR4 ;  /* 0x00000007ff397899 */ /* 0x000fc40008011404 */
[----:B------:R-:W-:Y:S02]  /*18a0*/  UIADD3 UR4, UPT, UPT, UR6, -0x1, URZ ;  /* 0xffffffff06047890 */ /* 0x000fe4000fffe0ff */
[----:B------:R-:W-:Y:S02]  /*18b0*/  UISETP.LT.U32.AND UP0, UPT, UR57, 0x4, UPT ;  /* 0x000000043900788c */ /* 0x000fe4000bf01070 */
[----:B------:R-:W-:Y:S02]  /*18c0*/  UISETP.GE.U32.AND UP2, UPT, UR4, -0xff, UPT ;  /* 0xffffff010400788c */ /* 0x000fe4000bf46070 */
[----:B------:R-:W-:Y:S01]  /*18d0*/  USEL UR56, UR57, 0x4, UP0 ;  /* 0x0000000439387887 */ /* 0x000fe20008000000 */
[----:B------:R-:W1:Y:S03]  /*18e0*/  LDCU UR53, c[0x0][0x374] ;  /* 0x00006e80ff3577ac */ /* 0x000e660008000800 */
[----:B------:R-:W-:-:S02]  /*18f0*/  UIADD3 UR4, UPT, UPT, UR56, -0x1, URZ ;  /* 0xffffffff38047890 */ /* 0x000fc4000fffe0ff */
[----:B------:R-:W-:-:S03]  /*1900*/  USEL UR37, UR52, 0x2, UP1 ;  /* 0x0000000234257887 */ /* 0x000fc60008800000 */
[----:B------:R-:W-:Y:S02]  /*1910*/  @UP2 UIADD3 UR4, UPT, UPT, UR56, URZ, URZ ;  /* 0x000000ff38042290 */ /* 0x000fe4000fffe0ff */
[----:B------:R-:W-:Y:S02]  /*1920*/  UIADD3 UR50, UPT, UPT, UR14, 0x31000, UR48 ;  /* 0x000310000e327890 */ /* 0x000fe4000fffe030 */
[----:B------:R-:W-:Y:S02]  /*1930*/  UIADD3 UR59, UPT, UPT, UR57, -UR56, URZ ;  /* 0x80000038393b7290 */ /* 0x000fe4000fffe0ff */
[----:B------:R-:W-:Y:S02]  /*1940*/  UIADD3 UR49, UPT, UPT, UR4, 0x1, URZ ;  /* 0x0000000104317890 */ /* 0x000fe4000fffe0ff */
[----:B------:R-:W-:Y:S01]  /*1950*/  UIADD3 UR58, UPT, UPT, -UR4, URZ, URZ ;  /* 0x000000ff043a7290 */ /* 0x000fe2000fffe1ff */
[----:B---34-:R-:W-:-:S11]  /*1960*/  UMOV UR15, URZ ;  /* 0x000000ff000f7c82 */ /* 0x018fd60008000000 */
.L_x_46:
[----:B------:R-:W2:Y:S02]  /*1970*/  S2UR UR4, SR_CgaCtaId ;  /* 0x00000000000479c3 */ /* 0x000ea40000008800 */
[----:B--2---:R-:W-:-:S09]  /*1980*/  UISETP.NE.AND UP0, UPT, UR4, URZ, UPT ;  /* 0x000000ff0400728c */ /* 0x004fd2000bf05270 */
[----:B-1-3--:R-:W-:Y:S05]  /*1990*/  BRA.U UP0, `(.L_x_23) ;  /* 0x0000000100287547 */ /* 0x00afea000b800000 */
[----:B------:R-:W-:Y:S02]  /*19a0*/  LEA R0, R9, UR14, 0x3 ;  /* 0x0000000e09007c11 */ /* 0x000fe4000f8e18ff */
[----:B------:R-:W-:-:S04]  /*19b0*/  SHF.L.U32 R3, R8, 0x1f, RZ ;  /* 0x0000001f08037819 */ /* 0x000fc800000006ff */
[----:B------:R-:W2:Y:S02]  /*19c0*/  SYNCS.PHASECHK.TRANS64.TRYWAIT P0, [R0+URZ+0xd0], R3 ;  /* 0x0000d003000075a7 */ /* 0x000ea400080011ff */
[----:B--2---:R-:W-:Y:S05]  /*19d0*/  @!P0 BRA `(.L_x_24) ;  /* 0x000000a800a48947 */ /* 0x004fea0003800000 */
.L_x_151:
[----:B------:R3:W-:Y:S01]  /*19e0*/  SYNCS.ARRIVE.TRANS64.A1T0 RZ, [R0+URZ+0xc0], RZ ;  /* 0x0000c0ff00ff79a7 */ /* 0x0007e200081000ff */
[----:B------:R-:W-:-:S05]  /*19f0*/  VIADD R9, R9, 0x1 ;  /* 0x0000000109097836 */ /* 0x000fca0000000000 */
[----:B------:R-:W-:-:S04]  /*1a00*/  ISETP.NE.AND P0, PT, R9, 0x2, PT ;  /* 0x000000020900780c */ /* 0x000fc80003f05270 */
[----:B--2---:R-:W-:Y:S02]  /*1a10*/  SEL R3, RZ, 0x1, P0 ;  /* 0x00000001ff037807 */ /* 0x004fe40000000000 */
[----:B------:R-:W-:Y:S02]  /*1a20*/  SEL R9, R9, RZ, P0 ;  /* 0x000000ff09097207 */ /* 0x000fe40000000000 */
[----:B------:R-:W-:Y:S02]  /*1a30*/  LOP3.LUT R8, R8, R3, RZ, 0x3c, !PT ;  /* 0x0000000308087212 */ /* 0x000fe400078e3cff */
.L_x_23:
[----:B------:R-:W-:Y:S01]  /*1a40*/  ULEA UR4, UR15, UR14, 0x3 ;  /* 0x0000000e0f047291 */ /* 0x000fe2000f8e18ff */
[----:B---3--:R-:W-:Y:S01]  /*1a50*/  SHF.L.U32 R0, R12, 0x1f, RZ ;  /* 0x0000001f0c007819 */ /* 0x008fe200000006ff */
[----:B------:R-:W-:Y:S02]  /*1a60*/  UISETP.GE.U32.AND UP0, UPT, UR61, 0xff, UPT ;  /* 0x000000ff3d00788c */ /* 0x000fe4000bf06070 */
[----:B------:R-:W-:Y:S02]  /*1a70*/  ULEA UR35, UR20, UR55, 0x8 ;  /* 0x0000003714237291 */ /* 0x000fe4000f8e40ff */
[----:B------:R-:W-:Y:S01]  /*1a80*/  ULEA UR19, UR20, UR60, 0x1 ;  /* 0x0000003c14137291 */ /* 0x000fe2000f8e08ff */
[----:B------:R-:W-:Y:S02]  /*1a90*/  UMOV UR12, URZ ;  /* 0x000000ff000c7c82 */ /* 0x000fe40008000000 */
[----:B------:R2:W3:Y:S01]  /*1aa0*/  SYNCS.PHASECHK.TRANS64.TRYWAIT P1, [UR4+0x20], R0 ;  /* 0x00002000ff0075a7 */ /* 0x0004e20008021104 */
[----:B------:R-:W-:-:S04]  /*1ab0*/  ULEA.HI UR4, UR28, UR28, URZ, 0x1 ;  /* 0x0000001c1c047291 */ /* 0x000fc8000f8f08ff */
[----:B------:R-:W-:Y:S02]  /*1ac0*/  USHF.L.U32 UR43, UR4, 0x7, URZ ;  /* 0x00000007042b7899 */ /* 0x000fe400080006ff */
[----:B------:R-:W-:Y:S02]  /*1ad0*/  ULOP3.LUT UR27, UR4, 0xfffffffe, URZ, 0xc0, !UPT ;  /* 0xfffffffe041b7892 */ /* 0x000fe4000f8ec0ff */
[----:B------:R-:W-:Y:S02]  /*1ae0*/  ULOP3.LUT UR43, UR55, 0xffffff00, UR43, 0xf8, !UPT ;  /* 0xffffff00372b7892 */ /* 0x000fe4000f8ef82b */
[----:B------:R-:W-:Y:S01]  /*1af0*/  ULOP3.LUT UR27, UR27, 0x1, UR62, 0xf8, !UPT ;  /* 0x000000011b1b7892 */ /* 0x000fe2000f8ef83e */
[----:B------:R-:W-:Y:S11]  /*1b00*/  BRA.U !UP0, `(.L_x_25) ;  /* 0x0000000508207547 */ /* 0x000ff6000b800000 */
[----:B------:R-:W-:Y:S01]  /*1b10*/  UMOV UR30, UR58 ;  /* 0x0000003a001e7c82 */ /* 0x000fe20008000000 */
[----:B------:R-:W-:Y:S01]  /*1b20*/  UMOV UR4, UR15 ;  /* 0x0000000f00047c82 */ /* 0x000fe20008000000 */
[----:B------:R-:W-:Y:S01]  /*1b30*/  UMOV UR28, 0xffffffff ;  /* 0xffffffff001c7882 */ /* 0x000fe20000000000 */
[----:B------:R-:W-:-:S05]  /*1b40*/  UMOV UR42, URZ ;  /* 0x000000ff002a7c82 */ /* 0x000fca0008000000 */
.L_x_33:
[----:B------:R-:W-:Y:S01]  /*1b50*/  ULEA UR6, UR4, UR14, 0x3 ;  /* 0x0000000e04067291 */ /* 0x000fe2000f8e18ff */
[----:B---3--:R-:W-:Y:S01]  /*1b60*/  @P4 MOV R2, 0x10c00 ;  /* 0x00010c0000024802 */ /* 0x008fe20000000f00 */
[----:B-123--:R-:W-:Y:S10]  /*1b70*/  @P1 BRA `(.L_x_26) ;  /* 0x00000000000c1947 */ /* 0x00eff40003800000 */
[----:B------:R-:W-:-:S04]  /*1b80*/  SHF.L.U32 R3, R12, 0x1f, RZ ;  /* 0x0000001f0c037819 */ /* 0x000fc800000006ff */
[----:B------:R-:W3:Y:S02]  /*1b90*/  SYNCS.PHASECHK.TRANS64.TRYWAIT P0, [UR6+0x20], R3 ;  /* 0x00002003ff0075a7 */ /* 0x000ee40008001106 */
[----:B---3--:R-:W-:Y:S05]  /*1ba0*/  @!P0 BRA `(.L_x_27) ;  /* 0x000000a800448947 */ /* 0x008fea0003800000 */
.L_x_26:
[----:B------:R3:W-:Y:S01]  /*1bb0*/  @P4 SYNCS.ARRIVE.TRANS64 RZ, [UR6], R2 ;  /* 0x00000002ffff49a7 */ /* 0x0007e20008000006 */
[----:B------:R-:W-:Y:S02]  /*1bc0*/  ULOP3.LUT UR5, UR37, 0x2, URZ, 0xfc, !UPT ;  /* 0x0000000225057892 */ /* 0x000fe4000f8efcff */
[----:B------:R-:W-:Y:S02]  /*1bd0*/  UIADD3 UR30, UPT, UPT, UR30, 0x1, URZ ;  /* 0x000000011e1e7890 */ /* 0x000fe4000fffe0ff */
[----:B------:R-:W-:Y:S02]  /*1be0*/  UISETP.NE.AND UP0, UPT, UR5, 0x2, UPT ;  /* 0x000000020500788c */ /* 0x000fe4000bf05270 */
[----:B------:R-:W-:Y:S02]  /*1bf0*/  UIADD3 UR28, UPT, UPT, UR28, 0x1, URZ ;  /* 0x000000011c1c7890 */ /* 0x000fe4000fffe0ff */
[----:B------:R-:W-:-:S05]  /*1c00*/  UISETP.NE.AND UP4, UPT, UR30, 0x1, UPT ;  /* 0x000000011e00788c */ /* 0x000fca000bf85270 */
[----:B------:R-:W-:Y:S05]  /*1c10*/  BRA.U UP0, `(.L_x_28) ;  /* 0x0000000100047547 */ /* 0x000fea000b800000 */
[----:B-1----:R-:W-:Y:S05]  /*1c20*/  BPT.TRAP 0x1 ;  /* 0x000000040000795c */ /* 0x002fea0000300000 */
.L_x_28:
[----:B------:R-:W-:Y:S04]  /*1c30*/  BSSY.RECONVERGENT B0, `(.L_x_29) ;  /* 0x0000003000007945 */ /* 0x000fe80003800200 */
[----:B------:R-:W-:Y:S05]  /*1c40*/  @!P3 BRA `(.L_x_30) ;  /* 0x000000000004b947 */ /* 0x000fea0003800000 */
[----:B-1----:R-:W-:Y:S05]  /*1c50*/  BPT.TRAP 0x1 ;  /* 0x000000040000795c */ /* 0x002fea0000300000 */
.L_x_30:
[----:B-1----:R-:W-:Y:S05]  /*1c60*/  BSYNC.RECONVERGENT B0 ;  /* 0x0000000000007941 */ /* 0x002fea0003800200 */
.L_x_29:
[----:B------:R-:W-:Y:S01]  /*1c70*/  UIADD3 UR5, UPT, UPT, UR4, 0x1, URZ ;  /* 0x0000000104057890 */ /* 0x000fe2000fffe0ff */
[----:B------:R-:W-:Y:S01]  /*1c80*/  BSSY.RECONVERGENT B0, `(.L_x_31) ;  /* 0x000002c000007945 */ /* 0x000fe20003800200 */
[----:B------:R-:W-:Y:S02]  /*1c90*/  ELECT P0, URZ, PT ;  /* 0x0000000000ff782f */ /* 0x000fe40003800000 */
[----:B------:R-:W-:-:S04]  /*1ca0*/  UISETP.NE.AND UP0, UPT, UR5, 0x4, UPT ;  /* 0x000000040500788c */ /* 0x000fc8000bf05270 */
[----:B------:R-:W-:Y:S02]  /*1cb0*/  USEL UR7, URZ, 0x1, UP0 ;  /* 0x00000001ff077887 */ /* 0x000fe40008000000 */
[----:B------:R-:W-:-:S04]  /*1cc0*/  USEL UR15, UR5, URZ, UP0 ;  /* 0x000000ff050f7287 */ /* 0x000fc80008000000 */
[----:B------:R-:W-:Y:S01]  /*1cd0*/  ULEA UR5, UR15, UR14, 0x3 ;  /* 0x0000000e0f057291 */ /* 0x000fe2000f8e18ff */
[----:B------:R-:W-:-:S04]  /*1ce0*/  LOP3.LUT R12, R12, UR7, RZ, 0x3c, !PT ;  /* 0x000000070c0c7c12 */ /* 0x000fc8000f8e3cff */
[----:B--2---:R-:W-:-:S04]  /*1cf0*/  SHF.L.U32 R0, R12, 0x1f, RZ ;  /* 0x0000001f0c007819 */ /* 0x004fc800000006ff */
[----:B------:R1:W2:Y:S01]  /*1d00*/  SYNCS.PHASECHK.TRANS64.TRYWAIT P1, [UR5+0x20], R0 ;  /* 0x00002000ff0075a7 */ /* 0x0002a20008021105 */
[----:B------:R-:W-:Y:S05]  /*1d10*/  @!P0 BRA `(.L_x_32) ;  /* 0x0000000000888947 */ /* 0x000fea0003800000 */
[----:B------:R-:W-:Y:S02]  /*1d20*/  ULEA UR32, UR4, UR14, 0xe ;  /* 0x0000000e04207291 */ /* 0x000fe4000f8e70ff */
[----:B------:R-:W-:Y:S02]  /*1d30*/  UIADD3 UR22, UP3, UPT, UR38, 0x80, URZ ;  /* 0x0000008026167890 */ /* 0x000fe4000ff7e0ff */
[----:B------:R-:W-:Y:S02]  /*1d40*/  UIADD3 UR12, UP2, UPT, UR38, 0x180, URZ ;  /* 0x00000180260c7890 */ /* 0x000fe4000ff5e0ff */
[----:B------:R-:W-:Y:S02]  /*1d50*/  ULEA UR24, UR4, UR14, 0x9 ;  /* 0x0000000e04187291 */ /* 0x000fe4000f8e48ff */
[----:B------:R-:W-:Y:S02]  /*1d60*/  UIADD3 UR10, UP1, UPT, UR38, 0x280, URZ ;  /* 0x00000280260a7890 */ /* 0x000fe4000ff3e0ff */
[----:B------:R-:W-:-:S02]  /*1d70*/  ULEA UR16, UR4, UR48, 0xa ;  /* 0x0000003004107291 */ /* 0x000fc4000f8e50ff */
[----:B------:R-:W-:Y:S02]  /*1d80*/  UIADD3 UR8, UP0, UPT, UR38, 0x380, URZ ;  /* 0x0000038026087890 */ /* 0x000fe4000ff1e0ff */
[----:B------:R-:W-:Y:S02]  /*1d90*/  ULOP3.LUT UR41, UR6, 0xfefffff8, URZ, 0xc0, !UPT ;  /* 0xfefffff806297892 */ /* 0x000fe4000f8ec0ff */
[----:B------:R-:W-:Y:S02]  /*1da0*/  UIADD3.X UR23, UPT, UPT, URZ, UR39, URZ, UP3, !UPT ;  /* 0x00000027ff177290 */ /* 0x000fe40009ffe4ff */
[----:B------:R-:W-:Y:S02]  /*1db0*/  UIADD3 UR40, UPT, UPT, UR32, 0x10800, URZ ;  /* 0x0001080020287890 */ /* 0x000fe4000fffe0ff */
[----:B------:R-:W-:Y:S02]  /*1dc0*/  UIADD3.X UR13, UPT, UPT, URZ, UR39, URZ, UP2, !UPT ;  /* 0x00000027ff0d7290 */ /* 0x000fe400097fe4ff */
[----:B------:R-:W-:-:S02]  /*1dd0*/  UIADD3 UR32, UPT, UPT, UR32, 0x20800, URZ ;  /* 0x0002080020207890 */ /* 0x000fc4000fffe0ff */
[----:B------:R-:W-:Y:S02]  /*1de0*/  UIADD3.X UR11, UPT, UPT, URZ, UR39, URZ, UP1, !UPT ;  /* 0x00000027ff0b7290 */ /* 0x000fe40008ffe4ff */
[----:B------:R-:W-:Y:S02]  /*1df0*/  UIADD3 UR24, UPT, UPT, UR24, 0x30800, URZ ;  /* 0x0003080018187890 */ /* 0x000fe4000fffe0ff */
[----:B------:R-:W-:Y:S02]  /*1e00*/  UIADD3.X UR9, UPT, UPT, URZ, UR39, URZ, UP0, !UPT ;  /* 0x00000027ff097290 */ /* 0x000fe400087fe4ff */
[----:B------:R-:W-:Y:S01]  /*1e10*/  UIADD3 UR16, UPT, UPT, UR14, 0x31000, UR16 ;  /* 0x000310000e107890 */ /* 0x000fe2000fffe010 */
[----:B------:R-:W-:Y:S01]  /*1e20*/  UMOV UR46, 0x0 ;  /* 0x00000000002e7882 */ /* 0x000fe20000000000 */
[----:B------:R-:W-:Y:S01]  /*1e30*/  UMOV UR47, 0x10000000 ;  /* 0x10000000002f7882 */ /* 0x000fe20000000000 */
[----:B------:R-:W-:Y:S01]  /*1e40*/  UMOV UR34, UR42 ;  /* 0x0000002a00227c82 */ /* 0x000fe20008000000 */
[----:B------:R-:W-:Y:S01]  /*1e50*/  UMOV UR36, UR44 ;  /* 0x0000002c00247c82 */ /* 0x000fe20008000000 */
[----:B------:R-:W-:Y:S01]  /*1e60*/  UMOV UR26, URZ ;  /* 0x000000ff001a7c82 */ /* 0x000fe20008000000 */
[----:B------:R-:W-:Y:S01]  /*1e70*/  UMOV UR33, UR41 ;  /* 0x0000002900217c82 */ /* 0x000fe20008000000 */
[----:B------:R-:W-:Y:S01]  /*1e80*/  UMOV UR29, UR44 ;  /* 0x0000002c001d7c82 */ /* 0x000fe20008000000 */
[----:B------:R-:W-:Y:S01]  /*1e90*/  UMOV UR25, UR41 ;  /* 0x0000002900197c82 */ /* 0x000fe20008000000 */
[----:B------:R4:W-:Y:S01]  /*1ea0*/  UTMALDG.3D.2CTA [UR40], [UR22], desc[UR46] ;  /* 0x00002e28160075b4 */ /* 0x0009e20008211000 */
[----:B------:R-:W-:Y:S01]  /*1eb0*/  UMOV UR5, 0x30000 ;  /* 0x0003000000057882 */ /* 0x000fe20000000000 */
[----:B------:R-:W-:Y:S01]  /*1ec0*/  UMOV UR20, UR28 ;  /* 0x0000001c00147c82 */ /* 0x000fe20008000000 */
[----:B------:R-:W-:Y:S01]  /*1ed0*/  UMOV UR21, UR44 ;  /* 0x0000002c00157c82 */ /* 0x000fe20008000000 */
[----:B------:R-:W-:Y:S01]  /*1ee0*/  UMOV UR17, UR41 ;  /* 0x0000002900117c82 */ /* 0x000fe20008000000 */
[----:B------:R-:W-:Y:S01]  /*1ef0*/  UMOV UR18, UR26 ;  /* 0x0000001a00127c82 */ /* 0x000fe20008000000 */
[----:B------:R4:W-:Y:S01]  /*1f00*/  UTMALDG.3D.2CTA [UR32], [UR12], desc[UR46] ;  /* 0x00002e200c0075b4 */ /* 0x0009e20008211000 */
[----:B------:R4:W-:Y:S01]  /*1f10*/  UTMALDG.4D.2CTA [UR24], [UR10], desc[UR46] ;  /* 0x00002e180a0075b4 */ /* 0x0009e20008219000 */
[----:B------:R4:W-:Y:S02]  /*1f20*/  UTMALDG.4D.MULTICAST.2CTA [UR16], [UR8], UR5, desc[UR46] ;  /* 0x00002e10080073b4 */ /* 0x0009e40008219805 */
[----:B----4-:R-:W-:Y:S01]  /*1f30*/  NOP ;  /* 0x0000000000007918 */ /* 0x010fe20000000000 */
.L_x_32:
[----:B------:R-:W-:Y:S05]  /*1f40*/  BSYNC.RECONVERGENT B0 ;  /* 0x0000000000007941 */ /* 0x000fea0003800200 */
.L_x_31:
[----:B------:R-:W-:Y:S01]  /*1f50*/  UIADD3 UR42, UPT, UPT, UR42, 0x80, URZ ;  /* 0x000000802a2a7890 */ /* 0x000fe2000fffe0ff */
[----:B------:R-:W-:Y:S01]  /*1f60*/  UMOV UR4, UR15 ;  /* 0x0000000f00047c82 */ /* 0x000fe20008000000 */
[----:B------:R-:W-:Y:S01]  /*1f70*/  UMOV UR12, UR49 ;  /* 0x00000031000c7c82 */ /* 0x000fe20008000000 */
[----:B------:R-:W-:Y:S09]  /*1f80*/  BRA.U UP4, `(.L_x_33) ;  /* 0xfffffff904f07547 */ /* 0x000ff2000b83ffff */
.L_x_25:
[----:B------:R-:W-:Y:S01]  /*1f90*/  ULEA UR4, UR15, UR14, 0x3 ;  /* 0x0000000e0f047291 */ /* 0x000fe2000f8e18ff */
[----:B-12---:R-:W-:Y:S01]  /*1fa0*/  SHF.L.U32 R0, R12, 0x1f, RZ ;  /* 0x0000001f0c007819 */ /* 0x006fe200000006ff */
[----:B------:R-:W-:Y:S01]  /*1fb0*/  @!P2 SYNCS.ARRIVE.TRANS64.A1T0 RZ, [UR14+0x88], RZ ;  /* 0x000088ffffffa9a7 */ /* 0x000fe2000810000e */
[----:B------:R-:W-:-:S06]  /*1fc0*/  UISETP.GT.AND UP0, UPT, UR57, UR56, UPT ;  /* 0x000000383900728c */ /* 0x000fcc000bf04270 */
[----:B---3--:R1:W2:Y:S03]  /*1fd0*/  SYNCS.PHASECHK.TRANS64.TRYWAIT P1, [UR4+0x20], R0 ;  /* 0x00002000ff0075a7 */ /* 0x0082a60008021104 */
[----:B------:R-:W-:Y:S05]  /*1fe0*/  BRA.U !UP0, `(.L_x_34) ;  /* 0x0000000508107547 */ /* 0x000fea000b800000 */
[----:B------:R-:W-:Y:S01]  /*1ff0*/  UIADD3 UR26, UPT, UPT, UR59, UR12, URZ ;  /* 0x0000000c3b1a7290 */ /* 0x000fe2000fffe0ff */
[----:B------:R-:W-:-:S11]  /*2000*/  UMOV UR5, UR15 ;  /* 0x0000000f00057c82 */ /* 0x000fd60008000000 */
.L_x_42:
[----:B------:R-:W-:Y:S01]  /*2010*/  ULEA UR6, UR5, UR14, 0x3 ;  /* 0x0000000e05067291 */ /* 0x000fe2000f8e18ff */
[----:B--2---:R-:W-:Y:S01]  /*2020*/  @P4 MOV R2, 0x10c00 ;  /* 0x00010c0000024802 */ /* 0x004fe20000000f00 */
[----:B--23--:R-:W-:Y:S10]  /*2030*/  @P1 BRA `(.L_x_35) ;  /* 0x00000000000c1947 */ /* 0x00cff40003800000 */
[----:B------:R-:W-:-:S04]  /*2040*/  SHF.L.U32 R3, R12, 0x1f, RZ ;  /* 0x0000001f0c037819 */ /* 0x000fc800000006ff */
[----:B------:R-:W2:Y:S02]  /*2050*/  SYNCS.PHASECHK.TRANS64.TRYWAIT P0, [UR6+0x20], R3 ;  /* 0x00002003ff0075a7 */ /* 0x000ea40008001106 */
[----:B--2---:R-:W-:Y:S05]  /*2060*/  @!P0 BRA `(.L_x_36) ;  /* 0x000000a4002c8947 */ /* 0x004fea0003800000 */
.L_x_35:
[----:B------:R2:W-:Y:S01]  /*2070*/  @P4 SYNCS.ARRIVE.TRANS64 RZ, [UR6], R2 ;  /* 0x00000002ffff49a7 */ /* 0x0005e20008000006 */
[----:B------:R-:W-:-:S04]  /*2080*/  ULOP3.LUT UR4, UR37, 0x2, URZ, 0xfc, !UPT ;  /* 0x0000000225047892 */ /* 0x000fc8000f8efcff */
[----:B------:R-:W-:-:S09]  /*2090*/  UISETP.NE.AND UP0, UPT, UR4, 0x2, UPT ;  /* 0x000000020400788c */ /* 0x000fd2000bf05270 */
[----:B------:R-:W-:Y:S05]  /*20a0*/  BRA.U UP0, `(.L_x_37) ;  /* 0x0000000100047547 */ /* 0x000fea000b800000 */
[----:B------:R-:W-:Y:S05]  /*20b0*/  BPT.TRAP 0x1 ;  /* 0x000000040000795c */ /* 0x000fea0000300000 */
.L_x_37:
[----:B------:R-:W-:Y:S04]  /*20c0*/  BSSY.RECONVERGENT B0, `(.L_x_38) ;  /* 0x0000003000007945 */ /* 0x000fe80003800200 */
[----:B------:R-:W-:Y:S05]  /*20d0*/  @!P3 BRA `(.L_x_39) ;  /* 0x000000000004b947 */ /* 0x000fea0003800000 */
[----:B------:R-:W-:Y:S05]  /*20e0*/  BPT.TRAP 0x1 ;  /* 0x000000040000795c */ /* 0x000fea0000300000 */
.L_x_39:
[----:B------:R-:W-:Y:S05]  /*20f0*/  BSYNC.RECONVERGENT B0 ;  /* 0x0000000000007941 */ /* 0x000fea0003800200 */
.L_x_38:
        /* <DEDUP_REMOVED lines=8> */
[----:B-1----:R-:W-:-:S04]  /*2180*/  SHF.L.U32 R0, R12, 0x1f, RZ ;  /* 0x0000001f0c007819 */ /* 0x002fc800000006ff */
[----:B------:R1:W3:Y:S01]  /*2190*/  SYNCS.PHASECHK.TRANS64.TRYWAIT P1, [UR4+0x20], R0 ;  /* 0x00002000ff0075a7 */ /* 0x0002e20008021104 */
[----:B------:R-:W-:Y:S05]  /*21a0*/  @!P0 BRA `(.L_x_41) ;  /* 0x00000000008c8947 */ /* 0x000fea0003800000 */
[----:B------:R-:W-:Y:S02]  /*21b0*/  ULEA UR32, UR5, UR14, 0xe ;  /* 0x0000000e05207291 */ /* 0x000fe4000f8e70ff */
[----:B------:R-:W-:Y:S02]  /*21c0*/  UIADD3 UR24, UP3, UPT, UR38, 0x80, URZ ;  /* 0x0000008026187890 */ /* 0x000fe4000ff7e0ff */
[----:B------:R-:W-:Y:S02]  /*21d0*/  UIADD3 UR22, UP2, UPT, UR38, 0x180, URZ ;  /* 0x0000018026167890 */ /* 0x000fe4000ff5e0ff */
[----:B------:R-:W-:Y:S02]  /*21e0*/  ULEA UR8, UR5, UR14, 0x9 ;  /* 0x0000000e05087291 */ /* 0x000fe4000f8e48ff */
[----:B------:R-:W-:Y:S02]  /*21f0*/  UIADD3 UR30, UP1, UPT, UR38, 0x280, URZ ;  /* 0x00000280261e7890 */ /* 0x000fe4000ff3e0ff */
[----:B------:R-:W-:-:S02]  /*2200*/  UIADD3 UR28, UP0, UPT, UR38, 0x380, URZ ;  /* 0x00000380261c7890 */ /* 0x000fc4000ff1e0ff */
[----:B------:R-:W-:Y:S02]  /*2210*/  USHF.L.U32 UR42, UR12, 0x7, URZ ;  /* 0x000000070c2a7899 */ /* 0x000fe400080006ff */
[----:B------:R-:W-:Y:S02]  /*2220*/  ULOP3.LUT UR41, UR6, 0xfefffff8, URZ, 0xc0, !UPT ;  /* 0xfefffff806297892 */ /* 0x000fe4000f8ec0ff */
[----:B------:R-:W-:Y:S02]  /*2230*/  UIADD3.X UR25, UPT, UPT, URZ, UR39, URZ, UP3, !UPT ;  /* 0x00000027ff197290 */ /* 0x000fe40009ffe4ff */
[----:B------:R-:W-:Y:S02]  /*2240*/  UIADD3 UR40, UPT, UPT, UR32, 0x10800, URZ ;  /* 0x0001080020287890 */ /* 0x000fe4000fffe0ff */
[----:B------:R-:W-:Y:S02]  /*2250*/  UIADD3.X UR23, UPT, UPT, URZ, UR39, URZ, UP2, !UPT ;  /* 0x00000027ff177290 */ /* 0x000fe400097fe4ff */
[----:B------:R-:W-:-:S02]  /*2260*/  UIADD3 UR32, UPT, UPT, UR32, 0x20800, URZ ;  /* 0x0002080020207890 */ /* 0x000fc4000fffe0ff */
[----:B------:R-:W-:Y:S02]  /*2270*/  UIADD3.X UR31, UPT, UPT, URZ, UR39, URZ, UP1, !UPT ;  /* 0x00000027ff1f7290 */ /* 0x000fe40008ffe4ff */
[----:B------:R-:W-:Y:S02]  /*2280*/  UIADD3 UR8, UPT, UPT, UR8, 0x30800, URZ ;  /* 0x0003080008087890 */ /* 0x000fe4000fffe0ff */
[----:B------:R-:W-:Y:S02]  /*2290*/  ULEA UR16, UR5, UR50, 0xa ;  /* 0x0000003205107291 */ /* 0x000fe4000f8e50ff */
[----:B------:R-:W-:Y:S01]  /*22a0*/  UIADD3.X UR29, UPT, UPT, URZ, UR39, URZ, UP0, !UPT ;  /* 0x00000027ff1d7290 */ /* 0x000fe200087fe4ff */
[----:B------:R-:W-:Y:S01]  /*22b0*/  UMOV UR46, 0x0 ;  /* 0x00000000002e7882 */ /* 0x000fe20000000000 */
[----:B------:R-:W-:Y:S01]  /*22c0*/  UMOV UR47, 0x10000000 ;  /* 0x10000000002f7882 */ /* 0x000fe20000000000 */
[----:B------:R-:W-:Y:S01]  /*22d0*/  UMOV UR36, UR44 ;  /* 0x0000002c00247c82 */ /* 0x000fe20008000000 */
[----:B------:R-:W-:Y:S01]  /*22e0*/  UMOV UR10, URZ ;  /* 0x000000ff000a7c82 */ /* 0x000fe20008000000 */
[----:B------:R-:W-:Y:S01]  /*22f0*/  UMOV UR33, UR41 ;  /* 0x0000002900217c82 */ /* 0x000fe20008000000 */
[----:B------:R-:W-:Y:S01]  /*2300*/  UMOV UR34, UR42 ;  /* 0x0000002a00227c82 */ /* 0x000fe20008000000 */
[----:B------:R-:W-:Y:S01]  /*2310*/  UMOV UR11, UR27 ;  /* 0x0000001b000b7c82 */ /* 0x000fe20008000000 */
[----:B------:R-:W-:Y:S01]  /*2320*/  UMOV UR13, UR44 ;  /* 0x0000002c000d7c82 */ /* 0x000fe20008000000 */
[----:B------:R4:W-:Y:S01]  /*2330*/  UTMALDG.3D.2CTA [UR40], [UR24], desc[UR46] ;  /* 0x00002e28180075b4 */ /* 0x0009e20008211000 */
[----:B------:R-:W-:Y:S01]  /*2340*/  UMOV UR9, UR41 ;  /* 0x0000002900097c82 */ /* 0x000fe20008000000 */
        /* <DEDUP_REMOVED lines=9> */
.L_x_41:
[----:B------:R-:W-:Y:S05]  /*23e0*/  BSYNC.RECONVERGENT B0 ;  /* 0x0000000000007941 */ /* 0x000fea0003800200 */
.L_x_40:
[----:B------:R-:W-:Y:S01]  /*23f0*/  UIADD3 UR12, UPT, UPT, UR12, 0x1, URZ ;  /* 0x000000010c0c7890 */ /* 0x000fe2000fffe0ff */
[----:B------:R-:W-:-:S03]  /*2400*/  UMOV UR5, UR15 ;  /* 0x0000000f00057c82 */ /* 0x000fc60008000000 */
[----:B------:R-:W-:-:S09]  /*2410*/  UISETP.NE.AND UP0, UPT, UR12, UR26, UPT ;  /* 0x0000001a0c00728c */ /* 0x000fd2000bf05270 */
[----:B------:R-:W-:Y:S05]  /*2420*/  BRA.U UP0, `(.L_x_42) ;  /* 0xfffffff900f87547 */ /* 0x000fea000b83ffff */
.L_x_34:
[C---:B------:R-:W-:Y:S01]  /*2430*/  LEA R3, R11.reuse, UR14, 0x3 ;  /* 0x0000000e0b037c11 */ /* 0x040fe2000f8e18ff */
[----:B------:R-:W-:Y:S01]  /*2440*/  NOP ;  /* 0x0000000000007918 */ /* 0x000fe20000000000 */
[----:B-1----:R-:W-:Y:S02]  /*2450*/  SHF.L.U32 R0, R10, 0x1f, RZ ;  /* 0x0000001f0a007819 */ /* 0x002fe400000006ff */
[----:B------:R-:W-:Y:S02]  /*2460*/  LEA R5, R11, UR14, 0x4 ;  /* 0x0000000e0b057c11 */ /* 0x000fe4000f8e20ff */
[----:B------:R-:W1:Y:S02]  /*2470*/  SYNCS.PHASECHK.TRANS64.TRYWAIT P0, [R3+URZ+0x90], R0 ;  /* 0x00009000030075a7 */ /* 0x000e6400080011ff */
[----:B-1----:R-:W-:Y:S05]  /*2480*/  @!P0 BRA `(.L_x_43) ;  /* 0x000000a0003c8947 */ /* 0x002fea0003800000 */
.L_x_154:
[----:B------:R-:W4:Y:S01]  /*2490*/  LDS.128 R4, [R5+0xf0] ;  /* 0x0000f00005047984 */ /* 0x000f220000000c00 */
[----:B------:R-:W-:Y:S01]  /*24a0*/  UISETP.GE.AND UP0, UPT, UR45, 0x1, UPT ;  /* 0x000000012d00788c */ /* 0x000fe2000bf06270 */
[----:B------:R-:W-:Y:S01]  /*24b0*/  @!PT LDS RZ, [RZ] ;  /* 0x00000000fffff984 */ /* 0x000fe20000000800 */
[----:B------:R-:W-:Y:S01]  /*24c0*/  @!PT LDS RZ, [RZ] ;  /* 0x00000000fffff984 */ /* 0x000fe20000000800 */
[----:B------:R-:W-:Y:S01]  /*24d0*/  @!PT LDS RZ, [RZ] ;  /* 0x00000000fffff984 */ /* 0x000fe20000000800 */
[----:B------:R-:W-:Y:S01]  /*24e0*/  @!PT LDS RZ, [RZ] ;  /* 0x00000000fffff984 */ /* 0x000fe20000000800 */
[----:B------:R1:W-:Y:S06]  /*24f0*/  MEMBAR.ALL.CTA ;  /* 0x0000000000007992 */ /* 0x0003ec0000008000 */
[----:B-1----:R-:W1:Y:S01]  /*2500*/  FENCE.VIEW.ASYNC.S ;  /* 0x00000000000073c6 */ /* 0x002e620000000000 */
[----:B----4-:R-:W-:-:S13]  /*2510*/  LOP3.LUT P0, RZ, R6, 0x1, RZ, 0xc0, !PT ;  /* 0x0000000106ff7812 */ /* 0x010fda000780c0ff */
[----:B-1----:R-:W-:Y:S01]  /*2520*/  VOTEU.ANY UP1, P0 ;  /* 0x0000000000ff7886 */ /* 0x002fe20000020100 */
[----:B------:R-:W-:-:S13]  /*2530*/  PLOP3.LUT P0, PT, PT, PT, UP1, 0x80, 0x8 ;  /* 0x000000000008781c */ /* 0x000fda0003f0f018 */
[----:B------:R-:W-:Y:S02]  /*2540*/  @P0 LOP3.LUT R0, R5, 0xffff, RZ, 0xc0, !PT ;  /* 0x0000ffff05000812 */ /* 0x000fe400078ec0ff */
[----:B--2---:R-:W-:Y:S02]  /*2550*/  @P0 MOV R2, R4 ;  /* 0x0000000400020202 */ /* 0x004fe40000000f00 */
[----:B------:R-:W-:Y:S01]  /*2560*/  @P0 R2UR UR5, R0 ;  /* 0x00000000000502ca */ /* 0x000fe200000e0000 */
[----:B------:R-:W-:Y:S01]  /*2570*/  VIADD R0, R3, 0xa0 ;  /* 0x000000a003007836 */ /* 0x000fe20000000000 */
[----:B------:R-:W-:Y:S02]  /*2580*/  @P0 SHF.R.U32.HI R4, RZ, 0x10, R5 ;  /* 0x00000010ff040819 */ /* 0x000fe40000011605 */
[----:B------:R-:W-:Y:S02]  /*2590*/  @P0 R2UR UR6, R2 ;  /* 0x00000000020602ca */ /* 0x000fe400000e0000 */
[----:B------:R-:W-:-:S02]  /*25a0*/  PRMT R0, RZ, 0x654, R0 ;  /* 0x00000654ff007816 */ /* 0x000fc40000000000 */
[----:B------:R-:W-:Y:S02]  /*25b0*/  @P0 R2UR UR4, R4 ;  /* 0x00000000040402ca */ /* 0x000fe400000e0000 */
[----:B------:R1:W-:Y:S03]  /*25c0*/  SYNCS.ARRIVE.TRANS64.RED.A1T0 RZ, [R0+URZ], RZ ;  /* 0x000000ff00ff79a7 */ /* 0x0003e600081004ff */
[----:B------:R-:W-:-:S04]  /*25d0*/  @UP1 UMOV UR51, UR5 ;  /* 0x0000000500331c82 */ /* 0x000fc80008000000 */
[----:B------:R-:W-:-:S04]  /*25e0*/  @UP1 UMOV UR52, UR6 ;  /* 0x0000000600341c82 */ /* 0x000fc80008000000 */
[----:B------:R-:W-:Y:S01]  /*25f0*/  @UP1 UMOV UR44, UR4 ;  /* 0x00000004002c1c82 */ /* 0x000fe20008000000 */
[----:B------:R-:W-:Y:S05]  /*2600*/  BRA.U !UP0, `(.L_x_44) ;  /* 0x0000000108d47547 */ /* 0x000fea000b800000 */
[----:B------:R-:W2:Y:S01]  /*2610*/  LDCU.128 UR20, c[0x0][0xf10] ;  /* 0x0001e200ff1477ac */ /* 0x000ea20008000c00 */
[----:B------:R-:W4:Y:S01]  /*2620*/  LDCU UR19, c[0x0][0xf20] ;  /* 0x0001e400ff1377ac */ /* 0x000f220008000800 */
[----:B------:R-:W3:Y:S01]  /*2630*/  LDCU UR18, c[0x0][0xf0c] ;  /* 0x0001e180ff1277ac */ /* 0x000ee20008000800 */
[----:B------:R-:W1:Y:S01]  /*2640*/  LDCU.64 UR8, c[0x0][0xf28] ;  /* 0x0001e500ff0877ac */ /* 0x000e620008000a00 */
[----:B------:R-:W-:Y:S02]  /*2650*/  UISETP.NE.AND UP3, UPT, UR45, 0x1, UPT ;  /* 0x000000012d00788c */ /* 0x000fe4000bf65270 */
[----:B--2---:R-:W-:Y:S02]  /*2660*/  UIMAD.WIDE.U32 UR4, UR53, UR23, URZ ;  /* 0x00000017350472a5 */ /* 0x004fe4000f8e00ff */
[----:B------:R-:W-:Y:S02]  /*2670*/  UIMAD.WIDE.U32 UR6, UR54, UR20, URZ ;  /* 0x00000014360672a5 */ /* 0x000fe4000f8e00ff */
[----:B------:R-:W-:-:S02]  /*2680*/  UISETP.NE.AND UP0, UPT, UR22, 0x1, UPT ;  /* 0x000000011600788c */ /* 0x000fc4000bf05270 */
[----:B------:R-:W-:Y:S01]  /*2690*/  UIMAD.WIDE.U32 UR16, UR51, UR23, URZ ;  /* 0x00000017331072a5 */ /* 0x000fe2000f8e00ff */
[----:B------:R-:W-:Y:S02]  /*26a0*/  UMOV UR4, UR5 ;  /* 0x0000000500047c82 */ /* 0x000fe40008000000 */
[----:B------:R-:W-:Y:S01]  /*26b0*/  UMOV UR6, UR7 ;  /* 0x0000000700067c82 */ /* 0x000fe20008000000 */
[----:B----4-:R-:W-:Y:S02]  /*26c0*/  USHF.R.U32.HI UR4, URZ, UR19, UR4 ;  /* 0x00000013ff047299 */ /* 0x010fe40008011604 */
[----:B---3--:R-:W-:Y:S02]  /*26d0*/  UISETP.NE.AND UP2, UPT, UR18, 0x1, UPT ;  /* 0x000000011200788c */ /* 0x008fe4000bf45270 */
[----:B------:R-:W-:Y:S02]  /*26e0*/  USHF.R.U32.HI UR6, URZ, UR21, UR6 ;  /* 0x00000015ff067299 */ /* 0x000fe40008011606 */
[----:B------:R-:W-:-:S02]  /*26f0*/  USEL UR5, UR53, UR4, !UP0 ;  /* 0x0000000435057287 */ /* 0x000fc4000c000000 */
[----:B------:R-:W-:Y:S02]  /*2700*/  USEL UR6, UR54, UR6, !UP2 ;  /* 0x0000000636067287 */ /* 0x000fe4000d000000 */
[----:B-1----:R-:W-:Y:S01]  /*2710*/  UIMAD.WIDE.U32 UR10, UR5, UR8, URZ ;  /* 0x00000008050a72a5 */ /* 0x002fe2000f8e00ff */
[----:B------:R-:W-:Y:S01]  /*2720*/  UMOV UR4, UR17 ;  /* 0x0000001100047c82 */ /* 0x000fe20008000000 */
[----:B------:R-:W-:Y:S02]  /*2730*/  UIMAD.WIDE.U32 UR12, UR52, UR20, URZ ;  /* 0x00000014340c72a5 */ /* 0x000fe4000f8e00ff */
[----:B------:R-:W-:-:S03]  /*2740*/  UIMAD.WIDE.U32 UR16, UR6, UR8, URZ ;  /* 0x00000008061072a5 */ /* 0x000fc6000f8e00ff */
[----:B------:R-:W-:Y:S01]  /*2750*/  UMOV UR10, UR11 ;  /* 0x0000000b000a7c82 */ /* 0x000fe20008000000 */
[----:B------:R-:W-:Y:S02]  /*2760*/  USHF.R.U32.HI UR4, URZ, UR19, UR4 ;  /* 0x00000013ff047299 */ /* 0x000fe40008011604 */
[----:B------:R-:W-:Y:S01]  /*2770*/  @UP3 USHF.R.U32.HI UR5, URZ, UR9, UR10 ;  /* 0x00000009ff053299 */ /* 0x000fe2000801160a */
[----:B------:R-:W-:Y:S01]  /*2780*/  UMOV UR12, UR13 ;  /* 0x0000000d000c7c82 */ /* 0x000fe20008000000 */
[----:B------:R-:W-:Y:S01]  /*2790*/  UMOV UR16, UR17 ;  /* 0x0000001100107c82 */ /* 0x000fe20008000000 */
[----:B------:R-:W-:Y:S02]  /*27a0*/  USHF.R.U32.HI UR21, URZ, UR21, UR12 ;  /* 0x00000015ff157299 */ /* 0x000fe4000801160c */
[----:B------:R-:W-:Y:S02]  /*27b0*/  USEL UR4, UR51, UR4, !UP0 ;  /* 0x0000000433047287 */ /* 0x000fe4000c000000 */
[----:B------:R-:W-:-:S02]  /*27c0*/  @UP3 USHF.R.U32.HI UR6, URZ, UR9, UR16 ;  /* 0x00000009ff063299 */ /* 0x000fc40008011610 */
[----:B------:R-:W-:Y:S02]  /*27d0*/  UIMAD UR7, UR45, UR5, URZ ;  /* 0x000000052d0772a4 */ /* 0x000fe4000f8e02ff */
[----:B------:R-:W-:Y:S02]  /*27e0*/  USEL UR5, UR52, UR21, !UP2 ;  /* 0x0000001534057287 */ /* 0x000fe4000d000000 */
[----:B------:R-:W-:Y:S02]  /*27f0*/  UIMAD UR10, UR45, UR6, URZ ;  /* 0x000000062d0a72a4 */ /* 0x000fe4000f8e02ff */
[----:B------:R-:W-:Y:S02]  /*2800*/  UISETP.GE.AND UP0, UPT, UR4, UR7, UPT ;  /* 0x000000070400728c */ /* 0x000fe4000bf06270 */
[----:B------:R-:W-:Y:S02]  /*2810*/  UIMAD.WIDE.U32 UR12, UR4, UR8, URZ ;  /* 0x00000008040c72a5 */ /* 0x000fe4000f8e00ff */
[----:B------:R-:W-:-:S02]  /*2820*/  UISETP.GE.OR UP0, UPT, UR5, UR10, UP0 ;  /* 0x0000000a0500728c */ /* 0x000fc40008706670 */
[----:B------:R-:W-:Y:S02]  /*2830*/  UIMAD.WIDE.U32 UR10, UR5, UR8, URZ ;  /* 0x00000008050a72a5 */ /* 0x000fe4000f8e00ff */
[----:B------:R-:W-:Y:S01]  /*2840*/  UIADD3 UR12, UPT, UPT, -UR4, URZ, URZ ;  /* 0x000000ff040c7290 */ /* 0x000fe2000fffe1ff */
[----:B------:R-:W-:Y:S01]  /*2850*/  UMOV UR8, UR13 ;  /* 0x0000000d00087c82 */ /* 0x000fe20008000000 */
[----:B------:R-:W-:Y:S02]  /*2860*/  UIADD3 UR10, UPT, UPT, -UR5, URZ, URZ ;  /* 0x000000ff050a7290 */ /* 0x000fe4000fffe1ff */
        /* <DEDUP_REMOVED lines=15> */
.L_x_44:
[----:B------:R-:W2:Y:S02]  /*2960*/  LDCU UR4, c[0x0][0xf30] ;  /* 0x0001e600ff0477ac */ /* 0x000ea40008000800 */
[----:B--2---:R-:W-:-:S09]  /*2970*/  UISETP.NE.AND UP0, UPT, UR4, 0x1, UPT ;  /* 0x000000010400788c */ /* 0x004fd2000bf05270 */
[----:B------:R-:W-:Y:S05]  /*2980*/  BRA.U UP0, `(.L_x_45) ;  /* 0x0000000100447547 */ /* 0x000fea000b800000 */
[----:B------:R-:W2:Y:S01]  /*2990*/  LDCU.128 UR8, c[0x0][0xf10] ;  /* 0x0001e200ff0877ac */ /* 0x000ea20008000c00 */
[----:B------:R-:W4:Y:S01]  /*29a0*/  LDCU UR12, c[0x0][0xf0c] ;  /* 0x0001e180ff0c77ac */ /* 0x000f220008000800 */
[----:B------:R-:W1:Y:S01]  /*29b0*/  LDCU UR13, c[0x0][0xf20] ;  /* 0x0001e400ff0d77ac */ /* 0x000e620008000800 */
[----:B--2---:R-:W-:Y:S02]  /*29c0*/  UIMAD.WIDE.U32 UR6, UR52, UR8, URZ ;  /* 0x00000008340672a5 */ /* 0x004fe4000f8e00ff */
[----:B------:R-:W-:Y:S02]  /*29d0*/  UIMAD.WIDE.U32 UR4, UR51, UR11, URZ ;  /* 0x0000000b330472a5 */ /* 0x000fe4000f8e00ff */
[----:B----4-:R-:W-:Y:S02]  /*29e0*/  UISETP.NE.AND UP2, UPT, UR12, 0x1, UPT ;  /* 0x000000010c00788c */ /* 0x010fe4000bf45270 */
[----:B------:R-:W-:Y:S01]  /*29f0*/  UISETP.NE.AND UP0, UPT, UR10, 0x1, UPT ;  /* 0x000000010a00788c */ /* 0x000fe2000bf05270 */
[----:B------:R-:W-:-:S02]  /*2a00*/  UMOV UR6, UR7 ;  /* 0x0000000700067c82 */ /* 0x000fc40008000000 */
[----:B------:R-:W-:Y:S01]  /*2a10*/  UMOV UR4, UR5 ;  /* 0x0000000500047c82 */ /* 0x000fe20008000000 */
[----:B------:R-:W-:Y:S02]  /*2a20*/  USHF.R.U32.HI UR6, URZ, UR9, UR6 ;  /* 0x00000009ff067299 */ /* 0x000fe40008011606 */
[----:B-1----:R-:W-:Y:S02]  /*2a30*/  USHF.R.U32.HI UR4, URZ, UR13, UR4 ;  /* 0x0000000dff047299 */ /* 0x002fe40008011604 */
[----:B------:R-:W-:Y:S02]  /*2a40*/  USEL UR5, UR52, UR6, !UP2 ;  /* 0x0000000634057287 */ /* 0x000fe4000d000000 */
[----:B------:R-:W-:-:S04]  /*2a50*/  USEL UR4, UR51, UR4, !UP0 ;  /* 0x0000000433047287 */ /* 0x000fc8000c000000 */
[----:B------:R-:W-:Y:S02]  /*2a60*/  UIADD3 UR6, UPT, UPT, UR5, -UR4, URZ ;  /* 0x8000000405067290 */ /* 0x000fe4000fffe0ff */
[----:B------:R-:W-:Y:S02]  /*2a70*/  UIADD3 UR4, UPT, UPT, -UR5, UR4, URZ ;  /* 0x0000000405047290 */ /* 0x000fe4000fffe1ff */
[----:B------:R-:W-:Y:S02]  /*2a80*/  UIMAD UR51, UR6, UR10, UR51 ;  /* 0x0000000a063372a4 */ /* 0x000fe4000f8e0233 */
[----:B------:R-:W-:-:S12]  /*2a90*/  UIMAD UR52, UR4, UR12, UR52 ;  /* 0x0000000c043472a4 */ /* 0x000fd8000f8e0234 */
.L_x_45:
[----:B------:R-:W-:Y:S01]  /*2aa0*/  VIADD R11, R11, 0x1 ;  /* 0x000000010b0b7836 */ /* 0x000fe20000000000 */
[----:B------:R-:W-:Y:S02]  /*2ab0*/  R2UR UR5, R142 ;  /* 0x000000008e0572ca */ /* 0x000fe400000e0000 */
[----:B------:R-:W-:Y:S02]  /*2ac0*/  R2UR UR4, R141 ;  /* 0x000000008d0472ca */ /* 0x000fe400000e0000 */
[C---:B------:R-:W-:Y:S02]  /*2ad0*/  ISETP.NE.AND P0, PT, R11.reuse, 0x2, PT ;  /* 0x000000020b00780c */ /* 0x040fe40003f05270 */
[----:B------:R-:W-:Y:S02]  /*2ae0*/  PLOP3.LUT P2, PT, PT, PT, PT, 0x80, 0x8 ;  /* 0x000000000008781c */ /* 0x000fe40003f4f070 */
[----:B------:R-:W-:Y:S02]  /*2af0*/  SEL R3, RZ, 0x1, P0 ;  /* 0x00000001ff037807 */ /* 0x000fe40000000000 */
[----:B------:R-:W-:-:S02]  /*2b00*/  SEL R11, R11, RZ, P0 ;  /* 0x000000ff0b0b7207 */ /* 0x000fc40000000000 */
[----:B------:R-:W-:Y:S01]  /*2b10*/  LOP3.LUT R10, R10, R3, RZ, 0x3c, !PT ;  /* 0x000000030a0a7212 */ /* 0x000fe200078e3cff */
[----:B------:R-:W-:Y:S02]  /*2b20*/  UIADD3 UR28, UPT, UPT, UR52, UR5, URZ ;  /* 0x00000005341c7290 */ /* 0x000fe4000fffe0ff */
[----:B------:R-:W-:Y:S01]  /*2b30*/  UIADD3 UR20, UPT, UPT, UR51, UR4, URZ ;  /* 0x0000000433147290 */ /* 0x000fe2000fffe0ff */
[----:B------:R-:W-:Y:S11]  /*2b40*/  BRA.U UP1, `(.L_x_46) ;  /* 0xffffffed01887547 */ /* 0x000ff6000b83ffff */
[----:B------:R-:W-:Y:S01]  /*2b50*/  UIADD3 UR14, UPT, UPT, UR14, 0x20, URZ ;  /* 0x000000200e0e7890 */ /* 0x000fe2000fffe0ff */
[----:B------:R-:W-:-:S03]  /*2b60*/  SHF.L.U32 R3, R12, 0x1f, RZ ;  /* 0x0000001f0c037819 */ /* 0x000fc600000006ff */
[----:B------:R-:W-:-:S09]  /*2b70*/  ULEA UR4, UR15, UR14, 0x3 ;  /* 0x0000000e0f047291 */ /* 0x000fd2000f8e18ff */
[----:B------:R-:W2:Y:S02]  /*2b80*/  SYNCS.PHASECHK.TRANS64.TRYWAIT P0, [UR4], R3 ;  /* 0x00000003ff0075a7 */ /* 0x000ea40008001104 */
[----:B--2---:R-:W-:Y:S05]  /*2b90*/  @!P0 BRA `(.L_x_47) ;  /* 0x00000098008c8947 */ /* 0x004fea0003800000 */
.L_x_156:
[----:B------:R-:W-:-:S04]  /*2ba0*/  UIADD3 UR4, UPT, UPT, UR15, 0x1, URZ ;  /* 0x000000010f047890 */ /* 0x000fc8000fffe0ff */
[----:B------:R-:W-:-:S04]  /*2bb0*/  UISETP.NE.AND UP0, UPT, UR4, 0x4, UPT ;  /* 0x000000040400788c */ /* 0x000fc8000bf05270 */
[----:B------:R-:W-:Y:S02]  /*2bc0*/  USEL UR6, URZ, 0x1, UP0 ;  /* 0x00000001ff067887 */ /* 0x000fe40008000000 */
[----:B------:R-:W-:-:S04]  /*2bd0*/  USEL UR4, UR4, URZ, UP0 ;  /* 0x000000ff04047287 */ /* 0x000fc80008000000 */
[----:B------:R-:W-:Y:S01]  /*2be0*/  ULEA UR5, UR4, UR14, 0x3 ;  /* 0x0000000e04057291 */ /* 0x000fe2000f8e18ff */
[----:B------:R-:W-:-:S04]  /*2bf0*/  LOP3.LUT R2, R12, UR6, RZ, 0x3c, !PT ;  /* 0x000000060c027c12 */ /* 0x000fc8000f8e3cff */
[----:B-1----:R-:W-:-:S04]  /*2c00*/  SHF.L.U32 R3, R2, 0x1f, RZ ;  /* 0x0000001f02037819 */ /* 0x002fc800000006ff */
[----:B------:R-:W1:Y:S02]  /*2c10*/  SYNCS.PHASECHK.TRANS64.TRYWAIT P0, [UR5], R3 ;  /* 0x00000003ff0075a7 */ /* 0x000e640008001105 */
[----:B-1----:R-:W-:Y:S05]  /*2c20*/  @!P0 BRA `(.L_x_48) ;  /* 0x0000009800808947 */ /* 0x002fea0003800000 */
.L_x_158:
        /* <DEDUP_REMOVED lines=9> */
.L_x_160:
[----:B------:R-:W-:-:S04]  /*2cc0*/  UIADD3 UR4, UPT, UPT, UR4, 0x1, URZ ;  /* 0x0000000104047890 */ /* 0x000fc8000fffe0ff */
[----:B------:R-:W-:-:S04]  /*2cd0*/  UISETP.NE.AND UP0, UPT, UR4, 0x4, UPT ;  /* 0x000000040400788c */ /* 0x000fc8000bf05270 */
[----:B------:R-:W-:Y:S02]  /*2ce0*/  USEL UR5, URZ, 0x1, UP0 ;  /* 0x00000001ff057887 */ /* 0x000fe40008000000 */
[----:B------:R-:W-:-:S04]  /*2cf0*/  USEL UR4, UR4, URZ, UP0 ;  /* 0x000000ff04047287 */ /* 0x000fc80008000000 */
[----:B------:R-:W-:Y:S01]  /*2d00*/  ULEA UR4, UR4, UR14, 0x3 ;  /* 0x0000000e04047291 */ /* 0x000fe2000f8e18ff */
[----:B-1----:R-:W-:-:S04]  /*2d10*/  LOP3.LUT R3, R2, UR5, RZ, 0x3c, !PT ;  /* 0x0000000502037c12 */ /* 0x002fc8000f8e3cff */
[----:B------:R-:W-:Y:S01]  /*2d20*/  SHF.L.U32 R3, R3, 0x1f, RZ ;  /* 0x0000001f03037819 */ /* 0x000fe200000006ff */
[----:B------:R-:W-:-:S07]  /*2d30*/  IMAD.U32 R0, RZ, RZ, UR4 ;  /* 0x00000004ff007e24 */ /* 0x000fce000f8e00ff */
.L_x_50:
[----:B-1----:R1:W2:Y:S02]  /*2d40*/  SYNCS.PHASECHK.TRANS64.TRYWAIT P0, [R0+URZ], R3 ;  /* 0x00000003000075a7 */ /* 0x0022a400080011ff */
[----:B--2---:R-:W-:Y:S05]  /*2d50*/  @!P0 NANOSLEEP.SYNCS 0x989680 ;  /* 0x009896800000895d */ /* 0x004fea0003900000 */
[----:B------:R-:W2:Y:S02]  /*2d60*/  @!P0 SYNCS.PHASECHK.TRANS64 P0, [R0+URZ], R3 ;  /* 0x00000003000085a7 */ /* 0x000ea400080010ff */
[----:B--2---:R-:W-:Y:S05]  /*2d70*/  @P0 EXIT ;  /* 0x000000000000094d */ /* 0x004fea0003800000 */
[----:B------:R-:W-:Y:S05]  /*2d80*/  BRA `(.L_x_50) ;  /* 0xfffffffc00ec7947 */ /* 0x000fea000383ffff */
.L_x_22:
[----:B------:R-:W1:Y:S02]  /*2d90*/  S2UR UR4, SR_CgaCtaId ;  /* 0x00000000000479c3 */ /* 0x000e640000008800 */
[----:B-1----:R-:W-:-:S04]  /*2da0*/  UISETP.NE.AND UP0, UPT, UR4, URZ, UPT ;  /* 0x000000ff0400728c */ /* 0x002fc8000bf05270 */
[----:B------:R-:W-:-:S09]  /*2db0*/  UISETP.NE.OR UP0, UPT, UR21, 0x1, UP0 ;  /* 0x000000011500788c */ /* 0x000fd20008705670 */
[----:B------:R-:W-:Y:S05]  /*2dc0*/  BRA.U UP0, `(.L_x_51) ;  /* 0x00000005004c7547 */ /* 0x000fea000b800000 */
[----:B------:R-:W1:Y:S01]  /*2dd0*/  S2UR UR5, SR_CgaCtaId ;  /* 0x00000000000579c3 */ /* 0x000e620000008800 */
[----:B------:R-:W-:Y:S01]  /*2de0*/  UMOV UR4, 0x400 ;  /* 0x0000040000047882 */ /* 0x000fe20000000000 */
[----:B------:R-:W-:Y:S01]  /*2df0*/  ISETP.GE.U32.AND P2, PT, R3, 0x2, PT ;  /* 0x000000020300780c */ /* 0x000fe20003f46070 */
[----:B------:R-:W-:Y:S01]  /*2e00*/  IMAD.MOV.U32 R12, RZ, RZ, 0x1 ;  /* 0x00000001ff0c7424 */ /* 0x000fe200078e00ff */
[----:B------:R-:W-:Y:S02]  /*2e10*/  CS2R R10, SRZ ;  /* 0x00000000000a7805 */ /* 0x000fe4000001ff00 */
[----:B------:R-:W-:Y:S01]  /*2e20*/  CS2R R8, SRZ ;  /* 0x0000000000087805 */ /* 0x000fe2000001ff00 */
[----:B-1----:R-:W-:-:S03]  /*2e30*/  ULEA UR6, UR5, UR4, 0x18 ;  /* 0x0000000405067291 */ /* 0x002fc6000f8ec0ff */
[----:B------:R-:W-:-:S09]  /*2e40*/  UMOV UR5, URZ ;  /* 0x000000ff00057c82 */ /* 0x000fd20008000000 */
.L_x_55:
[----:B------:R-:W-:Y:S02]  /*2e50*/  LEA R0, R8, UR6, 0x3 ;  /* 0x0000000608007c11 */ /* 0x000fe4000f8e18ff */
[----:B------:R-:W-:-:S03]  /*2e60*/  SHF.L.U32 R5, R9, 0x1f, RZ ;  /* 0x0000001f09057819 */ /* 0x000fc600000006ff */
[----:B------:R-:W-:Y:S01]  /*2e70*/  VIADD R4, R0, 0xd0 ;  /* 0x000000d000047836 */ /* 0x000fe20000000000 */
[----:B------:R-:W1:Y:S02]  /*2e80*/  SYNCS.PHASECHK.TRANS64.TRYWAIT P0, [R0+URZ+0xc0], R5 ;  /* 0x0000c005000075a7 */ /* 0x000e6400080011ff */
[----:B-1----:R-:W-:Y:S05]  /*2e90*/  @!P0 BRA `(.L_x_52) ;  /* 0x0000009800148947 */ /* 0x002fea0003800000 */
.L_x_161:
[----:B------:R-:W-:Y:S01]  /*2ea0*/  ULEA UR4, UR5, UR6, 0x3 ;  /* 0x0000000605047291 */ /* 0x000fe2000f8e18ff */
[----:B------:R-:W-:Y:S01]  /*2eb0*/  PRMT R4, RZ, 0x654, R4 ;  /* 0x00000654ff047816 */ /* 0x000fe20000000004 */
[----:B-1----:R-:W-:Y:S01]  /*2ec0*/  @!P2 IMAD.MOV.U32 R5, RZ, RZ, 0x10 ;  /* 0x00000010ff05a424 */ /* 0x002fe200078e00ff */
[----:B------:R-:W-:Y:S01]  /*2ed0*/  SHF.L.U32 R7, R12, 0x1f, RZ ;  /* 0x0000001f0c077819 */ /* 0x000fe200000006ff */
[----:B------:R-:W-:Y:S01]  /*2ee0*/  UIADD3 UR7, UPT, UPT, UR4, 0x90, URZ ;  /* 0x0000009004077890 */ /* 0x000fe2000fffe0ff */
[----:B------:R1:W-:Y:S05]  /*2ef0*/  SYNCS.ARRIVE.TRANS64.RED.A1T0 RZ, [R4+URZ], RZ ;  /* 0x000000ff04ff79a7 */ /* 0x0003ea00081004ff */
[----:B------:R-:W-:Y:S01]  /*2f00*/  IMAD.U32 R0, RZ, RZ, UR7 ;  /* 0x00000007ff007e24 */ /* 0x000fe2000f8e00ff */
[----:B------:R-:W2:Y:S04]  /*2f10*/  SYNCS.PHASECHK.TRANS64.TRYWAIT P0, [UR4+0xa0], R7 ;  /* 0x0000a007ff0075a7 */ /* 0x000ea80008001104 */
[----:B------:R-:W-:Y:S01]  /*2f20*/  PRMT R13, R3, 0x654, R0 ;  /* 0x00000654030d7816 */ /* 0x000fe20000000000 */
[----:B-12---:R-:W-:Y:S06]  /*2f30*/  @!P0 BRA `(.L_x_53) ;  /* 0x0000009800008947 */ /* 0x006fec0003800000 */
.L_x_163:
[----:B------:R-:W-:Y:S01]  /*2f40*/  ULEA UR8, UR5, UR6, 0x4 ;  /* 0x0000000605087291 */ /* 0x000fe2000f8e20ff */
[----:B------:R-:W-:Y:S01]  /*2f50*/  SEL R2, R13, R2, !P2 ;  /* 0x000000020d027207 */ /* 0x000fe20005000000 */
[----:B------:R-:W-:Y:S01]  /*2f60*/  UIADD3 UR9, UPT, UPT, UR4, 0x90, URZ ;  /* 0x0000009004097890 */ /* 0x000fe2000fffe0ff */
[----:B-1----:R-:W-:Y:S01]  /*2f70*/  LEA R0, R11, UR6, 0x3 ;  /* 0x000000060b007c11 */ /* 0x002fe2000f8e18ff */
[----:B------:R-:W-:Y:S01]  /*2f80*/  UIADD3 UR8, UPT, UPT, UR8, 0xf0, URZ ;  /* 0x000000f008087890 */ /* 0x000fe2000fffe0ff */
[----:B------:R1:W-:Y:S01]  /*2f90*/  @!P2 SYNCS.ARRIVE.TRANS64.RED RZ, [R2+URZ], R5 ;  /* 0x0000000502ffa9a7 */ /* 0x0003e200080004ff */
[----:B------:R-:W-:Y:S01]  /*2fa0*/  UIADD3 UR4, UPT, UPT, UR5, 0x1, URZ ;  /* 0x0000000105047890 */ /* 0x000fe2000fffe0ff */
[----:B------:R-:W-:-:S03]  /*2fb0*/  VIADD R8, R8, 0x1 ;  /* 0x0000000108087836 */ /* 0x000fc60000000000 */
[----:B------:R-:W-:Y:S02]  /*2fc0*/  UISETP.NE.AND UP0, UPT, UR4, 0x2, UPT ;  /* 0x000000020400788c */ /* 0x000fe4000bf05270 */
[----:B------:R-:W-:Y:S01]  /*2fd0*/  ISETP.NE.AND P0, PT, R8, 0x2, PT ;  /* 0x000000020800780c */ /* 0x000fe20003f05270 */
[----:B------:R-:W-:Y:S06]  /*2fe0*/  UGETNEXTWORKID.BROADCAST [UR8], [UR9] ;  /* 0x00000000080073ca */ /* 0x000fec0008000100 */
[----:B------:R-:W-:Y:S02]  /*2ff0*/  USEL UR7, URZ, 0x1, UP0 ;  /* 0x00000001ff077887 */ /* 0x000fe40008000000 */
[----:B------:R-:W-:-:S04]  /*3000*/  USEL UR5, UR4, URZ, UP0 ;  /* 0x000000ff04057287 */ /* 0x000fc80008000000 */
[----:B------:R-:W-:Y:S02]  /*3010*/  LOP3.LUT R12, R12, UR7, RZ, 0x3c, !PT ;  /* 0x000000070c0c7c12 */ /* 0x000fe4000f8e3cff */
[----:B-1----:R-:W-:-:S04]  /*3020*/  SHF.L.U32 R5, R10, 0x1f, RZ ;  /* 0x0000001f0a057819 */ /* 0x002fc800000006ff */
[----:B------:R-:W1:Y:S02]  /*3030*/  SYNCS.PHASECHK.TRANS64.TRYWAIT P1, [R0+URZ+0x90], R5 ;  /* 0x00009005000075a7 */ /* 0x000e6400080211ff */
[----:B-1----:R-:W-:Y:S05]  /*3040*/  @!P1 BRA `(.L_x_54) ;  /* 0x0000009400d49947 */ /* 0x002fea0003800000 */
.L_x_164:
[C---:B------:R-:W-:Y:S01]  /*3050*/  LEA R4, R11.reuse, UR6, 0x4 ;  /* 0x000000060b047c11 */ /* 0x040fe2000f8e20ff */
[----:B-1----:R-:W-:Y:S01]  /*3060*/  VIADD R0, R0, 0xa0 ;  /* 0x000000a000007836 */ /* 0x002fe20000000000 */
[----:B------:R-:W-:Y:S01]  /*3070*/  SEL R8, R8, RZ, P0 ;  /* 0x000000ff08087207 */ /* 0x000fe20000000000 */
[----:B------:R-:W-:-:S03]  /*3080*/  VIADD R11, R11, 0x1 ;  /* 0x000000010b0b7836 */ /* 0x000fc60000000000 */
[----:B------:R-:W1:Y:S01]  /*3090*/  LDS.128 R4, [R4+0xf0] ;  /* 0x0000f00004047984 */ /* 0x000e620000000c00 */
[----:B------:R-:W-:Y:S02]  /*30a0*/  PRMT R0, RZ, 0x654, R0 ;  /* 0x00000654ff007816 */ /* 0x000fe40000000000 */
[C---:B------:R-:W-:Y:S01]  /*30b0*/  ISETP.NE.AND P1, PT, R11.reuse, 0x2, PT ;  /* 0x000000020b00780c */ /* 0x040fe20003f25270 */
[----:B------:R-:W-:Y:S01]  /*30c0*/  @!PT LDS RZ, [RZ] ;  /* 0x00000000fffff984 */ /* 0x000fe20000000800 */
[----:B------:R-:W-:Y:S01]  /*30d0*/  @!PT LDS RZ, [RZ] ;  /* 0x00000000fffff984 */ /* 0x000fe20000000800 */
[----:B------:R-:W-:Y:S01]  /*30e0*/  @!PT LDS RZ, [RZ] ;  /* 0x00000000fffff984 */ /* 0x000fe20000000800 */
[----:B------:R-:W-:Y:S01]  /*30f0*/  @!PT LDS RZ, [RZ] ;  /* 0x00000000fffff984 */ /* 0x000fe20000000800 */
[----:B------:R2:W-:Y:S06]  /*3100*/  MEMBAR.ALL.CTA ;  /* 0x0000000000007992 */ /* 0x0005ec0000008000 */
[----:B--2---:R-:W2:Y:S01]  /*3110*/  FENCE.VIEW.ASYNC.S ;  /* 0x00000000000073c6 */ /* 0x004ea20000000000 */
[----:B------:R-:W-:Y:S01]  /*3120*/  SEL R11, R11, RZ, P1 ;  /* 0x000000ff0b0b7207 */ /* 0x000fe20000800000 */
[----:B--2---:R2:W-:Y:S01]  /*3130*/  SYNCS.ARRIVE.TRANS64.RED.A1T0 RZ, [R0+URZ], RZ ;  /* 0x000000ff00ff79a7 */ /* 0x0045e200081004ff */
[----:B-1----:R-:W-:-:S02]  /*3140*/  LOP3.LUT P3, RZ, R6, 0x1, RZ, 0xc0, !PT ;  /* 0x0000000106ff7812 */ /* 0x002fc4000786c0ff */
[----:B------:R-:W-:-:S04]  /*3150*/  SEL R5, RZ, 0x1, P1 ;  /* 0x00000001ff057807 */ /* 0x000fc80000800000 */
[----:B------:R-:W-:Y:S02]  /*3160*/  LOP3.LUT R10, R10, R5, RZ, 0x3c, !PT ;  /* 0x000000050a0a7212 */ /* 0x000fe400078e3cff */
[----:B--2---:R-:W-:-:S04]  /*3170*/  SEL R0, RZ, 0x1, P0 ;  /* 0x00000001ff007807 */ /* 0x004fc80000000000 */
[----:B------:R-:W-:Y:S01]  /*3180*/  LOP3.LUT R9, R9, R0, RZ, 0x3c, !PT ;  /* 0x0000000009097212 */ /* 0x000fe200078e3cff */
[----:B------:R-:W-:Y:S06]  /*3190*/  @P3 BRA `(.L_x_55) ;  /* 0xfffffffc002c3947 */ /* 0x000fec000383ffff */
[----:B------:R-:W-:Y:S01]  /*31a0*/  ULEA UR4, UR5, UR6, 0x3 ;  /* 0x0000000605047291 */ /* 0x000fe2000f8e18ff */
[----:B------:R-:W-:-:S08]  /*31b0*/  SHF.L.U32 R3, R12, 0x1f, RZ ;  /* 0x0000001f0c037819 */ /* 0x000fd000000006ff */
[----:B------:R-:W1:Y:S02]  /*31c0*/  SYNCS.PHASECHK.TRANS64 P0, [UR4+0xa0], R3 ;  /* 0x0000a003ff0075a7 */ /* 0x000e640008001004 */
[----:B-1----:R-:W-:Y:S05]  /*31d0*/  @P0 BRA `(.L_x_56) ;  /* 0x0000000000080947 */ /* 0x002fea0003800000 */
[----:B------:R-:W1:Y:S02]  /*31e0*/  SYNCS.PHASECHK.TRANS64.TRYWAIT P0, [UR4+0xa0], R3 ;  /* 0x0000a003ff0075a7 */ /* 0x000e640008001104 */
[----:B-1----:R-:W-:Y:S05]  /*31f0*/  @!P0 BRA `(.L_x_57) ;  /* 0x00000094007c8947 */ /* 0x002fea0003800000 */
.L_x_56:
[----:B------:R-:W-:-:S04]  /*3200*/  UIADD3 UR7, UPT, UPT, UR5, 0x1, URZ ;  /* 0x0000000105077890 */ /* 0x000fc8000fffe0ff */
[----:B------:R-:W-:-:S04]  /*3210*/  UISETP.NE.AND UP0, UPT, UR7, 0x2, UPT ;  /* 0x000000020700788c */ /* 0x000fc8000bf05270 */
[----:B------:R-:W-:Y:S02]  /*3220*/  USEL UR8, URZ, 0x1, UP0 ;  /* 0x00000001ff087887 */ /* 0x000fe40008000000 */
[----:B------:R-:W-:-:S04]  /*3230*/  USEL UR7, UR7, URZ, UP0 ;  /* 0x000000ff07077287 */ /* 0x000fc80008000000 */
[----:B------:R-:W-:Y:S01]  /*3240*/  ULEA UR7, UR7, UR6, 0x3 ;  /* 0x0000000607077291 */ /* 0x000fe2000f8e18ff */
[----:B-1----:R-:W-:-:S04]  /*3250*/  LOP3.LUT R3, R12, UR8, RZ, 0x3c, !PT ;  /* 0x000000080c037c12 */ /* 0x002fc8000f8e3cff */
[----:B------:R-:W-:-:S04]  /*3260*/  SHF.L.U32 R0, R3, 0x1f, RZ ;  /* 0x0000001f03007819 */ /* 0x000fc800000006ff */
[----:B------:R-:W1:Y:S02]  /*3270*/  SYNCS.PHASECHK.TRANS64 P0, [UR7+0xa0], R0 ;  /* 0x0000a000ff0075a7 */ /* 0x000e640008001007 */
[----:B-1----:R-:W-:Y:S05]  /*3280*/  @P0 EXIT ;  /* 0x000000000000094d */ /* 0x002fea0003800000 */
[----:B------:R-:W-:Y:S02]  /*3290*/  SHF.L.U32 R3, R3, 0x1f, RZ ;  /* 0x0000001f03037819 */ /* 0x000fe400000006ff */
[----:B------:R-:W-:-:S07]  /*32a0*/  MOV R0, UR7 ;  /* 0x0000000700007c02 */ /* 0x000fce0008000f00 */
.L_x_58:
[----:B-1----:R1:W2:Y:S02]  /*32b0*/  SYNCS.PHASECHK.TRANS64.TRYWAIT P0, [R0+URZ+0xa0], R3 ;  /* 0x0000a003000075a7 */ /* 0x0022a400080011ff */
[----:B--2---:R-:W-:Y:S05]  /*32c0*/  @!P0 NANOSLEEP.SYNCS 0x989680 ;  /* 0x009896800000895d */ /* 0x004fea0003900000 */
[----:B------:R-:W2:Y:S02]  /*32d0*/  @!P0 SYNCS.PHASECHK.TRANS64 P0, [R0+URZ+0xa0], R3 ;  /* 0x0000a003000085a7 */ /* 0x000ea400080010ff */
[----:B--2---:R-:W-:Y:S05]  /*32e0*/  @P0 EXIT ;  /* 0x000000000000094d */ /* 0x004fea0003800000 */
[----:B------:R-:W-:Y:S05]  /*32f0*/  BRA `(.L_x_58) ;  /* 0xfffffffc00ec7947 */ /* 0x000fea000383ffff */
.L_x_51:
[----:B------:R-:W-:Y:S05]  /*3300*/  BRA.U UP5, `(.L_x_59) ;  /* 0x0000001505c87547 */ /* 0x000fea000b800000 */
[----:B------:R-:W1:Y:S01]  /*3310*/  S2UR UR7, SR_CgaCtaId ;  /* 0x00000000000779c3 */ /* 0x000e620000008800 */
[----:B------:R-:W-:Y:S01]  /*3320*/  UMOV UR4, 0x40 ;  /* 0x0000004000047882 */ /* 0x000fe20000000000 */
[----:B------:R-:W-:Y:S01]  /*3330*/  NOP ;  /* 0x0000000000007918 */ /* 0x000fe20000000000 */
[----:B------:R-:W-:Y:S01]  /*3340*/  UMOV UR6, 0x400 ;  /* 0x0000040000067882 */ /* 0x000fe20000000000 */
[----:B-1----:R-:W-:Y:S02]  /*3350*/  ULEA UR5, UR7, UR4, 0x18 ;  /* 0x0000000407057291 */ /* 0x002fe4000f8ec0ff */
[----:B------:R-:W-:-:S07]  /*3360*/  ULEA UR6, UR7, UR6, 0x18 ;  /* 0x0000000607067291 */ /* 0x000fce000f8ec0ff */
[----:B------:R-:W1:Y:S02]  /*3370*/  LDS.U8 R3, [UR5+0x1c] ;  /* 0x00001c05ff037984 */ /* 0x000e640008000000 */
[----:B-1----:R-:W-:-:S13]  /*3380*/  ISETP.NE.AND P0, PT, R3, RZ, PT ;  /* 0x000000ff0300720c */ /* 0x002fda0003f05270 */
[----:B------:R-:W-:Y:S05]  /*3390*/  @P0 BRA `(.L_x_60) ;  /* 0x0000000400100947 */ /* 0x000fea0003800000 */
[----:B------:R-:W1:Y:S01]  /*33a0*/  S2UR UR4, SR_CgaCtaId ;  /* 0x00000000000479c3 */ /* 0x000e620000008800 */
[----:B------:R-:W-:Y:S02]  /*33b0*/  UISETP.NE.U32.AND UP1, UPT, UR24, 0x1, UPT ;  /* 0x000000011800788c */ /* 0x000fe4000bf25070 */
[----:B------:R-:W-:Y:S02]  /*33c0*/  UIADD3 UR7, UPT, UPT, UR5, 0x8, URZ ;  /* 0x0000000805077890 */ /* 0x000fe4000fffe0ff */
[----:B-1----:R-:W-:-:S05]  /*33d0*/  ULOP3.LUT UR8, UR4, 0x1, URZ, 0x3c, !UPT ;  /* 0x0000000104087892 */ /* 0x002fca000f8e3cff */
[----:B------:R-:W-:Y:S07]  /*33e0*/  BRA.U !UP1, `(.L_x_61) ;  /* 0x00000001099c7547 */ /* 0x000fee000b800000 */
[----:B------:R-:W-:Y:S01]  /*33f0*/  ELECT P0, URZ, PT ;  /* 0x0000000000ff782f */ /* 0x000fe20003800000 */
[----:B------:R-:W-:-:S12]  /*3400*/  BSSY B0, `(.L_x_61) ;  /* 0x0000025000007945 */ /* 0x000fd80003800000 */
[----:B------:R-:W-:Y:S05]  /*3410*/  @!P0 BRA `(.L_x_62) ;  /* 0x00000000008c8947 */ /* 0x000fea0003800000 */
[----:B------:R-:W-:-:S05]  /*3420*/  UMOV UR4, 0x10 ;  /* 0x0000001000047882 */ /* 0x000fca0000000000 */
[----:B------:R-:W-:Y:S04]  /*3430*/  DEPBAR.LE SB1, 0x36 ;  /* 0x00009d800000791a */ /* 0x000fe80000000000 */
[----:B------:R-:W1:Y:S02]  /*3440*/  UTCATOMSWS.2CTA.FIND_AND_SET.ALIGN UP0, UR4, UR4 ;  /* 0x00000004000475e3 */ /* 0x000e640008200800 */
[----:B-1----:R-:W-:Y:S01]  /*3450*/  MOV R10, UR4 ;  /* 0x00000004000a7c02 */ /* 0x002fe20008000f00 */
[----:B------:R-:W-:Y:S06]  /*3460*/  BRA.U UP0, `(.L_x_63) ;  /* 0x0000000100187547 */ /* 0x000fec000b800000 */
.L_x_64:
[----:B------:R-:W-:Y:S05]  /*3470*/  NANOSLEEP 0x64 ;  /* 0x000000640000795d */ /* 0x000fea0003800000 */
[----:B------:R-:W-:-:S05]  /*3480*/  UMOV UR4, 0x10 ;  /* 0x0000001000047882 */ /* 0x000fca0000000000 */
[----:B------:R-:W-:Y:S04]  /*3490*/  DEPBAR.LE SB1, 0x36 ;  /* 0x00009d800000791a */ /* 0x000fe80000000000 */
[----:B------:R-:W1:Y:S02]  /*34a0*/  UTCATOMSWS.2CTA.FIND_AND_SET.ALIGN UP0, UR4, UR4 ;  /* 0x00000004000475e3 */ /* 0x000e640008200800 */
[----:B-1----:R-:W-:Y:S01]  /*34b0*/  MOV R10, UR4 ;  /* 0x00000004000a7c02 */ /* 0x002fe20008000f00 */
[----:B------:R-:W-:Y:S05]  /*34c0*/  BRA.U !UP0, `(.L_x_64) ;  /* 0xfffffffd08e87547 */ /* 0x000fea000b83ffff */
.L_x_63:
[----:B------:R-:W1:Y:S01]  /*34d0*/  LDS R6, [UR5+0x10] ;  /* 0x00001005ff067984 */ /* 0x000e620008000800 */
[----:B------:R-:W-:Y:S01]  /*34e0*/  IMAD.U32 R3, RZ, RZ, UR6 ;  /* 0x00000006ff037e24 */ /* 0x000fe2000f8e00ff */
[----:B------:R-:W-:-:S03]  /*34f0*/  MOV R4, UR8 ;  /* 0x0000000800047c02 */ /* 0x000fc60008000f00 */
[----:B------:R-:W-:Y:S01]  /*3500*/  VIADD R3, R3, 0x110 ;  /* 0x0000011003037836 */ /* 0x000fe20000000000 */
[----:B-1----:R-:W-:-:S04]  /*3510*/  SHF.L.U32 R6, R6, 0x1f, RZ ;  /* 0x0000001f06067819 */ /* 0x002fc800000006ff */
[----:B------:R-:W1:Y:S02]  /*3520*/  SYNCS.PHASECHK.TRANS64.TRYWAIT P0, [UR5+0x8], R6 ;  /* 0x00000806ff0075a7 */ /* 0x000e640008001105 */
[----:B-1----:R-:W-:Y:S05]  /*3530*/  @P0 BRA `(.L_x_65) ;  /* 0x0000000000080947 */ /* 0x002fea0003800000 */
[----:B------:R-:W1:Y:S02]  /*3540*/  SYNCS.PHASECHK.TRANS64.TRYWAIT P0, [UR5+0x8], R6 ;  /* 0x00000806ff0075a7 */ /* 0x000e640008001105 */
[----:B-1----:R-:W-:Y:S05]  /*3550*/  @!P0 BRA `(.L_x_66) ;  /* 0x0000009000bc8947 */ /* 0x002fea0003800000 */
.L_x_65:
[----:B------:R-:W-:Y:S01]  /*3560*/  PRMT R4, R4, 0x654, R3 ;  /* 0x0000065404047816 */ /* 0x000fe20000000003 */
[----:B------:R-:W-:Y:S01]  /*3570*/  HFMA2 R3, -RZ, RZ, 0, 5.9604644775390625e-08 ;  /* 0x00000001ff037431 */ /* 0x000fe200000001ff */
[----:B------:R-:W-:Y:S01]  /*3580*/  UPRMT UR4, UR8, 0x654, UR7 ;  /* 0x0000065408047896 */ /* 0x000fe20008000007 */
[----:B------:R-:W-:Y:S02]  /*3590*/  IMAD.MOV.U32 R7, RZ, RZ, 0xffff ;  /* 0x0000ffffff077424 */ /* 0x000fe400078e00ff */
[----:B-1----:R-:W-:Y:S02]  /*35a0*/  IMAD.MOV.U32 R6, RZ, RZ, 0x4 ;  /* 0x00000004ff067424 */ /* 0x002fe400078e00ff */
[----:B------:R-:W-:Y:S01]  /*35b0*/  IMAD.SHL.U32 R9, R10, 0x20, RZ ;  /* 0x000000200a097824 */ /* 0x000fe200078e00ff */
[----:B------:R-:W-:Y:S02]  /*35c0*/  MOV R5, UR4 ;  /* 0x0000000400057c02 */ /* 0x000fe40008000f00 */
[-C--:B------:R-:W-:Y:S01]  /*35d0*/  SHF.L.U32 R8, R7, R10.reuse, RZ ;  /* 0x0000000a07087219 */ /* 0x080fe200000006ff */
[----:B------:R1:W-:Y:S01]  /*35e0*/  SYNCS.ARRIVE.TRANS64.RED RZ, [UR4], R6 ;  /* 0x00000006ffff79a7 */ /* 0x0003e20008000404 */
[----:B------:R-:W-:Y:S01]  /*35f0*/  SHF.L.U32 R7, R3, R10, RZ ;  /* 0x0000000a03077219 */ /* 0x000fe200000006ff */
[----:B------:R1:W-:Y:S04]  /*3600*/  STS [UR6+0x110], R9 ;  /* 0x00011009ff007988 */ /* 0x0003e80008000806 */
[----:B------:R1:W-:Y:S04]  /*3610*/  STAS [R4.64], R10 ;  /* 0x0000000a04007dbd */ /* 0x0003e8000c0008ff */
[----:B------:R1:W-:Y:S04]  /*3620*/  ATOMS.OR RZ, [UR5+0x14], R8 ;  /* 0x00001408ffff798c */ /* 0x0003e8000b000005 */
[----:B------:R1:W-:Y:S04]  /*3630*/  ATOMS.OR RZ, [UR5+0x18], R7 ;  /* 0x00001807ffff798c */ /* 0x0003e8000b000005 */
[----:B------:R1:W-:Y:S02]  /*3640*/  ATOMS.XOR RZ, [UR5+0x10], R3 ;  /* 0x00001003ffff798c */ /* 0x0003e4000b800005 */
.L_x_62:
[----:B------:R-:W-:Y:S05]  /*3650*/  BSYNC B0 ;  /* 0x0000000000007941 */ /* 0x000fea0003800000 */
.L_x_61:
[----:B------:R-:W-:Y:S05]  /*3660*/  BRA.U UP1, `(.L_x_67) ;  /* 0x00000001016c7547 */ /* 0x000fea000b800000 */
[----:B------:R-:W-:-:S03]  /*3670*/  UMOV UR4, 0xffffffff ;  /* 0xffffffff00047882 */ /* 0x000fc60000000000 */
[----:B------:R-:W-:Y:S05]  /*3680*/  BRA.DIV UR4, `(.L_x_68) ;  /* 0x0000009204887947 */ /* 0x000fea000b800000 */
[----:B------:R-:W-:-:S13]  /*3690*/  ELECT P6, URZ, PT ;  /* 0x0000000000ff782f */ /* 0x000fda00038c0000 */
.L_x_168:
[----:B------:R-:W-:Y:S05]  /*36a0*/  @!P6 BRA `(.L_x_67) ;  /* 0x00000000005ce947 */ /* 0x000fea0003800000 */
[----:B-1----:R-:W1:Y:S02]  /*36b0*/  LDS R4, [UR5+0x10] ;  /* 0x00001005ff047984 */ /* 0x002e640008000800 */
[----:B-1----:R-:W-:-:S04]  /*36c0*/  SHF.L.U32 R4, R4, 0x1f, RZ ;  /* 0x0000001f04047819 */ /* 0x002fc800000006ff */
[----:B------:R-:W1:Y:S02]  /*36d0*/  SYNCS.PHASECHK.TRANS64.TRYWAIT P0, [UR5+0x8], R4 ;  /* 0x00000804ff0075a7 */ /* 0x000e640008001105 */
[----:B-1----:R-:W-:Y:S05]  /*36e0*/  @P0 BRA `(.L_x_69) ;  /* 0x0000000000080947 */ /* 0x002fea0003800000 */
[----:B------:R-:W1:Y:S02]  /*36f0*/  SYNCS.PHASECHK.TRANS64.TRYWAIT P0, [UR5+0x8], R4 ;  /* 0x00000804ff0075a7 */ /* 0x000e640008001105 */
[----:B-1----:R-:W-:Y:S05]  /*3700*/  @!P0 BRA `(.L_x_70) ;  /* 0x0000009000888947 */ /* 0x002fea0003800000 */
.L_x_69:
[----:B------:R-:W2:Y:S01]  /*3710*/  LDS R6, [UR6+0x110] ;  /* 0x00011006ff067984 */ /* 0x000ea20008000800 */
[----:B-1----:R-:W-:Y:S02]  /*3720*/  HFMA2 R3, -RZ, RZ, 0, 5.9604644775390625e-08 ;  /* 0x00000001ff037431 */ /* 0x002fe400000001ff */
[----:B------:R-:W-:Y:S01]  /*3730*/  IMAD.MOV.U32 R4, RZ, RZ, 0xffff ;  /* 0x0000ffffff047424 */ /* 0x000fe200078e00ff */
[----:B------:R-:W-:Y:S01]  /*3740*/  UPRMT UR4, UR8, 0x654, UR7 ;  /* 0x0000065408047896 */ /* 0x000fe20008000007 */
[----:B--2---:R-:W-:-:S03]  /*3750*/  IMAD.SHL.U32 R5, R6, 0x20, RZ ;  /* 0x0000002006057824 */ /* 0x004fc600078e00ff */
[-C--:B------:R-:W-:Y:S02]  /*3760*/  SHF.L.U32 R4, R4, R6.reuse, RZ ;  /* 0x0000000604047219 */ /* 0x080fe400000006ff */
[----:B------:R-:W-:Y:S01]  /*3770*/  SHF.L.U32 R6, R3, R6, RZ ;  /* 0x0000000603067219 */ /* 0x000fe200000006ff */
[----:B------:R2:W-:Y:S04]  /*3780*/  STS [UR6+0x110], R5 ;  /* 0x00011005ff007988 */ /* 0x0005e80008000806 */
[----:B------:R2:W-:Y:S04]  /*3790*/  ATOMS.OR RZ, [UR5+0x14], R4 ;  /* 0x00001404ffff798c */ /* 0x0005e8000b000005 */
[----:B------:R2:W-:Y:S01]  /*37a0*/  ATOMS.OR RZ, [UR5+0x18], R6 ;  /* 0x00001806ffff798c */ /* 0x0005e2000b000005 */
[----:B------:R-:W-:Y:S03]  /*37b0*/  SYNCS.ARRIVE.TRANS64.RED.A1T0 RZ, [UR4], RZ ;  /* 0x000000ffffff79a7 */ /* 0x000fe60008100404 */
[----:B------:R2:W-:Y:S01]  /*37c0*/  ATOMS.XOR RZ, [UR5+0x10], R3 ;  /* 0x00001003ffff798c */ /* 0x0005e2000b800005 */
[----:B------:R-:W-:Y:S05]  /*37d0*/  BRA `(.L_x_67) ;  /* 0x0000000000107947 */ /* 0x000fea0003800000 */
.L_x_60:
[----:B------:R-:W-:Y:S02]  /*37e0*/  MOV R3, 0xffffffff ;  /* 0xffffffff00037802 */ /* 0x000fe40000000f00 */
[----:B------:R-:W-:-:S03]  /*37f0*/  MOV R4, 0x3820 ;  /* 0x0000382000047802 */ /* 0x000fc60000000f00 */
[----:B------:R1:W-:Y:S04]  /*3800*/  STS [UR6+0x110], R3 ;  /* 0x00011003ff007988 */ /* 0x0003e80008000806 */
[----:B-1---5:R-:W-:Y:S05]  /*3810*/  CALL.REL.NOINC `($__internal_1_$__cuda_sm10x_tcgen05_guardrail_trap_phase_invalid_during_alloc) ;  /* 0x0000009800307944 */ /* 0x022fea0003c00000 */
.L_x_67:
[----:B------:R-:W-:Y:S05]  /*3820*/  WARPSYNC.ALL ;  /* 0x0000000000007948 */ /* 0x000fea0003800000 */
[----:B------:R-:W3:Y:S01]  /*3830*/  S2UR UR4, SR_CgaCtaId ;  /* 0x00000000000479c3 */ /* 0x000ee20000008800 */
[----:B------:R-:W-:Y:S01]  /*3840*/  UMOV UR33, 0x400 ;  /* 0x0000040000217882 */ /* 0x000fe20000000000 */
[----:B------:R-:W-:-:S06]  /*3850*/  NOP ;  /* 0x0000000000007918 */ /* 0x000fcc0000000000 */
[----:B------:R-:W-:Y:S06]  /*3860*/  BAR.ARV 0x6, 0xa0 ;  /* 0x0182800000007b1d */ /* 0x000fec0000002000 */
[----:B------:R-:W4:Y:S01]  /*3870*/  LDCU UR12, c[0x0][0x38c] ;  /* 0x00007180ff0c77ac */ /* 0x000f220008000800 */
[----:B------:R-:W-:Y:S02]  /*3880*/  LOP3.LUT R0, R0, 0xffff, RZ, 0xc0, !PT ;  /* 0x0000ffff00007812 */ /* 0x000fe400078ec0ff */
[----:B-1----:R-:W-:Y:S01]  /*3890*/  CS2R R8, SRZ ;  /* 0x0000000000087805 */ /* 0x002fe2000001ff00 */
[----:B------:R-:W-:Y:S01]  /*38a0*/  UMOV UR54, 0x1 ;  /* 0x0000000100367882 */ /* 0x000fe20000000000 */
[----:B------:R-:W-:Y:S01]  /*38b0*/  R2UR UR64, R0 ;  /* 0x00000000004072ca */ /* 0x000fe200000e0000 */
[----:B------:R-:W-:Y:S01]  /*38c0*/  UISETP.NE.AND UP3, UPT, UR24, URZ, UPT ;  /* 0x000000ff1800728c */ /* 0x000fe2000bf65270 */
[----:B------:R-:W-:Y:S01]  /*38d0*/  UMOV UR60, URZ ;  /* 0x000000ff003c7c82 */ /* 0x000fe20008000000 */
[----:B------:R-:W-:Y:S01]  /*38e0*/  UMOV UR58, URZ ;  /* 0x000000ff003a7c82 */ /* 0x000fe20008000000 */
[----:B---3--:R-:W-:Y:S01]  /*38f0*/  ULEA UR33, UR4, UR33, 0x18 ;  /* 0x0000002104217291 */ /* 0x008fe2000f8ec0ff */
[----:B------:R-:W-:-:S02]  /*3900*/  UMOV UR56, URZ ;  /* 0x000000ff00387c82 */ /* 0x000fc40008000000 */
[----:B------:R-:W-:Y:S01]  /*3910*/  UMOV UR4, URZ ;  /* 0x000000ff00047c82 */ /* 0x000fe20008000000 */
[----:B------:R-:W-:Y:S02]  /*3920*/  UIADD3 UR7, UPT, UPT, UR33, 0x10800, URZ ;  /* 0x0001080021077890 */ /* 0x000fe4000fffe0ff */
[----:B------:R-:W-:Y:S02]  /*3930*/  UIADD3 UR6, UPT, UPT, UR33, 0x20800, URZ ;  /* 0x0002080021067890 */ /* 0x000fe4000fffe0ff */
[----:B------:R-:W-:Y:S01]  /*3940*/  UIADD3 UR5, UPT, UPT, UR33, 0x30800, URZ ;  /* 0x0003080021057890 */ /* 0x000fe2000fffe0ff */
[----:B--2---:R-:W1:Y:S01]  /*3950*/  LDS R3, [UR33+0x110] ;  /* 0x00011021ff037984 */ /* 0x004e620008000800 */
[----:B------:R-:W-:Y:S02]  /*3960*/  UIADD3 UR8, UPT, UPT, UR33, 0x31000, URZ ;  /* 0x0003100021087890 */ /* 0x000fe4000fffe0ff */
[----:B----4-:R-:W-:Y:S02]  /*3970*/  UIADD3 UR12, UPT, UPT, UR12, 0x7f, URZ ;  /* 0x0000007f0c0c7890 */ /* 0x010fe4000fffe0ff */
[----:B------:R-:W-:-:S02]  /*3980*/  USHF.R.U32.HI UR11, URZ, 0x4, UR7 ;  /* 0x00000004ff0b7899 */ /* 0x000fc40008011607 */
[----:B------:R-:W-:Y:S02]  /*3990*/  USHF.R.U32.HI UR9, URZ, 0x4, UR6 ;  /* 0x00000004ff097899 */ /* 0x000fe40008011606 */
[----:B------:R-:W-:Y:S02]  /*39a0*/  USHF.R.U32.HI UR7, URZ, 0x4, UR5 ;  /* 0x00000004ff077899 */ /* 0x000fe40008011605 */
[----:B------:R-:W-:Y:S02]  /*39b0*/  USHF.R.U32.HI UR6, URZ, 0x4, UR8 ;  /* 0x00000004ff067899 */ /* 0x000fe40008011608 */
[----:B------:R-:W-:Y:S02]  /*39c0*/  USHF.R.S32.HI UR10, URZ, 0x1f, UR12 ;  /* 0x0000001fff0a7899 */ /* 0x000fe4000801140c */
[----:B------:R-:W-:Y:S02]  /*39d0*/  ULOP3.LUT UR9, UR9, 0x3fff, URZ, 0xc0, !UPT ;  /* 0x00003fff09097892 */ /* 0x000fe4000f8ec0ff */
[----:B------:R-:W-:-:S02]  /*39e0*/  ULOP3.LUT UR7, UR7, 0x3fff, URZ, 0xc0, !UPT ;  /* 0x00003fff07077892 */ /* 0x000fc4000f8ec0ff */
[----:B------:R-:W-:Y:S02]  /*39f0*/  ULOP3.LUT UR6, UR6, 0x3fff, URZ, 0xc0, !UPT ;  /* 0x00003fff06067892 */ /* 0x000fe4000f8ec0ff */
[----:B------:R-:W-:Y:S02]  /*3a00*/  ULEA.HI UR5, UR10, UR12, URZ, 0x7 ;  /* 0x0000000c0a057291 */ /* 0x000fe4000f8f38ff */
[----:B------:R-:W-:Y:S02]  /*3a10*/  ULOP3.LUT UR51, UR9, 0x10000, URZ, 0xfc, !UPT ;  /* 0x0001000009337892 */ /* 0x000fe4000f8efcff */
[----:B------:R-:W-:Y:S02]  /*3a20*/  ULOP3.LUT UR11, UR11, 0x3fff, URZ, 0xc0, !UPT ;  /* 0x00003fff0b0b7892 */ /* 0x000fe4000f8ec0ff */
[----:B------:R-:W-:Y:S02]  /*3a30*/  ULOP3.LUT UR52, UR7, 0x10000, URZ, 0xfc, !UPT ;  /* 0x0001000007347892 */ /* 0x000fe4000f8efcff */
[----:B------:R-:W-:-:S02]  /*3a40*/  ULOP3.LUT UR53, UR6, 0x10000, URZ, 0xfc, !UPT ;  /* 0x0001000006357892 */ /* 0x000fc4000f8efcff */
[----:B------:R-:W-:Y:S02]  /*3a50*/  USHF.R.S32.HI UR55, URZ, 0x7, UR5 ;  /* 0x00000007ff377899 */ /* 0x000fe40008011405 */
[----:B------:R-:W-:Y:S02]  /*3a60*/  ULOP3.LUT UR50, UR11, 0x10000, URZ, 0xfc, !UPT ;  /* 0x000100000b327892 */ /* 0x000fe4000f8efcff */
[----:B------:R-:W-:Y:S02]  /*3a70*/  UIADD3 UR66, UPT, UPT, UR33, 0xb0, URZ ;  /* 0x000000b021427890 */ /* 0x000fe4000fffe0ff */
[----:B------:R-:W-:Y:S01]  /*3a80*/  UIADD3 UR65, UPT, UPT, UR55, -0x1, URZ ;  /* 0xffffffff37417890 */ /* 0x000fe2000fffe0ff */
[----:B------:R-:W-:Y:S01]  /*3a90*/  UMOV UR40, URZ ;  /* 0x000000ff00287c82 */ /* 0x000fe20008000000 */
[----:B-1----:R-:W-:Y:S01]  /*3aa0*/  R2UR UR31, R3 ;  /* 0x00000000031f72ca */ /* 0x002fe200000e0000 */
[----:B------:R-:W-:Y:S01]  /*3ab0*/  IMAD.MOV.U32 R3, RZ, RZ, RZ ;  /* 0x000000ffff037224 */ /* 0x000fe200078e00ff */
[----:B------:R-:W-:Y:S01]  /*3ac0*/  UMOV UR38, URZ ;  /* 0x000000ff00267c82 */ /* 0x000fe20008000000 */
[----:B------:R-:W-:Y:S01]  /*3ad0*/  UMOV UR36, URZ ;  /* 0x000000ff00247c82 */ /* 0x000fe20008000000 */
[----:B------:R-:W-:-:S09]  /*3ae0*/  UMOV UR34, URZ ;  /* 0x000000ff00227c82 */ /* 0x000fd20008000000 */
[----:B------:R-:W-:Y:S02]  /*3af0*/  UIADD3 UR48, UPT, UPT, UR31, 0x1c0, URZ ;  /* 0x000001c01f307890 */ /* 0x000fe4000fffe0ff */
[----:B------:R-:W-:Y:S02]  /*3b00*/  UIADD3 UR49, UPT, UPT, UR31, 0x1c4, URZ ;  /* 0x000001c41f317890 */ /* 0x000fe4000fffe0ff */
[----:B------:R-:W-:Y:S02]  /*3b10*/  UIADD3 UR46, UPT, UPT, UR31, 0x400001c0, URZ ;  /* 0x400001c01f2e7890 */ /* 0x000fe4000fffe0ff */
[----:B------:R-:W-:Y:S02]  /*3b20*/  UIADD3 UR47, UPT, UPT, UR31, 0x400001c4, URZ ;  /* 0x400001c41f2f7890 */ /* 0x000fe4000fffe0ff */
[----:B------:R-:W-:Y:S02]  /*3b30*/  UIADD3 UR44, UPT, UPT, UR31, -0x7ffffe40, URZ ;  /* 0x800001c01f2c7890 */ /* 0x000fe4000fffe0ff */
[----:B------:R-:W-:-:S02]  /*3b40*/  UIADD3 UR45, UPT, UPT, UR31, -0x7ffffe3c, URZ ;  /* 0x800001c41f2d7890 */ /* 0x000fc4000fffe0ff */
[----:B------:R-:W-:Y:S02]  /*3b50*/  UIADD3 UR42, UPT, UPT, UR31, -0x3ffffe40, URZ ;  /* 0xc00001c01f2a7890 */ /* 0x000fe4000fffe0ff */
[----:B------:R-:W-:Y:S02]  /*3b60*/  UIADD3 UR43, UPT, UPT, UR31, -0x3ffffe3c, URZ ;  /* 0xc00001c41f2b7890 */ /* 0x000fe4000fffe0ff */
[----:B------:R-:W-:Y:S02]  /*3b70*/  USHF.R.U32.HI UR9, URZ, 0x11, UR48 ;  /* 0x00000011ff097899 */ /* 0x000fe40008011630 */
[----:B------:R-:W-:Y:S02]  /*3b80*/  USHF.R.U32.HI UR8, URZ, 0x1a, UR49 ;  /* 0x0000001aff087899 */ /* 0x000fe40008011631 */
[----:B------:R-:W-:Y:S02]  /*3b90*/  USHF.R.U32.HI UR7, URZ, 0x11, UR46 ;  /* 0x00000011ff077899 */ /* 0x000fe4000801162e */
[----:B------:R-:W-:-:S02]  /*3ba0*/  USHF.R.U32.HI UR6, URZ, 0x1a, UR47 ;  /* 0x0000001aff067899 */ /* 0x000fc4000801162f */
[----:B------:R-:W-:Y:S02]  /*3bb0*/  USHF.R.U32.HI UR5, URZ, 0x11, UR44 ;  /* 0x00000011ff057899 */ /* 0x000fe4000801162c */
[----:B------:R-:W-:Y:S02]  /*3bc0*/  USHF.R.U32.HI UR10, URZ, 0x1a, UR45 ;  /* 0x0000001aff0a7899 */ /* 0x000fe4000801162d */
[----:B------:R-:W-:Y:S02]  /*3bd0*/  USHF.R.U32.HI UR12, URZ, 0x11, UR42 ;  /* 0x00000011ff0c7899 */ /* 0x000fe4000801162a */
[----:B------:R-:W-:Y:S02]  /*3be0*/  USHF.R.U32.HI UR13, URZ, 0x1a, UR43 ;  /* 0x0000001aff0d7899 */ /* 0x000fe4000801162b */
[----:B------:R-:W-:Y:S02]  /*3bf0*/  ULOP3.LUT UR14, UR9, 0x6000, URZ, 0xc0, !UPT ;  /* 0x00006000090e7892 */ /* 0x000fe4000f8ec0ff */
[----:B------:R-:W-:-:S02]  /*3c00*/  ULOP3.LUT UR62, UR8, 0x30, URZ, 0xc0, !UPT ;  /* 0x00000030083e7892 */ /* 0x000fc4000f8ec0ff */
[----:B------:R-:W-:Y:S02]  /*3c10*/  ULOP3.LUT UR11, UR7, 0x6000, URZ, 0xc0, !UPT ;  /* 0x00006000070b7892 */ /* 0x000fe4000f8ec0ff */
[----:B------:R-:W-:Y:S02]  /*3c20*/  ULOP3.LUT UR9, UR6, 0x30, URZ, 0xc0, !UPT ;  /* 0x0000003006097892 */ /* 0x000fe4000f8ec0ff */
[----:B------:R-:W-:Y:S02]  /*3c30*/  ULOP3.LUT UR5, UR5, 0x6000, URZ, 0xc0, !UPT ;  /* 0x0000600005057892 */ /* 0x000fe4000f8ec0ff */
[----:B------:R-:W-:Y:S02]  /*3c40*/  ULOP3.LUT UR8, UR10, 0x30, URZ, 0xc0, !UPT ;  /* 0x000000300a087892 */ /* 0x000fe4000f8ec0ff */
        /* <DEDUP_REMOVED lines=10> */
[----:B------:R-:W-:Y:S02]  /*3cf0*/  UPRMT UR63, UR62, 0x5410, UR14 ;  /* 0x000054103e3f7896 */ /* 0x000fe4000800000e */
[----:B------:R-:W-:Y:S02]  /*3d00*/  UPRMT UR61, UR9, 0x5410, UR11 ;  /* 0x00005410093d7896 */ /* 0x000fe4000800000b */
[----:B------:R-:W-:Y:S02]  /*3d10*/  UPRMT UR59, UR8, 0x5410, UR5 ;  /* 0x00005410083b7896 */ /* 0x000fe40008000005 */
[----:B------:R-:W-:Y:S01]  /*3d20*/  UPRMT UR57, UR6, 0x5410, UR7 ;  /* 0x0000541006397896 */ /* 0x000fe20008000007 */
[----:B------:R-:W-:Y:S01]  /*3d30*/  UMOV UR62, URZ ;  /* 0x000000ff003e7c82 */ /* 0x000fe20008000000 */
[----:B------:R-:W-:Y:S01]  /*3d40*/  UMOV UR41, UR63 ;  /* 0x0000003f00297c82 */ /* 0x000fe20008000000 */
[----:B------:R-:W-:-:S02]  /*3d50*/  UMOV UR39, UR61 ;  /* 0x0000003d00277c82 */ /* 0x000fc40008000000 */
[----:B------:R-:W-:Y:S02]  /*3d60*/  UMOV UR37, UR59 ;  /* 0x0000003b00257c82 */ /* 0x000fe40008000000 */
[----:B------:R-:W-:-:S05]  /*3d70*/  UMOV UR35, UR57 ;  /* 0x0000003900237c82 */ /* 0x000fca0008000000 */
.L_x_81:
[C---:B------:R-:W-:Y:S02]  /*3d80*/  LEA R0, R9.reuse, UR33, 0x3 ;  /* 0x0000002109007c11 */ /* 0x040fe4000f8e18ff */
[----:B------:R-:W-:Y:S02]  /*3d90*/  SHF.L.U32 R5, R8, 0x1f, RZ ;  /* 0x0000001f08057819 */ /* 0x000fe400000006ff */
[----:B------:R-:W-:Y:S02]  /*3da0*/  LEA R4, R9, UR33, 0x4 ;  /* 0x0000002109047c11 */ /* 0x000fe4000f8e20ff */
[----:B------:R-:W1:Y:S02]  /*3db0*/  SYNCS.PHASECHK.TRANS64.TRYWAIT P0, [R0+URZ+0x90], R5 ;  /* 0x00009005000075a7 */ /* 0x000e6400080011ff */
[----:B-12---:R-:W-:Y:S05]  /*3dc0*/  @!P0 BRA `(.L_x_71) ;  /* 0x0000008800f08947 */ /* 0x006fea0003800000 */
.L_x_169:
[----:B-1----:R-:W1:Y:S01]  /*3dd0*/  LDS.128 R4, [R4+0xf0] ;  /* 0x0000f00004047984 */ /* 0x002e620000000c00 */
[----:B------:R-:W-:Y:S02]  /*3de0*/  VIADD R0, R0, 0xa0 ;  /* 0x000000a000007836 */ /* 0x000fe40000000000 */
[----:B------:R-:W-:Y:S01]  /*3df0*/  VIADD R9, R9, 0x1 ;  /* 0x0000000109097836 */ /* 0x000fe20000000000 */
[----:B------:R-:W-:Y:S01]  /*3e00*/  @!PT LDS RZ, [RZ] ;  /* 0x00000000fffff984 */ /* 0x000fe20000000800 */
[----:B------:R-:W-:Y:S01]  /*3e10*/  @!PT LDS RZ, [RZ] ;  /* 0x00000000fffff984 */ /* 0x000fe20000000800 */
[----:B------:R-:W-:Y:S01]  /*3e20*/  @!PT LDS RZ, [RZ] ;  /* 0x00000000fffff984 */ /* 0x000fe20000000800 */
[----:B------:R-:W-:Y:S01]  /*3e30*/  @!PT LDS RZ, [RZ] ;  /* 0x00000000fffff984 */ /* 0x000fe20000000800 */
[----:B------:R2:W-:Y:S06]  /*3e40*/  MEMBAR.ALL.CTA ;  /* 0x0000000000007992 */ /* 0x0005ec0000008000 */
[----:B--2---:R-:W2:Y:S01]  /*3e50*/  FENCE.VIEW.ASYNC.S ;  /* 0x00000000000073c6 */ /* 0x004ea20000000000 */
[----:B------:R-:W-:-:S04]  /*3e60*/  PRMT R0, RZ, 0x654, R0 ;  /* 0x00000654ff007816 */ /* 0x000fc80000000000 */
[----:B--2---:R2:W-:Y:S01]  /*3e70*/  SYNCS.ARRIVE.TRANS64.RED.A1T0 RZ, [R0+URZ], RZ ;  /* 0x000000ff00ff79a7 */ /* 0x0045e200081004ff */
[----:B-1----:R-:W-:Y:S01]  /*3e80*/  LOP3.LUT P2, RZ, R6, 0x1, RZ, 0xc0, !PT ;  /* 0x0000000106ff7812 */ /* 0x002fe2000784c0ff */
[----:B--2---:R-:W-:-:S12]  /*3e90*/  BRA.U UP3, `(.L_x_72) ;  /* 0x0000000903107547 */ /* 0x004fd8000b800000 */
[----:B------:R-:W1:Y:S01]  /*3ea0*/  LDCU UR7, c[0x0][0x38c] ;  /* 0x00007180ff0777ac */ /* 0x000e620008000800 */
[----:B------:R-:W-:Y:S01]  /*3eb0*/  ULOP3.LUT UR29, UR54, 0x1, URZ, 0x3c, !UPT ;  /* 0x00000001361d7892 */ /* 0x000fe2000f8e3cff */
[----:B------:R-:W-:Y:S01]  /*3ec0*/  UMOV UR11, URZ ;  /* 0x000000ff000b7c82 */ /* 0x000fe20008000000 */
[----:B------:R-:W-:Y:S02]  /*3ed0*/  UMOV UR6, 0x1 ;  /* 0x0000000100067882 */ /* 0x000fe40000000000 */
[----:B------:R-:W-:Y:S01]  /*3ee0*/  UIMAD UR29, UR29, 0xc0, UR31 ;  /* 0x000000c01d1d78a4 */ /* 0x000fe2000f8e021f */
[----:B------:R-:W-:Y:S01]  /*3ef0*/  UMOV UR30, UR4 ;  /* 0x00000004001e7c82 */ /* 0x000fe20008000000 */
[----:B------:R-:W-:Y:S01]  /*3f00*/  UMOV UR28, UR55 ;  /* 0x00000037001c7c82 */ /* 0x000fe20008000000 */
[----:B-1----:R-:W-:-:S09]  /*3f10*/  UISETP.GE.AND UP0, UPT, UR7, 0x1, UPT ;  /* 0x000000010700788c */ /* 0x002fd2000bf06270 */
[----:B------:R-:W-:Y:S05]  /*3f20*/  BRA.U !UP0, `(.L_x_73) ;  /* 0x0000000108ec7547 */ /* 0x000fea000b800000 */
[----:B------:R-:W-:Y:S01]  /*3f30*/  ULEA UR5, UR4, UR33, 0x3 ;  /* 0x0000002104057291 */ /* 0x000fe2000f8e18ff */
[----:B------:R-:W-:-:S08]  /*3f40*/  SHF.L.U32 R5, R3, 0x1f, RZ ;  /* 0x0000001f03057819 */ /* 0x000fd000000006ff */
[----:B------:R-:W1:Y:S02]  /*3f50*/  SYNCS.PHASECHK.TRANS64.TRYWAIT P0, [UR5], R5 ;  /* 0x00000005ff0075a7 */ /* 0x000e640008001105 */
[----:B-1----:R-:W-:Y:S05]  /*3f60*/  @P0 BRA `(.L_x_74) ;  /* 0x0000000000080947 */ /* 0x002fea0003800000 */
[----:B------:R-:W1:Y:S02]  /*3f70*/  SYNCS.PHASECHK.TRANS64.TRYWAIT P0, [UR5], R5 ;  /* 0x00000005ff0075a7 */ /* 0x000e640008001105 */
[----:B-1----:R-:W-:Y:S05]  /*3f80*/  @!P0 BRA `(.L_x_75) ;  /* 0x0000008800948947 */ /* 0x002fea0003800000 */
.L_x_74:
[----:B------:R-:W-:Y:S01]  /*3f90*/  UISETP.GE.U32.AND UP1, UPT, UR7, 0x81, UPT ;  /* 0x000000810700788c */ /* 0x000fe2000bf26070 */
[----:B-1----:R-:W-:Y:S01]  /*3fa0*/  IMAD.U32 R0, RZ, RZ, UR54 ;  /* 0x00000036ff007e24 */ /* 0x002fe2000f8e00ff */
[----:B------:R-:W-:Y:S02]  /*3fb0*/  UIADD3 UR30, UPT, UPT, UR4, 0x1, URZ ;  /* 0x00000001041e7890 */ /* 0x000fe4000fffe0ff */
[----:B------:R-:W-:Y:S02]  /*3fc0*/  ULEA UR8, UR4, UR53, 0x6 ;  /* 0x0000003504087291 */ /* 0x000fe4000f8e30ff */
[----:B------:R-:W-:Y:S01]  /*3fd0*/  UISETP.NE.AND UP0, UPT, UR30, 0x4, UPT ;  /* 0x000000041e00788c */ /* 0x000fe2000bf05270 */
[----:B------:R-:W-:Y:S01]  /*3fe0*/  PLOP3.LUT P1, PT, PT, PT, UP1, 0x80, 0x8 ;  /* 0x000000000008781c */ /* 0x000fe20003f2f018 */
[----:B------:R-:W-:Y:S01]  /*3ff0*/  ULEA UR12, UR4, UR52, 0x5 ;  /* 0x00000034040c7291 */ /* 0x000fe2000f8e28ff */
[----:B------:R-:W-:Y:S01]  /*4000*/  SHF.L.U32 R5, R0, 0x1f, RZ ;  /* 0x0000001f00057819 */ /* 0x000fe200000006ff */
[----:B------:R-:W-:-:S02]  /*4010*/  USEL UR6, URZ, 0x1, UP0 ;  /* 0x00000001ff067887 */ /* 0x000fc40008000000 */
[----:B------:R-:W-:Y:S02]  /*4020*/  USEL UR30, UR30, URZ, UP0 ;  /* 0x000000ff1e1e7287 */ /* 0x000fe40008000000 */
[----:B------:R-:W-:Y:S02]  /*4030*/  UIADD3 UR10, UPT, UPT, UR8, 0x20, URZ ;  /* 0x00000020080a7890 */ /* 0x000fe4000fffe0ff */
[----:B------:R-:W-:Y:S01]  /*4040*/  @UP1 ULEA UR7, UR30, UR33, 0x3 ;  /* 0x000000211e071291 */ /* 0x000fe2000f8e18ff */
[----:B------:R-:W-:Y:S01]  /*4050*/  LOP3.LUT R3, R3, UR6, RZ, 0x3c, !PT ;  /* 0x0000000603037c12 */ /* 0x000fe2000f8e3cff */
[----:B------:R-:W-:Y:S01]  /*4060*/  UMOV UR13, 0x4008 ;  /* 0x00004008000d7882 */ /* 0x000fe20000000000 */
[----:B------:R-:W-:Y:S01]  /*4070*/  UMOV UR9, 0x4008 ;  /* 0x0000400800097882 */ /* 0x000fe20000000000 */
[----:B------:R-:W-:Y:S01]  /*4080*/  UMOV UR11, 0x4008 ;  /* 0x00004008000b7882 */ /* 0x000fe20000000000 */
[----:B------:R-:W-:Y:S01]  /*4090*/  @P1 SHF.L.U32 R4, R3, 0x1f, RZ ;  /* 0x0000001f03041819 */ /* 0x000fe200000006ff */
[----:B------:R-:W-:-:S03]  /*40a0*/  UMOV UR6, 0x1 ;  /* 0x0000000100067882 */ /* 0x000fc60000000000 */
[----:B------:R-:W1:Y:S01]  /*40b0*/  @P1 SYNCS.PHASECHK.TRANS64.TRYWAIT P0, [UR7], R4 ;  /* 0x00000004ff0015a7 */ /* 0x000e620008001107 */
[----:B------:R2:W-:Y:S01]  /*40c0*/  UTCCP.T.S.2CTA.4x32dp128bit tmem[UR31+0x1c0], gdesc[UR12] ;  /* 0x0001c00c1f0079e7 */ /* 0x0005e20009300000 */
[----:B------:R2:W-:Y:S01]  /*40d0*/  UTCCP.T.S.2CTA.4x32dp128bit tmem[UR31+0x1c4], gdesc[UR8] ;  /* 0x0001c4081f0079e7 */ /* 0x0005e20009300000 */
[----:B------:R2:W-:Y:S01]  /*40e0*/  UTCCP.T.S.2CTA.4x32dp128bit tmem[UR31+0x1c8], gdesc[UR10] ;  /* 0x0001c80a1f0079e7 */ /* 0x0005e20009300000 */
[----:B------:R-:W3:Y:S01]  /*40f0*/  SYNCS.PHASECHK.TRANS64.TRYWAIT P3, [UR33+0xb8], R5 ;  /* 0x0000b805ff0075a7 */ /* 0x000ee20008061121 */
[----:B-1----:R-:W-:Y:S01]  /*4100*/  @P1 VOTEU.ANY UP0, P0 ;  /* 0x0000000000ff1886 */ /* 0x002fe20000000100 */
[----:B------:R-:W-:Y:S01]  /*4110*/  @UP1 USEL UR6, URZ, 0x1, !UP0 ;  /* 0x00000001ff061887 */ /* 0x000fe2000c000000 */
[----:B--23--:R-:W-:Y:S11]  /*4120*/  @!P3 BRA `(.L_x_76) ;  /* 0x000000880044b947 */ /* 0x00cff60003800000 */
.L_x_172:
[----:B------:R-:W-:Y:S01]  /*4130*/  ELECT P0, URZ, PT ;  /* 0x0000000000ff782f */ /* 0x000fe20003800000 */
[----:B------:R-:W-:Y:S02]  /*4140*/  ULEA UR8, UR4, UR51, 0xa ;  /* 0x0000003304087291 */ /* 0x000fe4000f8e50ff */
[----:B------:R-:W-:Y:S02]  /*4150*/  ULEA UR4, UR4, UR50, 0xa ;  /* 0x0000003204047291 */ /* 0x000fe4000f8e50ff */
[----:B------:R-:W-:Y:S02]  /*4160*/  UIADD3 UR22, UPT, UPT, UR8, 0x2, URZ ;  /* 0x0000000208167890 */ /* 0x000fe4000fffe0ff */
[----:B------:R-:W-:Y:S02]  /*4170*/  UIADD3 UR20, UPT, UPT, UR4, 0x2, URZ ;  /* 0x0000000204147890 */ /* 0x000fe4000fffe0ff */
[----:B------:R-:W-:Y:S02]  /*4180*/  UIADD3 UR18, UPT, UPT, UR8, 0x4, URZ ;  /* 0x0000000408127890 */ /* 0x000fe4000fffe0ff */
[----:B------:R-:W-:-:S02]  /*4190*/  UIADD3 UR16, UPT, UPT, UR4, 0x4, URZ ;  /* 0x0000000404107890 */ /* 0x000fc4000fffe0ff */
[----:B-1----:R-:W-:Y:S01]  /*41a0*/  @P0 LOP3.LUT R0, R2, 0xffff, RZ, 0xc0, !PT ;  /* 0x0000ffff02000812 */ /* 0x002fe200078ec0ff */
[----:B------:R-:W-:Y:S02]  /*41b0*/  UIADD3 UR12, UPT, UPT, UR4, 0x6, URZ ;  /* 0x00000006040c7890 */ /* 0x000fe4000fffe0ff */
[----:B------:R-:W-:Y:S01]  /*41c0*/  UIADD3 UR14, UPT, UPT, UR8, 0x6, URZ ;  /* 0x00000006080e7890 */ /* 0x000fe2000fffe0ff */
[----:B------:R-:W-:Y:S01]  /*41d0*/  @P0 R2UR UR7, R0 ;  /* 0x00000000000702ca */ /* 0x000fe200000e0000 */
[----:B------:R-:W-:Y:S01]  /*41e0*/  UIADD3 UR10, UPT, UPT, UR5, 0x20, URZ ;  /* 0x00000020050a7890 */ /* 0x000fe2000fffe0ff */
[----:B------:R-:W-:Y:S02]  /*41f0*/  UMOV UR9, 0x40004040 ;  /* 0x4000404000097882 */ /* 0x000fe40000000000 */
[----:B------:R-:W-:Y:S01]  /*4200*/  UMOV UR5, 0x40004040 ;  /* 0x4000404000057882 */ /* 0x000fe20000000000 */
[----:B------:R-:W-:Y:S01]  /*4210*/  UMOV UR23, 0x40004040 ;  /* 0x4000404000177882 */ /* 0x000fe20000000000 */
[----:B------:R-:W-:Y:S01]  /*4220*/  UMOV UR21, 0x40004040 ;  /* 0x4000404000157882 */ /* 0x000fe20000000000 */
[----:B------:R1:W-:Y:S01]  /*4230*/  UTCQMMA.2CTA gdesc[UR4], gdesc[UR8], tmem[UR29], tmem[UR62], idesc[UR63], tmem[UR48], !UPT ;  /* 0x00303e0804007dea */ /* 0x0003e2000fa0031d */
[----:B------:R-:W-:Y:S01]  /*4240*/  UMOV UR19, 0x40004040 ;  /* 0x4000404000137882 */ /* 0x000fe20000000000 */
[----:B------:R-:W-:Y:S01]  /*4250*/  UMOV UR17, 0x40004040 ;  /* 0x4000404000117882 */ /* 0x000fe20000000000 */
[----:B------:R-:W-:Y:S01]  /*4260*/  UMOV UR15, 0x40004040 ;  /* 0x40004040000f7882 */ /* 0x000fe20000000000 */
[----:B------:R-:W-:Y:S01]  /*4270*/  UMOV UR13, 0x40004040 ;  /* 0x40004040000d7882 */ /* 0x000fe20000000000 */
[----:B------:R1:W-:Y:S01]  /*4280*/  UTCQMMA.2CTA gdesc[UR20], gdesc[UR22], tmem[UR29], tmem[UR60], idesc[UR61], tmem[UR46], UPT ;  /* 0x002e3c1614007dea */ /* 0x0003e2000ba0031d */
[----:B------:R1:W-:Y:S01]  /*4290*/  UTCQMMA.2CTA gdesc[UR16], gdesc[UR18], tmem[UR29], tmem[UR58], idesc[UR59], tmem[UR44], UPT ;  /* 0x002c3a1210007dea */ /* 0x0003e2000ba0031d */
[----:B------:R1:W-:Y:S01]  /*42a0*/  UTCQMMA.2CTA gdesc[UR12], gdesc[UR14], tmem[UR29], tmem[UR56], idesc[UR57], tmem[UR42], UPT ;  /* 0x002a380e0c007dea */ /* 0x0003e2000ba0031d */
[----:B------:R1:W-:Y:S01]  /*42b0*/  UTCBAR.2CTA.MULTICAST [UR10], URZ, UR7 ;  /* 0x000000ff0a0073e9 */ /* 0x0003e20008200807 */
[----:B------:R-:W-:Y:S01]  /*42c0*/  UMOV UR11, 0x1 ;  /* 0x00000001000b7882 */ /* 0x000fe20000000000 */
[----:B------:R-:W-:-:S05]  /*42d0*/  UMOV UR28, UR65 ;  /* 0x00000041001c7c82 */ /* 0x000fca0008000000 */
.L_x_73:
[----:B------:R-:W-:-:S09]  /*42e0*/  UISETP.GE.AND UP0, UPT, UR28, 0x1, UPT ;  /* 0x000000011c00788c */ /* 0x000fd2000bf06270 */
[----:B------:R-:W-:Y:S05]  /*42f0*/  BRA.U !UP0, `(.L_x_77) ;  /* 0x0000000108f07547 */ /* 0x000fea000b800000 */
[----:B-1----:R-:W-:-:S05]  /*4300*/  UMOV UR5, UR30 ;  /* 0x0000001e00057c82 */ /* 0x002fca0008000000 */
.L_x_80:
[----:B------:R-:W-:Y:S02]  /*4310*/  UISETP.NE.AND UP0, UPT, UR6, URZ, UPT ;  /* 0x000000ff0600728c */ /* 0x000fe4000bf05270 */
[----:B------:R-:W-:Y:S07]  /*4320*/  ULEA UR7, UR5, UR33, 0x3 ;  /* 0x0000002105077291 */ /* 0x000fee000f8e18ff */
[----:B------:R-:W-:Y:S05]  /*4330*/  BRA.U UP0, `(.L_x_78) ;  /* 0x00000001000c7547 */ /* 0x000fea000b800000 */
[----:B------:R-:W-:Y:S04]  /*4340*/  SHF.L.U32 R5, R3, 0x1f, RZ ;  /* 0x0000001f03057819 */ /* 0x000fe800000006ff */
[----:B------:R-:W1:Y:S02]  /*4350*/  SYNCS.PHASECHK.TRANS64.TRYWAIT P0, [UR7], R5 ;  /* 0x00000005ff0075a7 */ /* 0x000e640008001107 */
[----:B-1----:R-:W-:Y:S05]  /*4360*/  @!P0 BRA `(.L_x_79) ;  /* 0x0000008400cc8947 */ /* 0x002fea0003800000 */
.L_x_78:
[----:B------:R-:W-:Y:S02]  /*4370*/  UISETP.NE.AND UP1, UPT, UR28, 0x1, UPT ;  /* 0x000000011c00788c */ /* 0x000fe4000bf25270 */
[----:B------:R-:W-:Y:S01]  /*4380*/  UIADD3 UR4, UPT, UPT, UR5, 0x1, URZ ;  /* 0x0000000105047890 */ /* 0x000fe2000fffe0ff */
[----:B------:R-:W-:Y:S03]  /*4390*/  ELECT P3, URZ, PT ;  /* 0x0000000000ff782f */ /* 0x000fe60003860000 */
[----:B------:R-:W-:Y:S01]  /*43a0*/  UISETP.NE.AND UP0, UPT, UR4, 0x4, UPT ;  /* 0x000000040400788c */ /* 0x000fe2000bf05270 */
[----:B------:R-:W-:Y:S01]  /*43b0*/  PLOP3.LUT P1, PT, PT, PT, UP1, 0x80, 0x8 ;  /* 0x000000000008781c */ /* 0x000fe20003f2f018 */
[----:B------:R-:W-:Y:S02]  /*43c0*/  ULEA UR10, UR5, UR53, 0x6 ;  /* 0x00000035050a7291 */ /* 0x000fe4000f8e30ff */
[----:B------:R-:W-:Y:S02]  /*43d0*/  USEL UR6, URZ, 0x1, UP0 ;  /* 0x00000001ff067887 */ /* 0x000fe40008000000 */
[----:B------:R-:W-:Y:S02]  /*43e0*/  USEL UR30, UR4, URZ, UP0 ;  /* 0x000000ff041e7287 */ /* 0x000fe40008000000 */
[----:B------:R-:W-:Y:S02]  /*43f0*/  ULEA UR8, UR5, UR51, 0xa ;  /* 0x0000003305087291 */ /* 0x000fe4000f8e50ff */
[----:B------:R-:W-:Y:S01]  /*4400*/  @UP1 ULEA UR4, UR30, UR33, 0x3 ;  /* 0x000000211e041291 */ /* 0x000fe2000f8e18ff */
[----:B------:R-:W-:Y:S01]  /*4410*/  LOP3.LUT R3, R3, UR6, RZ, 0x3c, !PT ;  /* 0x0000000603037c12 */ /* 0x000fe2000f8e3cff */
[----:B------:R-:W-:Y:S01]  /*4420*/  ULEA UR26, UR5, UR52, 0x5 ;  /* 0x00000034051a7291 */ /* 0x000fe2000f8e28ff */
[----:B-1----:R-:W-:Y:S01]  /*4430*/  @P3 LOP3.LUT R0, R2, 0xffff, RZ, 0xc0, !PT ;  /* 0x0000ffff02003812 */ /* 0x002fe200078ec0ff */
[----:B------:R-:W-:Y:S01]  /*4440*/  UISETP.NE.U32.AND UP0, UPT, UR11, URZ, UPT ;  /* 0x000000ff0b00728c */ /* 0x000fe2000bf05070 */
[----:B------:R-:W-:Y:S01]  /*4450*/  @P1 SHF.L.U32 R4, R3, 0x1f, RZ ;  /* 0x0000001f03041819 */ /* 0x000fe200000006ff */
[----:B------:R-:W-:Y:S01]  /*4460*/  UIADD3 UR32, UPT, UPT, UR7, 0x20, URZ ;  /* 0x0000002007207890 */ /* 0x000fe2000fffe0ff */
[----:B------:R-:W-:Y:S01]  /*4470*/  @P3 R2UR UR7, R0 ;  /* 0x00000000000732ca */ /* 0x000fe200000e0000 */
[----:B------:R-:W-:Y:S01]  /*4480*/  UIADD3 UR24, UPT, UPT, UR10, 0x20, URZ ;  /* 0x000000200a187890 */ /* 0x000fe2000fffe0ff */
[----:B------:R-:W1:Y:S01]  /*4490*/  @P1 SYNCS.PHASECHK.TRANS64.TRYWAIT P0, [UR4], R4 ;  /* 0x00000004ff0015a7 */ /* 0x000e620008001104 */
[----:B------:R-:W-:Y:S02]  /*44a0*/  ULEA UR4, UR5, UR50, 0xa ;  /* 0x0000003205047291 */ /* 0x000fe4000f8e50ff */
[----:B------:R-:W-:Y:S02]  /*44b0*/  UIADD3 UR22, UPT, UPT, UR8, 0x2, URZ ;  /* 0x0000000208167890 */ /* 0x000fe4000fffe0ff */
[----:B------:R-:W-:Y:S02]  /*44c0*/  UIADD3 UR20, UPT, UPT, UR4, 0x2, URZ ;  /* 0x0000000204147890 */ /* 0x000fe4000fffe0ff */
[----:B------:R-:W-:Y:S02]  /*44d0*/  UIADD3 UR18, UPT, UPT, UR8, 0x4, URZ ;  /* 0x0000000408127890 */ /* 0x000fe4000fffe0ff */
[----:B------:R-:W-:Y:S02]  /*44e0*/  UIADD3 UR16, UPT, UPT, UR4, 0x4, URZ ;  /* 0x0000000404107890 */ /* 0x000fe4000fffe0ff */
[----:B------:R-:W-:Y:S02]  /*44f0*/  UIADD3 UR14, UPT, UPT, UR8, 0x6, URZ ;  /* 0x00000006080e7890 */ /* 0x000fe4000fffe0ff */
[----:B------:R-:W-:Y:S01]  /*4500*/  UIADD3 UR12, UPT, UPT, UR4, 0x6, URZ ;  /* 0x00000006040c7890 */ /* 0x000fe2000fffe0ff */
[----:B------:R-:W-:Y:S01]  /*4510*/  UMOV UR27, 0x4008 ;  /* 0x00004008001b7882 */ /* 0x000fe20000000000 */
[----:B------:R-:W-:Y:S01]  /*4520*/  UMOV UR11, 0x4008 ;  /* 0x00004008000b7882 */ /* 0x000fe20000000000 */
[----:B------:R-:W-:Y:S01]  /*4530*/  UTCCP.T.S.2CTA.4x32dp128bit tmem[UR31+0x1c0], gdesc[UR26] ;  /* 0x0001c01a1f0079e7 */ /* 0x000fe20009300000 */
[----:B------:R2:W-:Y:S01]  /*4540*/  UTCCP.T.S.2CTA.4x32dp128bit tmem[UR31+0x1c4], gdesc[UR10] ;  /* 0x0001c40a1f0079e7 */ /* 0x0005e20009300000 */
[----:B------:R-:W-:Y:S01]  /*4550*/  UMOV UR25, 0x4008 ;  /* 0x0000400800197882 */ /* 0x000fe20000000000 */
[----:B------:R-:W-:Y:S01]  /*4560*/  UMOV UR9, 0x40004040 ;  /* 0x4000404000097882 */ /* 0x000fe20000000000 */
[----:B------:R-:W-:Y:S01]  /*4570*/  UTCCP.T.S.2CTA.4x32dp128bit tmem[UR31+0x1c8], gdesc[UR24] ;  /* 0x0001c8181f0079e7 */ /* 0x000fe20009300000 */
[----:B------:R-:W-:Y:S01]  /*4580*/  UMOV UR5, 0x40004040 ;  /* 0x4000404000057882 */ /* 0x000fe20000000000 */
[----:B------:R-:W-:Y:S01]  /*4590*/  UMOV UR23, 0x40004040 ;  /* 0x4000404000177882 */ /* 0x000fe20000000000 */
[----:B------:R3:W-:Y:S01]  /*45a0*/  UTCQMMA.2CTA gdesc[UR4], gdesc[UR8], tmem[UR29], tmem[UR40], idesc[UR41], tmem[UR48], UP0 ;  /* 0x0030280804007dea */ /* 0x0007e2000820031d */
[----:B------:R-:W-:Y:S02]  /*45b0*/  UISETP.GT.U32.AND UP0, UPT, UR28, 0x1, UPT ;  /* 0x000000011c00788c */ /* 0x000fe4000bf04070 */
[----:B------:R-:W-:Y:S01]  /*45c0*/  UIADD3 UR28, UPT, UPT, UR28, -0x1, URZ ;  /* 0xffffffff1c1c7890 */ /* 0x000fe2000fffe0ff */
[----:B------:R-:W-:Y:S01]  /*45d0*/  UMOV UR21, 0x40004040 ;  /* 0x4000404000157882 */ /* 0x000fe20000000000 */
[----:B------:R-:W-:Y:S01]  /*45e0*/  UMOV UR19, 0x40004040 ;  /* 0x4000404000137882 */ /* 0x000fe20000000000 */
[----:B------:R4:W-:Y:S01]  /*45f0*/  UTCQMMA.2CTA gdesc[UR20], gdesc[UR22], tmem[UR29], tmem[UR38], idesc[UR39], tmem[UR46], UPT ;  /* 0x002e261614007dea */ /* 0x0009e2000ba0031d */
[----:B------:R-:W-:Y:S01]  /*4600*/  UMOV UR17, 0x40004040 ;  /* 0x4000404000117882 */ /* 0x000fe20000000000 */
[----:B------:R-:W-:Y:S01]  /*4610*/  UMOV UR15, 0x40004040 ;  /* 0x40004040000f7882 */ /* 0x000fe20000000000 */
[----:B------:R4:W-:Y:S01]  /*4620*/  UTCQMMA.2CTA gdesc[UR16], gdesc[UR18], tmem[UR29], tmem[UR36], idesc[UR37], tmem[UR44], UPT ;  /* 0x002c241210007dea */ /* 0x0009e2000ba0031d */
[----:B------:R-:W-:Y:S01]  /*4630*/  UMOV UR13, 0x40004040 ;  /* 0x40004040000d7882 */ /* 0x000fe20000000000 */
[----:B------:R-:W-:Y:S01]  /*4640*/  UMOV UR6, 0x1 ;  /* 0x0000000100067882 */ /* 0x000fe20000000000 */
[----:B------:R4:W-:Y:S01]  /*4650*/  UTCQMMA.2CTA gdesc[UR12], gdesc[UR14], tmem[UR29], tmem[UR34], idesc[UR35], tmem[UR42], UPT ;  /* 0x002a220e0c007dea */ /* 0x0009e2000ba0031d */
[----:B------:R4:W-:Y:S01]  /*4660*/  UTCBAR.2CTA.MULTICAST [UR32], URZ, UR7 ;  /* 0x000000ff200073e9 */ /* 0x0009e20008200807 */
[----:B--2---:R-:W-:Y:S01]  /*4670*/  UMOV UR11, 0x1 ;  /* 0x00000001000b7882 */ /* 0x004fe20000000000 */
[----:B---3--:R-:W-:Y:S01]  /*4680*/  UMOV UR5, UR30 ;  /* 0x0000001e00057c82 */ /* 0x008fe20008000000 */
[----:B-1----:R-:W-:Y:S01]  /*4690*/  @P1 VOTEU.ANY UP2, P0 ;  /* 0x0000000000ff1886 */ /* 0x002fe20000040100 */
[----:B------:R-:W-:Y:S01]  /*46a0*/  @UP1 USEL UR6, URZ, 0x1, !UP2 ;  /* 0x00000001ff061887 */ /* 0x000fe2000d000000 */
[----:B----4-:R-:W-:Y:S11]  /*46b0*/  BRA.U UP0, `(.L_x_80) ;  /* 0xfffffffd00147547 */ /* 0x010ff6000b83ffff */
.L_x_77:
[----:B------:R2:W-:Y:S01]  /*46c0*/  UTCBAR.2CTA.MULTICAST [UR66], URZ, UR64 ;  /* 0x000000ff420073e9 */ /* 0x0005e20008200840 */
[----:B-1----:R-:W-:-:S04]  /*46d0*/  UMOV UR4, UR30 ;  /* 0x0000001e00047c82 */ /* 0x002fc80008000000 */
.L_x_72:
[----:B------:R-:W-:Y:S01]  /*46e0*/  ISETP.NE.AND P0, PT, R9, 0x2, PT ;  /* 0x000000020900780c */ /* 0x000fe20003f05270 */
[----:B------:R-:W-:-:S03]  /*46f0*/  ULOP3.LUT UR54, UR54, 0x1, URZ, 0x3c, !UPT ;  /* 0x0000000136367892 */ /* 0x000fc6000f8e3cff */
[----:B------:R-:W-:Y:S02]  /*4700*/  SEL R5, RZ, 0x1, P0 ;  /* 0x00000001ff057807 */ /* 0x000fe40000000000 */
[----:B------:R-:W-:Y:S02]  /*4710*/  SEL R9, R9, RZ, P0 ;  /* 0x000000ff09097207 */ /* 0x000fe40000000000 */
[----:B------:R-:W-:Y:S01]  /*4720*/  LOP3.LUT R8, R8, R5, RZ, 0x3c, !PT ;  /* 0x0000000508087212 */ /* 0x000fe200078e3cff */
[----:B------:R-:W-:Y:S06]  /*4730*/  @P2 BRA `(.L_x_81) ;  /* 0xfffffff400902947 */ /* 0x000fec000383ffff */
[----:B------:R-:W1:Y:S01]  /*4740*/  S2UR UR6, SR_CgaCtaId ;  /* 0x00000000000679c3 */ /* 0x000e620000008800 */
[----:B------:R-:W-:Y:S01]  /*4750*/  ELECT P0, URZ, PT ;  /* 0x0000000000ff782f */ /* 0x000fe20003800000 */
[----:B------:R-:W-:Y:S01]  /*4760*/  IMAD.MOV.U32 R0, RZ, RZ, 0x1 ;  /* 0x00000001ff007424 */ /* 0x000fe200078e00ff */
[----:B------:R-:W-:Y:S01]  /*4770*/  UMOV UR4, 0x40 ;  /* 0x0000004000047882 */ /* 0x000fe20000000000 */
[----:B------:R-:W-:-:S04]  /*4780*/  SHF.L.U32 R3, RZ, 0x1f, RZ ;  /* 0x0000001fff037819 */ /* 0x000fc800000006ff */
[----:B------:R-:W-:Y:S01]  /*4790*/  UVIRTCOUNT.DEALLOC.SMPOOL 0x80 ;  /* 0x000000800000784c */ /* 0x000fe20000000000 */
[----:B-1----:R-:W-:-:S09]  /*47a0*/  ULEA UR6, UR6, UR4, 0x18 ;  /* 0x0000000406067291 */ /* 0x002fd2000f8ec0ff */
[----:B------:R1:W-:Y:S01]  /*47b0*/  @P0 STS.U8 [UR6+0x1c], R0 ;  /* 0x00001c00ff000988 */ /* 0x0003e20008000006 */
[----:B------:R-:W3:Y:S02]  /*47c0*/  SYNCS.PHASECHK.TRANS64.TRYWAIT P0, [UR33+0xe0], R3 ;  /* 0x0000e003ff0075a7 */ /* 0x000ee40008001121 */
[----:B-1-3--:R-:W-:Y:S05]  /*47d0*/  @!P0 BRA `(.L_x_82) ;  /* 0x0000008000c88947 */ /* 0x00afea0003800000 */
.L_x_175:
[----:B------:R-:W-:Y:S01]  /*47e0*/  NOP ;  /* 0x0000000000007918 */ /* 0x000fe20000000000 */
[----:B-1----:R-:W1:Y:S01]  /*47f0*/  LDS R0, [UR6+0x14] ;  /* 0x00001406ff007984 */ /* 0x002e620008000800 */
[----:B------:R-:W-:Y:S01]  /*4800*/  ULOP3.LUT UR4, UR31, 0xffff, URZ, 0xc0, !UPT ;  /* 0x0000ffff1f047892 */ /* 0x000fe2000f8ec0ff */
[----:B------:R-:W-:Y:S01]  /*4810*/  UMOV UR5, 0xffff ;  /* 0x0000ffff00057882 */ /* 0x000fe20000000000 */
[----:B------:R-:W-:Y:S02]  /*4820*/  UMOV UR7, 0x1 ;  /* 0x0000000100077882 */ /* 0x000fe40000000000 */
[----:B------:R-:W-:-:S04]  /*4830*/  USHF.R.U32.HI UR4, URZ, 0x5, UR4 ;  /* 0x00000005ff047899 */ /* 0x000fc80008011604 */
[----:B------:R-:W-:Y:S02]  /*4840*/  USHF.L.U32 UR5, UR5, UR4, URZ ;  /* 0x0000000405057299 */ /* 0x000fe400080006ff */
[----:B------:R-:W-:-:S04]  /*4850*/  USHF.L.U32 UR4, UR7, UR4, URZ ;  /* 0x0000000407047299 */ /* 0x000fc800080006ff */
[----:B-1----:R-:W-:-:S04]  /*4860*/  LOP3.LUT R0, R0, UR5, RZ, 0xc0, !PT ;  /* 0x0000000500007c12 */ /* 0x002fc8000f8ec0ff */
[----:B------:R-:W-:-:S13]  /*4870*/  ISETP.NE.AND P0, PT, R0, UR5, PT ;  /* 0x0000000500007c0c */ /* 0x000fda000bf05270 */
[----:B------:R-:W-:Y:S05]  /*4880*/  @P0 BRA `(.L_x_83) ;  /* 0x0000000000580947 */ /* 0x000fea0003800000 */
[----:B------:R-:W1:Y:S02]  /*4890*/  LDS R0, [UR6+0x18] ;  /* 0x00001806ff007984 */ /* 0x000e640008000800 */
[----:B-1----:R-:W-:-:S04]  /*48a0*/  LOP3.LUT R0, R0, UR4, RZ, 0xc0, !PT ;  /* 0x0000000400007c12 */ /* 0x002fc8000f8ec0ff */
[----:B------:R-:W-:-:S13]  /*48b0*/  ISETP.NE.AND P0, PT, R0, UR4, PT ;  /* 0x0000000400007c0c */ /* 0x000fda000bf05270 */
[----:B------:R-:W-:Y:S05]  /*48c0*/  @P0 BRA `(.L_x_84) ;  /* 0x00000000003c0947 */ /* 0x000fea0003800000 */
[----:B------:R-:W1:Y:S01]  /*48d0*/  S2R R2, SR_LANEID ;  /* 0x0000000000027919 */ /* 0x000e620000000000 */
[----:B------:R-:W-:Y:S01]  /*48e0*/  ULOP3.LUT UR5, URZ, UR5, URZ, 0x33, !UPT ;  /* 0x00000005ff057292 */ /* 0x000fe2000f8e33ff */
[----:B------:R-:W-:Y:S01]  /*48f0*/  LOP3.LUT R4, RZ, UR4, RZ, 0x33, !PT ;  /* 0x00000004ff047c12 */ /* 0x000fe2000f8e33ff */
[----:B------:R-:W-:Y:S02]  /*4900*/  VOTEU.ANY UR4, UPT, PT ;  /* 0x0000000000047886 */ /* 0x000fe400038e0100 */
[----:B------:R-:W-:Y:S01]  /*4910*/  UFLO.U32 UR4, UR4 ;  /* 0x00000004000472bd */ /* 0x000fe200080e0000 */
[----:B------:R-:W3:Y:S01]  /*4920*/  REDUX UR7, R4 ;  /* 0x00000000040773c4 */ /* 0x000ee20000000000 */
[----:B------:R-:W-:-:S06]  /*4930*/  IMAD.U32 R0, RZ, RZ, UR5 ;  /* 0x00000005ff007e24 */ /* 0x000fcc000f8e00ff */
[----:B------:R4:W-:Y:S01]  /*4940*/  UTCATOMSWS.AND URZ, UR5 ;  /* 0x0000000500ff79e3 */ /* 0x0009e20008000000 */
[----:B------:R-:W2:Y:S01]  /*4950*/  REDUX UR8, R0 ;  /* 0x00000000000873c4 */ /* 0x000ea20000000000 */
[----:B-1----:R-:W-:Y:S01]  /*4960*/  ISETP.EQ.U32.AND P0, PT, R2, UR4, PT ;  /* 0x0000000402007c0c */ /* 0x002fe2000bf02070 */
[----:B---3--:R-:W-:Y:S01]  /*4970*/  IMAD.U32 R2, RZ, RZ, UR7 ;  /* 0x00000007ff027e24 */ /* 0x008fe2000f8e00ff */
[----:B--2---:R-:W-:-:S11]  /*4980*/  MOV R3, UR8 ;  /* 0x0000000800037c02 */ /* 0x004fd60008000f00 */
[----:B------:R4:W-:Y:S04]  /*4990*/  @P0 ATOMS.AND RZ, [UR6+0x14], R3 ;  /* 0x00001403ffff098c */ /* 0x0009e8000a800006 */
[----:B------:R4:W-:Y:S01]  /*49a0*/  @P0 ATOMS.AND RZ, [UR6+0x18], R2 ;  /* 0x00001802ffff098c */ /* 0x0009e2000a800006 */
[----:B------:R-:W-:Y:S05]  /*49b0*/  BRA `(.L_x_85) ;  /* 0x0000000000147947 */ /* 0x000fea0003800000 */
.L_x_84:
[----:B------:R-:W-:Y:S02]  /*49c0*/  MOV R2, 0x49e0 ;  /* 0x000049e000027802 */ /* 0x000fe40000000f00 */
[----:B--2--5:R-:W-:Y:S05]  /*49d0*/  CALL.REL.NOINC `($__internal_0_$__cuda_sm10x_tcgen05_guardrail_trap_col_being_dealloced_not_returned_by_alloc) ;  /* 0x0000008400b47944 */ /* 0x024fea0003c00000 */
[----:B------:R-:W-:Y:S05]  /*49e0*/  BRA `(.L_x_85) ;  /* 0x0000000000087947 */ /* 0x000fea0003800000 */
.L_x_83:
[----:B------:R-:W-:Y:S02]  /*49f0*/  MOV R2, 0x4a10 ;  /* 0x00004a1000027802 */ /* 0x000fe40000000f00 */
[----:B--2--5:R-:W-:Y:S05]  /*4a00*/  CALL.REL.NOINC `($__internal_2_$__cuda_sm10x_tcgen05_guardrail_trap_unallocated_columns_being_dealloced) ;  /* 0x0000008400c07944 */ /* 0x024fea0003c00000 */
.L_x_85:
[----:B------:R-:W-:Y:S01]  /*4a10*/  NOP ;  /* 0x0000000000007918 */ /* 0x000fe20000000000 */
[----:B----4-:R-:W-:Y:S05]  /*4a20*/  EXIT ;  /* 0x000000000000794d */ /* 0x010fea0003800000 */
.L_x_59:
[----:B------:R-:W-:-:S09]  /*4a30*/  UISETP.NE.OR UP0, UPT, UR21, 0x3, !UP4 ;  /* 0x000000031500788c */ /* 0x000fd2000e705670 */
[----:B------:R-:W-:Y:S05]  /*4a40*/  BRA.U UP0, `(.L_x_86) ;  /* 0x0000001100c87547 */ /* 0x000fea000b800000 */
[----:B------:R-:W1:Y:S01]  /*4a50*/  LDCU.64 UR4, c[0x0][0xc88] ;  /* 0x00019100ff0477ac */ /* 0x000e620008000a00 */
[----:B------:R-:W2:Y:S01]  /*4a60*/  S2UR UR10, SR_CgaCtaId ;  /* 0x00000000000a79c3 */ /* 0x000ea20000008800 */
[----:B------:R-:W-:Y:S02]  /*4a70*/  HFMA2 R9, -RZ, RZ, 0, 0 ;  /* 0x00000000ff097431 */ /* 0x000fe400000001ff */
[----:B------:R-:W-:Y:S01]  /*4a80*/  IMAD.MOV.U32 R11, RZ, RZ, 0x1 ;  /* 0x00000001ff0b7424 */ /* 0x000fe200078e00ff */
[----:B------:R-:W3:Y:S01]  /*4a90*/  LDCU UR37, c[0x0][0x370] ;  /* 0x00006e00ff2577ac */ /* 0x000ee20008000800 */
[----:B------:R-:W-:Y:S01]  /*4aa0*/  IMAD.MOV.U32 R10, RZ, RZ, RZ ;  /* 0x000000ffff0a7224 */ /* 0x000fe200078e00ff */
[----:B------:R-:W-:Y:S01]  /*4ab0*/  MOV R3, 0x4000 ;  /* 0x0000400000037802 */ /* 0x000fe20000000f00 */
[----:B------:R-:W3:Y:S01]  /*4ac0*/  LDCU.128 UR40, c[0x0][0xf10] ;  /* 0x0001e200ff2877ac */ /* 0x000ee20008000c00 */
[----:B------:R-:W4:Y:S01]  /*4ad0*/  LDC.64 R12, c[0x0][0x348] ;  /* 0x0000d200ff0c7b82 */ /* 0x000f220000000a00 */
[----:B------:R-:W2:Y:S01]  /*4ae0*/  LDCU UR31, c[0x0][0x374] ;  /* 0x00006e80ff1f77ac */ /* 0x000ea20008000800 */
[----:B------:R-:W2:Y:S01]  /*4af0*/  LDCU.64 UR38, c[0x0][0xc90] ;  /* 0x00019200ff2677ac */ /* 0x000ea20008000a00 */
[----:B------:R-:W2:Y:S01]  /*4b00*/  LDCU UR15, c[0x0][0xf0c] ;  /* 0x0001e180ff0f77ac */ /* 0x000ea20008000800 */
[----:B-1----:R-:W-:Y:S01]  /*4b10*/  UISETP.NE.U32.AND UP0, UPT, UR4, URZ, UPT ;  /* 0x000000ff0400728c */ /* 0x002fe2000bf05070 */
[----:B------:R-:W1:Y:S01]  /*4b20*/  LDCU UR53, c[0x0][0xf20] ;  /* 0x0001e400ff3577ac */ /* 0x000e620008000800 */
[----:B------:R-:W1:Y:S01]  /*4b30*/  LDCU UR4, c[0x0][0xf30] ;  /* 0x0001e600ff0477ac */ /* 0x000e620008000800 */
[----:B------:R-:W-:Y:S01]  /*4b40*/  UMOV UR21, 0x400 ;  /* 0x0000040000157882 */ /* 0x000fe20000000000 */
[----:B---3--:R-:W-:-:S02]  /*4b50*/  UIMAD.WIDE.U32 UR6, UR37, UR40, URZ ;  /* 0x00000028250672a5 */ /* 0x008fc4000f8e00ff */
[----:B--2---:R-:W-:Y:S02]  /*4b60*/  UIMAD.WIDE.U32 UR8, UR31, UR43, URZ ;  /* 0x0000002b1f0872a5 */ /* 0x004fe4000f8e00ff */
[----:B------:R-:W-:Y:S02]  /*4b70*/  ULEA UR21, UR10, UR21, 0x18 ;  /* 0x000000150a157291 */ /* 0x000fe4000f8ec0ff */
[----:B------:R-:W-:Y:S02]  /*4b80*/  UISETP.NE.U32.AND UP6, UPT, UR38, URZ, UPT ;  /* 0x000000ff2600728c */ /* 0x000fe4000bfc5070 */
[----:B------:R-:W-:Y:S02]  /*4b90*/  UIADD3 UR46, UPT, UPT, UR21, 0x58, URZ ;  /* 0x00000058152e7890 */ /* 0x000fe4000fffe0ff */
[----:B------:R-:W-:Y:S02]  /*4ba0*/  UIADD3 UR33, UPT, UPT, UR21, 0x40, URZ ;  /* 0x0000004015217890 */ /* 0x000fe4000fffe0ff */
[----:B------:R-:W-:-:S02]  /*4bb0*/  UIADD3 UR25, UPT, UPT, UR21, 0x48, URZ ;  /* 0x0000004815197890 */ /* 0x000fc4000fffe0ff */
[----:B------:R-:W-:Y:S02]  /*4bc0*/  UIADD3 UR17, UPT, UPT, UR21, 0x50, URZ ;  /* 0x0000005015117890 */ /* 0x000fe4000fffe0ff */
[----:B------:R-:W-:Y:S02]  /*4bd0*/  UISETP.NE.AND.EX UP5, UPT, UR5, URZ, UPT, UP0 ;  /* 0x000000ff0500728c */ /* 0x000fe4000bfa5300 */
[----:B------:R-:W-:Y:S01]  /*4be0*/  UISETP.NE.AND UP0, UPT, UR45, 0x1, UPT ;  /* 0x000000012d00788c */ /* 0x000fe2000bf05270 */
[----:B------:R-:W-:Y:S01]  /*4bf0*/  UMOV UR51, UR7 ;  /* 0x0000000700337c82 */ /* 0x000fe20008000000 */
[----:B------:R-:W-:Y:S01]  /*4c00*/  UMOV UR50, UR9 ;  /* 0x0000000900327c82 */ /* 0x000fe20008000000 */
[----:B------:R-:W-:Y:S01]  /*4c10*/  UISETP.NE.AND UP0, UPT, UR15, 0x1, UPT ;  /* 0x000000010f00788c */ /* 0x000fe2000bf05270 */
[----:B------:R-:W-:Y:S01]  /*4c20*/  UMOV UR29, URZ ;  /* 0x000000ff001d7c82 */ /* 0x000fe20008000000 */
[----:B------:R-:W-:Y:S02]  /*4c30*/  UPLOP3.LUT UP4, UPT, UPT, UPT, UPT, 0x40, 0x4 ;  /* 0x000000000004789c */ /* 0x000fe40003f8e870 */
[----:B------:R-:W-:Y:S01]  /*4c40*/  UISETP.GE.AND UP2, UPT, UR45, 0x1, UPT ;  /* 0x000000012d00788c */ /* 0x000fe2000bf46270 */
[----:B------:R-:W2:Y:S01]  /*4c50*/  LDCU.64 UR22, c[0x0][0xf28] ;  /* 0x0001e500ff1677ac */ /* 0x000ea20008000a00 */
[----:B------:R-:W-:-:S02]  /*4c60*/  UISETP.NE.AND.EX UP6, UPT, UR39, URZ, UPT, UP6 ;  /* 0x000000ff2700728c */ /* 0x000fc4000bfc5360 */
[----:B------:R-:W-:Y:S02]  /*4c70*/  UPRMT UR46, UR10, 0x654, UR46 ;  /* 0x000006540a2e7896 */ /* 0x000fe4000800002e */
[----:B------:R-:W-:Y:S02]  /*4c80*/  UPRMT UR49, UR10, 0x654, UR33 ;  /* 0x000006540a317896 */ /* 0x000fe40008000021 */
[----:B------:R-:W-:Y:S02]  /*4c90*/  UPRMT UR48, UR10, 0x654, UR25 ;  /* 0x000006540a307896 */ /* 0x000fe40008000019 */
[----:B------:R-:W-:Y:S02]  /*4ca0*/  UPRMT UR47, UR10, 0x654, UR17 ;  /* 0x000006540a2f7896 */ /* 0x000fe40008000011 */
[----:B------:R-:W-:Y:S02]  /*4cb0*/  USHF.R.U32.HI UR51, URZ, UR41, UR51 ;  /* 0x00000029ff337299 */ /* 0x000fe40008011633 */
[----:B-1----:R-:W-:-:S02]  /*4cc0*/  USHF.R.U32.HI UR50, URZ, UR53, UR50 ;  /* 0x00000035ff327299 */ /* 0x002fc40008011632 */
[----:B------:R-:W-:Y:S02]  /*4cd0*/  UISETP.NE.AND UP0, UPT, UR42, 0x1, UPT ;  /* 0x000000012a00788c */ /* 0x000fe4000bf05270 */
[----:B----4-:R-:W-:-:S11]  /*4ce0*/  UISETP.NE.AND UP3, UPT, UR4, 0x1, UPT ;  /* 0x000000010400788c */ /* 0x010fd6000bf65270 */
.L_x_97:
[C---:B------:R-:W-:Y:S02]  /*4cf0*/  LEA R8, R10.reuse, UR21, 0x3 ;  /* 0x000000150a087c11 */ /* 0x040fe4000f8e18ff */
[----:B------:R-:W-:Y:S02]  /*4d00*/  SHF.L.U32 R5, R9, 0x1f, RZ ;  /* 0x0000001f09057819 */ /* 0x000fe400000006ff */
[----:B------:R-:W-:Y:S02]  /*4d10*/  LEA R6, R10, UR21, 0x4 ;  /* 0x000000150a067c11 */ /* 0x000fe4000f8e20ff */
[----:B-1----:R-:W1:Y:S02]  /*4d20*/  SYNCS.PHASECHK.TRANS64.TRYWAIT P0, [R8+URZ+0x90], R5 ;  /* 0x00009005080075a7 */ /* 0x002e6400080011ff */
[----:B-1----:R-:W-:Y:S05]  /*4d30*/  @!P0 BRA `(.L_x_87) ;  /* 0x0000007c00888947 */ /* 0x002fea0003800000 */
.L_x_176:
[----:B-1----:R-:W1:Y:S01]  /*4d40*/  LDS.128 R4, [R6+0xf0] ;  /* 0x0000f00006047984 */ /* 0x002e620000000c00 */
[----:B------:R-:W-:Y:S01]  /*4d50*/  UISETP.GE.AND UP0, UPT, UR45, 0x1, UPT ;  /* 0x000000012d00788c */ /* 0x000fe2000bf06270 */
[----:B------:R-:W-:Y:S01]  /*4d60*/  @!PT LDS RZ, [RZ] ;  /* 0x00000000fffff984 */ /* 0x000fe20000000800 */
[----:B------:R-:W-:Y:S01]  /*4d70*/  @!PT LDS RZ, [RZ] ;  /* 0x00000000fffff984 */ /* 0x000fe20000000800 */
[----:B------:R-:W-:Y:S01]  /*4d80*/  @!PT LDS RZ, [RZ] ;  /* 0x00000000fffff984 */ /* 0x000fe20000000800 */
[----:B------:R-:W-:Y:S01]  /*4d90*/  @!PT LDS RZ, [RZ] ;  /* 0x00000000fffff984 */ /* 0x000fe20000000800 */
[----:B------:R3:W-:Y:S06]  /*4da0*/  MEMBAR.ALL.CTA ;  /* 0x0000000000007992 */ /* 0x0007ec0000008000 */
[----:B---3--:R-:W3:Y:S01]  /*4db0*/  FENCE.VIEW.ASYNC.S ;  /* 0x00000000000073c6 */ /* 0x008ee20000000000 */
[----:B-1----:R-:W-:Y:S11]  /*4dc0*/  LOP3.LUT P0, RZ, R6, 0x1, RZ, 0xc0, !PT ;  /* 0x0000000106ff7812 */ /* 0x002ff6000780c0ff */
[----:B------:R-:W-:Y:S02]  /*4dd0*/  @!UPT UIADD3 URZ, UPT, UPT, URZ, URZ, URZ ;  /* 0x000000fffffff290 */ /* 0x000fe4000fffe0ff */
[----:B---3--:R-:W-:Y:S01]  /*4de0*/  VOTEU.ANY UP2, P0 ;  /* 0x0000000000ff7886 */ /* 0x008fe20000040100 */
[----:B------:R-:W-:Y:S11]  /*4df0*/  PLOP3.LUT P0, PT, PT, PT, UP2, 0x80, 0x8 ;  /* 0x000000000008781c */ /* 0x000ff60003f0f028 */
[----:B------:R-:W-:Y:S02]  /*4e00*/  @!UPT UIADD3 URZ, UPT, UPT, URZ, URZ, URZ ;  /* 0x000000fffffff290 */ /* 0x000fe4000fffe0ff */
[----:B------:R-:W-:Y:S02]  /*4e10*/  @P0 SHF.R.U32.HI R0, RZ, 0x10, R5 ;  /* 0x00000010ff000819 */ /* 0x000fe40000011605 */
[----:B------:R-:W-:Y:S02]  /*4e20*/  @P0 MOV R2, R4 ;  /* 0x0000000400020202 */ /* 0x000fe40000000f00 */
[----:B------:R-:W-:Y:S01]  /*4e30*/  @P0 R2UR UR4, R0 ;  /* 0x00000000000402ca */ /* 0x000fe200000e0000 */
[----:B------:R-:W-:Y:S01]  /*4e40*/  VIADD R0, R8, 0xa0 ;  /* 0x000000a008007836 */ /* 0x000fe20000000000 */
[----:B------:R-:W-:Y:S02]  /*4e50*/  @P0 LOP3.LUT R4, R5, 0xffff, RZ, 0xc0, !PT ;  /* 0x0000ffff05040812 */ /* 0x000fe400078ec0ff */
[----:B------:R-:W-:Y:S02]  /*4e60*/  @P0 R2UR UR6, R2 ;  /* 0x00000000020602ca */ /* 0x000fe400000e0000 */
[----:B------:R-:W-:Y:S02]  /*4e70*/  PRMT R0, RZ, 0x654, R0 ;  /* 0x00000654ff007816 */ /* 0x000fe40000000000 */
[----:B------:R-:W-:Y:S02]  /*4e80*/  @P0 R2UR UR5, R4 ;  /* 0x00000000040502ca */ /* 0x000fe400000e0000 */
[----:B------:R1:W-:Y:S03]  /*4e90*/  SYNCS.ARRIVE.TRANS64.RED.A1T0 RZ, [R0+URZ], RZ ;  /* 0x000000ff00ff79a7 */ /* 0x0003e600081004ff */
[----:B------:R-:W-:Y:S04]  /*4ea0*/  @UP2 UMOV UR30, UR4 ;  /* 0x00000004001e2c82 */ /* 0x000fe80008000000 */
[----:B------:R-:W-:Y:S04]  /*4eb0*/  @UP2 UMOV UR14, UR6 ;  /* 0x00000006000e2c82 */ /* 0x000fe80008000000 */
[----:B------:R-:W-:Y:S01]  /*4ec0*/  @UP2 UMOV UR13, UR5 ;  /* 0x00000005000d2c82 */ /* 0x000fe20008000000 */
[----:B------:R-:W-:Y:S05]  /*4ed0*/  BRA.U !UP0, `(.L_x_88) ;  /* 0x0000000108c07547 */ /* 0x000fea000b800000 */
[----:B------:R-:W-:Y:S02]  /*4ee0*/  UIMAD.WIDE.U32 UR18, UR13, UR43, URZ ;  /* 0x0000002b0d1272a5 */ /* 0x000fe4000f8e00ff */
[----:B------:R-:W-:Y:S02]  /*4ef0*/  UP2UR UR16, UPR, URZ, 0x4 ;  /* 0x00000004ff107883 */ /* 0x000fe40008000000 */
[----:B------:R-:W-:Y:S02]  /*4f00*/  UISETP.NE.AND UP2, UPT, UR42, 0x1, UPT ;  /* 0x000000012a00788c */ /* 0x000fe4000bf45270 */
[----:B------:R-:W-:Y:S02]  /*4f10*/  UIMAD.WIDE.U32 UR26, UR14, UR40, URZ ;  /* 0x000000280e1a72a5 */ /* 0x000fe4000f8e00ff */
[----:B------:R-:W-:Y:S02]  /*4f20*/  USEL UR4, UR31, UR50, !UP2 ;  /* 0x000000321f047287 */ /* 0x000fe4000d000000 */
[----:B------:R-:W-:Y:S02]  /*4f30*/  UISETP.NE.AND UP0, UPT, UR15, 0x1, UPT ;  /* 0x000000010f00788c */ /* 0x000fe4000bf05270 */
[----:B------:R-:W-:Y:S02]  /*4f40*/  UP2UR UR24, UPR, URZ, 0x2 ;  /* 0x00000002ff187883 */ /* 0x000fe40008000000 */
[----:B------:R-:W-:Y:S02]  /*4f50*/  UISETP.NE.AND UP1, UPT, UR45, 0x1, UPT ;  /* 0x000000012d00788c */ /* 0x000fe4000bf25270 */
[----:B--2---:R-:W-:Y:S02]  /*4f60*/  UIMAD.WIDE.U32 UR8, UR4, UR22, URZ ;  /* 0x00000016040872a5 */ /* 0x004fe4000f8e00ff */
[----:B------:R-:W-:Y:S01]  /*4f70*/  USEL UR7, UR37, UR51, !UP0 ;  /* 0x0000003325077287 */ /* 0x000fe2000c000000 */
[----:B------:R-:W-:Y:S02]  /*4f80*/  UMOV UR5, UR19 ;  /* 0x0000001300057c82 */ /* 0x000fe40008000000 */
[----:B------:R-:W-:Y:S02]  /*4f90*/  USHF.R.U32.HI UR6, URZ, UR53, UR5 ;  /* 0x00000035ff067299 */ /* 0x000fe40008011605 */
[----:B------:R-:W-:Y:S02]  /*4fa0*/  UIMAD.WIDE.U32 UR10, UR7, UR22, URZ ;  /* 0x00000016070a72a5 */ /* 0x000fe4000f8e00ff */
[----:B------:R-:W-:Y:S02]  /*4fb0*/  USEL UR6, UR13, UR6, !UP2 ;  /* 0x000000060d067287 */ /* 0x000fe4000d000000 */
[----:B------:R-:W-:Y:S01]  /*4fc0*/  UISETP.NE.AND UP2, UPT, UR16, URZ, UPT ;  /* 0x000000ff1000728c */ /* 0x000fe2000bf45270 */
[----:B------:R-:W-:Y:S02]  /*4fd0*/  UMOV UR5, UR27 ;  /* 0x0000001b00057c82 */ /* 0x000fe40008000000 */
[----:B------:R-:W-:Y:S03]  /*4fe0*/  USHF.R.U32.HI UR12, URZ, UR41, UR5 ;  /* 0x00000029ff0c7299 */ /* 0x000fe60008011605 */
[----:B------:R-:W-:Y:S02]  /*4ff0*/  UMOV UR5, UR9 ;  /* 0x0000000900057c82 */ /* 0x000fe40008000000 */
[----:B------:R-:W-:Y:S03]  /*5000*/  @UP1 USHF.R.U32.HI UR4, URZ, UR23, UR5 ;  /* 0x00000017ff041299 */ /* 0x000fe60008011605 */
[----:B------:R-:W-:Y:S01]  /*5010*/  UMOV UR5, UR11 ;  /* 0x0000000b00057c82 */ /* 0x000fe20008000000 */
[----:B------:R-:W-:Y:S02]  /*5020*/  UIMAD UR4, UR45, UR4, URZ ;  /* 0x000000042d0472a4 */ /* 0x000fe4000f8e02ff */
[----:B------:R-:W-:Y:S02]  /*5030*/  @UP1 USHF.R.U32.HI UR7, URZ, UR23, UR5 ;  /* 0x00000017ff071299 */ /* 0x000fe40008011605 */
[----:B------:R-:W-:Y:S02]  /*5040*/  USEL UR5, UR14, UR12, !UP0 ;  /* 0x0000000c0e057287 */ /* 0x000fe4000c000000 */
[----:B------:R-:W-:Y:S02]  /*5050*/  UIMAD.WIDE.U32 UR10, UR6, UR22, URZ ;  /* 0x00000016060a72a5 */ /* 0x000fe4000f8e00ff */
[----:B------:R-:W-:Y:S02]  /*5060*/  UIMAD UR8, UR45, UR7, URZ ;  /* 0x000000072d0872a4 */ /* 0x000fe4000f8e02ff */
[----:B------:R-:W-:Y:S03]  /*5070*/  UISETP.GE.AND UP0, UPT, UR6, UR4, UPT ;  /* 0x000000040600728c */ /* 0x000fe6000bf06270 */
[----:B------:R-:W-:Y:S01]  /*5080*/  UMOV UR4, UR11 ;  /* 0x0000000b00047c82 */ /* 0x000fe20008000000 */
[----:B------:R-:W-:Y:S02]  /*5090*/  UISETP.GE.OR UP0, UPT, UR5, UR8, UP0 ;  /* 0x000000080500728c */ /* 0x000fe40008706670 */
[----:B------:R-:W-:Y:S02]  /*50a0*/  USHF.R.U32.HI UR4, URZ, UR23, UR4 ;  /* 0x00000017ff047299 */ /* 0x000fe40008011604 */
[----:B------:R-:W-:Y:S02]  /*50b0*/  UIMAD.WIDE.U32 UR8, UR5, UR22, URZ ;  /* 0x00000016050872a5 */ /* 0x000fe4000f8e00ff */
[----:B------:R-:W-:Y:S04]  /*50c0*/  USEL UR10, UR6, UR4, !UP1 ;  /* 0x00000004060a7287 */ /* 0x000fe8000c800000 */
[----:B------:R-:W-:Y:S01]  /*50d0*/  UIADD3 UR11, UPT, UPT, -UR10, URZ, URZ ;  /* 0x000000ff0a0b7290 */ /* 0x000fe2000fffe1ff */
[----:B------:R-:W-:Y:S02]  /*50e0*/  @!UP0 UMOV UR4, UR9 ;  /* 0x0000000900048c82 */ /* 0x000fe40008000000 */
[----:B------:R-:W-:Y:S02]  /*50f0*/  @!UP0 USHF.R.U32.HI UR4, URZ, UR23, UR4 ;  /* 0x00000017ff048299 */ /* 0x000fe40008011604 */
[----:B------:R-:W-:Y:S02]  /*5100*/  UIMAD UR8, UR45, UR11, UR6 ;  /* 0x0000000b2d0872a4 */ /* 0x000fe4000f8e0206 */
[----:B------:R-:W-:Y:S02]  /*5110*/  @!UP0 USEL UR4, UR5, UR4, !UP1 ;  /* 0x0000000405048287 */ /* 0x000fe4000c800000 */
[----:B------:R-:W-:Y:S02]  /*5120*/  UISETP.NE.AND UP1, UPT, UR24, URZ, UPT ;  /* 0x000000ff1800728c */ /* 0x000fe4000bf25270 */
[----:B------:R-:W-:Y:S02]  /*5130*/  @!UP0 UIMAD UR8, UR7, UR8, UR4 ;  /* 0x00000008070882a4 */ /* 0x000fe4000f8e0204 */
[----:B------:R-:W-:Y:S02]  /*5140*/  @!UP0 UIADD3 UR9, UPT, UPT, UR10, -UR4, URZ ;  /* 0x800000040a098290 */ /* 0x000fe4000fffe0ff */
[----:B------:R-:W-:Y:S02]  /*5150*/  UIADD3 UR4, UPT, UPT, -UR5, URZ, URZ ;  /* 0x000000ff05047290 */ /* 0x000fe4000fffe1ff */
[----:B------:R-:W-:Y:S02]  /*5160*/  UIADD3 UR7, UPT, UPT, -UR6, URZ, URZ ;  /* 0x000000ff06077290 */ /* 0x000fe4000fffe1ff */
[----:B------:R-:W-:Y:S02]  /*5170*/  @!UP0 UIMAD UR6, UR9, UR45, UR5 ;  /* 0x0000002d090682a4 */ /* 0x000fe4000f8e0205 */
[----:B------:R-:W-:Y:S02]  /*5180*/  UIMAD UR14, UR15, UR4, UR14 ;  /* 0x000000040f0e72a4 */ /* 0x000fe4000f8e020e */
[----:B------:R-:W-:Y:S01]  /*5190*/  UIMAD UR13, UR42, UR7, UR13 ;  /* 0x000000072a0d72a4 */ /* 0x000fe2000f8e020d */
[----:B------:R-:W-:Y:S02]  /*51a0*/  @!UP0 UMOV UR5, UR8 ;  /* 0x0000000800058c82 */ /* 0x000fe40008000000 */
[----:B------:R-:W-:Y:S02]  /*51b0*/  UIMAD UR14, UR5, UR15, UR14 ;  /* 0x0000000f050e72a4 */ /* 0x000fe4000f8e020e */
[----:B------:R-:W-:Y:S11]  /*51c0*/  UIMAD UR13, UR6, UR42, UR13 ;  /* 0x0000002a060d72a4 */ /* 0x000ff6000f8e020d */
[----:B------:R-:W-:Y:S01]  /*51d0*/  @!UPT UIADD3 URZ, UPT, UPT, URZ, URZ, URZ ;  /* 0x000000fffffff290 */ /* 0x000fe2000fffe0ff */
.L_x_88:
[----:B------:R-:W3:Y:S01]  /*51e0*/  @!UP3 LDCU.128 UR8, c[0x0][0xf10] ;  /* 0x0001e200ff08b7ac */ /* 0x000ee20008000c00 */
[----:B------:R-:W-:Y:S02]  /*51f0*/  ISETP.NE.U32.AND P0, PT, RZ, UR38, PT ;  /* 0x00000026ff007c0c */ /* 0x000fe4000bf05070 */
[----:B------:R-:W-:Y:S02]  /*5200*/  SHF.L.U32 R4, R11, 0x1f, RZ ;  /* 0x0000001f0b047819 */ /* 0x000fe400000006ff */
[----:B------:R-:W-:Y:S01]  /*5210*/  ISETP.NE.AND.EX P0, PT, RZ, UR39, PT, P0 ;  /* 0x00000027ff007c0c */ /* 0x000fe2000bf05300 */
[----:B------:R-:W4:Y:S01]  /*5220*/  @!UP3 LDCU UR5, c[0x0][0xf0c] ;  /* 0x0001e180ff05b7ac */ /* 0x000f220008000800 */
[----:B------:R-:W-:Y:S02]  /*5230*/  USHF.L.U32 UR35, UR28, 0x7, URZ ;  /* 0x000000071c237899 */ /* 0x000fe400080006ff */
[----:B---3--:R-:W-:Y:S07]  /*5240*/  UIMAD.WIDE.U32 UR6, UR14, UR8, URZ ;  /* 0x000000080e0672a5 */ /* 0x008fee000f8e00ff */
[----:B------:R-:W-:Y:S01]  /*5250*/  @!UP3 UMOV UR4, UR7 ;  /* 0x000000070004bc82 */ /* 0x000fe20008000000 */
[----:B----4-:R-:W-:Y:S02]  /*5260*/  @!UP3 UISETP.NE.AND UP0, UPT, UR5, 0x1, UPT ;  /* 0x000000010500b88c */ /* 0x010fe4000bf05270 */
[----:B------:R-:W-:Y:S02]  /*5270*/  @!UP3 USHF.R.U32.HI UR4, URZ, UR9, UR4 ;  /* 0x00000009ff04b299 */ /* 0x000fe40008011604 */
[----:B------:R-:W-:Y:S02]  /*5280*/  UIMAD.WIDE.U32 UR6, UR13, UR11, URZ ;  /* 0x0000000b0d0672a5 */ /* 0x000fe4000f8e00ff */
[----:B------:R-:W-:Y:S02]  /*5290*/  @!UP3 USEL UR8, UR14, UR4, !UP0 ;  /* 0x000000040e08b287 */ /* 0x000fe4000c000000 */
[----:B------:R-:W-:Y:S03]  /*52a0*/  @!UP3 UISETP.NE.AND UP0, UPT, UR10, 0x1, UPT ;  /* 0x000000010a00b88c */ /* 0x000fe6000bf05270 */
[----:B------:R-:W-:Y:S01]  /*52b0*/  @!UP3 UMOV UR6, UR7 ;  /* 0x000000070006bc82 */ /* 0x000fe20008000000 */
[----:B------:R-:W-:Y:S01]  /*52c0*/  USHF.L.U32 UR7, UR20, 0x8, URZ ;  /* 0x0000000814077899 */ /* 0x000fe200080006ff */
[----:B------:R-:W3:Y:S02]  /*52d0*/  @!UP3 LDCU UR4, c[0x0][0xf20] ;  /* 0x0001e400ff04b7ac */ /* 0x000ee40008000800 */
[----:B---3--:R-:W-:Y:S04]  /*52e0*/  @!UP3 USHF.R.U32.HI UR6, URZ, UR4, UR6 ;  /* 0x00000004ff06b299 */ /* 0x008fe80008011606 */
[----:B------:R-:W-:Y:S04]  /*52f0*/  @!UP3 USEL UR6, UR13, UR6, !UP0 ;  /* 0x000000060d06b287 */ /* 0x000fe8000c000000 */
[----:B------:R-:W-:Y:S02]  /*5300*/  @!UP3 UIADD3 UR4, UPT, UPT, -UR8, UR6, URZ ;  /* 0x000000060804b290 */ /* 0x000fe4000fffe1ff */
[----:B------:R-:W-:Y:S02]  /*5310*/  @!UP3 UIADD3 UR6, UPT, UPT, UR8, -UR6, URZ ;  /* 0x800000060806b290 */ /* 0x000fe4000fffe0ff */
[----:B------:R-:W-:Y:S02]  /*5320*/  @!UP3 UIMAD UR14, UR4, UR5, UR14 ;  /* 0x00000005040eb2a4 */ /* 0x000fe4000f8e020e */
[----:B------:R-:W-:Y:S01]  /*5330*/  @!UP3 UIMAD UR13, UR6, UR10, UR13 ;  /* 0x0000000a060db2a4 */ /* 0x000fe2000f8e020d */
[----:B------:R-:W-:Y:S11]  /*5340*/  BRA.U UP4, `(.L_x_89) ;  /* 0x0000000104107547 */ /* 0x000ff6000b800000 */
[----:B-1----:R-:W-:Y:S04]  /*5350*/  MOV R0, UR52 ;  /* 0x0000003400007c02 */ /* 0x002fe80008000f00 */
[----:B------:R-:W-:Y:S04]  /*5360*/  SHF.L.U32 R5, R0, 0x1f, RZ ;  /* 0x0000001f00057819 */ /* 0x000fe800000006ff */
[----:B------:R-:W1:Y:S02]  /*5370*/  SYNCS.PHASECHK.TRANS64.TRYWAIT P1, [UR21+0x88], R5 ;  /* 0x00008805ff0075a7 */ /* 0x000e640008021115 */
[----:B-1----:R-:W-:Y:S05]  /*5380*/  @!P1 BRA `(.L_x_90) ;  /* 0x0000007800089947 */ /* 0x002fea0003800000 */
.L_x_89:
[----:B------:R-:W-:Y:S05]  /*5390*/  BRA.U !UP6, `(.L_x_91) ;  /* 0x000000010e387547 */ /* 0x000fea000b800000 */
[----:B------:R-:W-:Y:S01]  /*53a0*/  UPLOP3.LUT UP1, UPT, UPT, UPT, UP5, 0x80, 0x8 ;  /* 0x000000000008789c */ /* 0x000fe20003f2f050 */
[----:B-1----:R-:W-:Y:S01]  /*53b0*/  HFMA2 R0, -RZ, RZ, 0, 5.9604644775390625e-08 ;  /* 0x00000001ff007431 */ /* 0x002fe200000001ff */
[----:B------:R-:W1:Y:S01]  /*53c0*/  LDCU.64 UR8, c[0x0][0x358] ;  /* 0x00006b00ff0877ac */ /* 0x000e620008000a00 */
[----:B------:R-:W-:Y:S03]  /*53d0*/  IMAD.MOV.U32 R139, RZ, RZ, 0x1 ;  /* 0x00000001ff8b7424 */ /* 0x000fe600078e00ff */
[----:B------:R-:W-:Y:S05]  /*53e0*/  PLOP3.LUT P1, PT, PT, PT, UP1, 0x80, 0x8 ;  /* 0x000000000008781c */ /* 0x000fea0003f2f018 */
[----:B------:R-:W3:Y:S01]  /*53f0*/  @UP1 LDCU.64 UR4, c[0x0][0xc88] ;  /* 0x00019100ff0417ac */ /* 0x000ee20008000a00 */
[----:B------:R-:W-:Y:S07]  /*5400*/  @UP1 UIMAD UR6, UR44, UR38, URZ ;  /* 0x000000262c0612a4 */ /* 0x000fee000f8e02ff */
[----:B------:R-:W-:Y:S01]  /*5410*/  @!P1 PRMT R139, R0, 0x7610, R139 ;  /* 0x00007610008b9816 */ /* 0x000fe2000000008b */
[----:B---3--:R-:W-:Y:S06]  /*5420*/  @UP1 UIMAD.WIDE UR4, UR6, 0x4, UR4 ;  /* 0x00000004060418a5 */ /* 0x008fec000f8e0204 */
[----:B------:R-:W-:Y:S01]  /*5430*/  IMAD.U32 R6, RZ, RZ, UR4 ;  /* 0x00000004ff067e24 */ /* 0x000fe2000f8e00ff */
[----:B------:R-:W-:Y:S04]  /*5440*/  MOV R7, UR5 ;  /* 0x0000000500077c02 */ /* 0x000fe80008000f00 */
[----:B------:R-:W3:Y:S01]  /*5450*/  @!UP1 LDCU UR4, c[0x0][0xc80] ;  /* 0x00019000ff0497ac */ /* 0x000ee20008000800 */
[----:B-1---5:R4:W5:Y:S02]  /*5460*/  @P1 LDG.E R71, desc[UR8][R6.64] ;  /* 0x0000000806471981 */ /* 0x022964000c1e1900 */
[----:B---34-:R-:W-:Y:S07]  /*5470*/  @!P1 IMAD.U32 R71, RZ, RZ, UR4 ;  /* 0x00000004ff479e24 */ /* 0x018fee000f8e00ff */
.L_x_91:
[----:B-----5:R-:W-:Y:S01]  /*5480*/  @!P0 FSETP.EQ.AND P2, PT, R71, RZ, PT ;  /* 0x000000ff4700820b */ /* 0x020fe20003f42000 */
[----:B------:R-:W-:Y:S01]  /*5490*/  @!UPT UIADD3 URZ, UPT, UPT, URZ, URZ, URZ ;  /* 0x000000fffffff290 */ /* 0x000fe2000fffe0ff */
[----:B------:R-:W-:Y:S11]  /*54a0*/  @!P0 BRA `(.L_x_92) ;  /* 0x0000000000148947 */ /* 0x000ff60003800000 */
[----:B------:R-:W-:Y:S02]  /*54b0*/  LOP3.LUT P0, RZ, R139, 0xff, RZ, 0xc0, !PT ;  /* 0x000000ff8bff7812 */ /* 0x000fe4000780c0ff */
[----:B------:R-:W-:Y:S04]  /*54c0*/  PLOP3.LUT P2, PT, PT, PT, UP1, 0x80, 0x8 ;  /* 0x000000000008781c */ /* 0x000fe80003f4f018 */
[----:B------:R-:W-:Y:S07]  /*54d0*/  PLOP3.LUT P2, PT, P2, PT, PT, 0x8, 0x80 ;  /* 0x000000000080781c */ /* 0x000fee000174e170 */
[----:B------:R-:W-:Y:S11]  /*54e0*/  @P0 FSETP.EQ.AND P2, PT, R71, RZ, PT ;  /* 0x000000ff4700020b */ /* 0x000ff60003f42000 */
[----:B------:R-:W-:Y:S02]  /*54f0*/  @!UPT UIADD3 URZ, UPT, UPT, URZ, URZ, URZ ;  /* 0x000000fffffff290 */ /* 0x000fe4000fffe0ff */
.L_x_92:
[----:B------:R-:W3:Y:S01]  /*5500*/  SYNCS.PHASECHK.TRANS64.TRYWAIT P0, [UR21+0x60], R4 ;  /* 0x00006004ff0075a7 */ /* 0x000ee20008001115 */
[----:B------:R-:W-:Y:S04]  /*5510*/  ELECT P1, URZ, PT ;  /* 0x0000000000ff782f */ /* 0x000fe80003820000 */
[----:B------:R-:W-:Y:S01]  /*5520*/  PLOP3.LUT P1, PT, P2, P1, PT, 0xf2, 0x2f ;  /* 0x00000000002f781c */ /* 0x000fe20001723e72 */
[----:B------:R-:W-:Y:S01]  /*5530*/  @!UPT UIADD3 URZ, UPT, UPT, URZ, URZ, URZ ;  /* 0x000000fffffff290 */ /* 0x000fe2000fffe0ff */
[----:B---3--:R-:W-:Y:S11]  /*5540*/  @!P0 BRA `(.L_x_93) ;  /* 0x0000007400b08947 */ /* 0x008ff60003800000 */
.L_x_179:
[----:B------:R-:W-:Y:S01]  /*5550*/  @!P1 IADD3 R2, P0, PT, R12, 0x980, RZ ;  /* 0x000009800c029810 */ /* 0x000fe20007f1e0ff */
[----:B------:R-:W-:Y:S01]  /*5560*/  ULOP3.LUT UR4, UR29, 0x1, URZ, 0xc0, !UPT ;  /* 0x000000011d047892 */ /* 0x000fe2000f8ec0ff */
[----:B------:R-:W-:Y:S02]  /*5570*/  VOTEU.ALL UP0, P1 ;  /* 0x0000000000ff7886 */ /* 0x000fe40000800000 */
[----:B------:R-:W-:Y:S01]  /*5580*/  @!P1 R2UR UR6, R2 ;  /* 0x00000000020692ca */ /* 0x000fe200000e0000 */
[----:B-1----:R-:W-:Y:S01]  /*5590*/  @!P1 IMAD.X R0, RZ, RZ, R13, P0 ;  /* 0x000000ffff009224 */ /* 0x002fe200000e060d */
[----:B------:R-:W-:Y:S01]  /*55a0*/  UMOV UR10, 0x0 ;  /* 0x00000000000a7882 */ /* 0x000fe20000000000 */
[----:B------:R-:W-:Y:S01]  /*55b0*/  ISETP.NE.AND P0, PT, RZ, UR4, !P1 ;  /* 0x00000004ff007c0c */ /* 0x000fe2000cf05270 */
[----:B------:R-:W-:Y:S02]  /*55c0*/  @!UP0 UIADD3 UR8, UPT, UPT, UR7, 0xc0, URZ ;  /* 0x000000c007088890 */ /* 0x000fe4000fffe0ff */
[----:B------:R-:W-:Y:S01]  /*55d0*/  @!P1 R2UR UR5, R0 ;  /* 0x00000000000592ca */ /* 0x000fe200000e0000 */
[----:B------:R-:W-:Y:S01]  /*55e0*/  @!UP0 UIADD3 UR32, UPT, UPT, UR21, 0x400, URZ ;  /* 0x0000040015208890 */ /* 0x000fe2000fffe0ff */
[----:B------:R-:W-:Y:S02]  /*55f0*/  VOTEU.ALL UP0, P1 ;  /* 0x0000000000ff7886 */ /* 0x000fe40000800000 */
[----:B------:R-:W-:Y:S01]  /*5600*/  @!P1 IMAD.U32 R0, RZ, RZ, UR8 ;  /* 0x00000008ff009e24 */ /* 0x000fe2000f8e00ff */
[----:B------:R-:W-:Y:S01]  /*5610*/  UMOV UR11, 0x10000000 ;  /* 0x10000000000b7882 */ /* 0x000fe20000000000 */
[----:B------:R-:W-:Y:S01]  /*5620*/  UMOV UR36, UR44 ;  /* 0x0000002c00247c82 */ /* 0x000fe20008000000 */
[----:B------:R-:W-:Y:S03]  /*5630*/  IMAD.U32 R6, RZ, RZ, UR6 ;  /* 0x00000006ff067e24 */ /* 0x000fe6000f8e00ff */
[----:B------:R-:W-:Y:S01]  /*5640*/  @P0 IMAD R0, RZ, RZ, UR7 ;  /* 0x00000007ff000e24 */ /* 0x000fe2000f8e02ff */
[----:B------:R-:W-:Y:S02]  /*5650*/  PLOP3.LUT P0, PT, P1, PT, PT, 0x8, 0x80 ;  /* 0x000000000080781c */ /* 0x000fe40000f0e170 */
[----:B------:R-:W-:Y:S01]  /*5660*/  IMAD.U32 R7, RZ, RZ, UR5 ;  /* 0x00000005ff077e24 */ /* 0x000fe2000f8e00ff */
[----:B------:R-:W-:Y:S10]  /*5670*/  @!P1 R2UR UR8, R6 ;  /* 0x00000000060892ca */ /* 0x000ff400000e0000 */
[----:B------:R-:W-:Y:S01]  /*5680*/  @P0 R2UR.BROADCAST UR34, R0 ;  /* 0x00000000002202ca */ /* 0x000fe200008e0000 */
[----:B------:R-:W-:Y:S01]  /*5690*/  @!P1 IMAD.MOV.U32 R0, RZ, RZ, 0x4000 ;  /* 0x00004000ff009424 */ /* 0x000fe200078e00ff */
[----:B------:R-:W-:Y:S11]  /*56a0*/  @!P1 R2UR UR9, R7 ;  /* 0x00000000070992ca */ /* 0x000ff600000e0000 */
[----:B------:R-:W-:Y:S02]  /*56b0*/  @!UPT UIADD3 URZ, UPT, UPT, URZ, URZ, URZ ;  /* 0x000000fffffff290 */ /* 0x000fe4000fffe0ff */
[----:B------:R1:W-:Y:S01]  /*56c0*/  @!UP0 UTMALDG.3D [UR32], [UR8], desc[UR10] ;  /* 0x00000a20080085b4 */ /* 0x0003e20008011000 */
[----:B------:R1:W-:Y:S01]  /*56d0*/  @!P1 SYNCS.ARRIVE.TRANS64.RED.A0TR RZ, [UR21+0x40], R0 ;  /* 0x00004000ffff99a7 */ /* 0x0003e20008300415 */
[----:B------:R-:W-:Y:S01]  /*56e0*/  SYNCS.ARRIVE.TRANS64.RED.A1T0 RZ, [UR49], RZ ;  /* 0x000000ffffff79a7 */ /* 0x000fe20008100431 */
[----:B------:R-:W3:Y:S02]  /*56f0*/  SYNCS.PHASECHK.TRANS64.TRYWAIT P0, [UR21+0x68], R4 ;  /* 0x00006804ff0075a7 */ /* 0x000ee40008001115 */
[----:B-1-3--:R-:W-:Y:S05]  /*5700*/  @!P0 BRA `(.L_x_94) ;  /* 0x0000007400588947 */ /* 0x00afea0003800000 */
.L_x_181:
[----:B------:R-:W-:Y:S01]  /*5710*/  VOTEU.ALL UP0, P1 ;  /* 0x0000000000ff7886 */ /* 0x000fe20000800000 */
[----:B------:R-:W-:Y:S01]  /*5720*/  @!P1 IADD3 R2, P0, PT, R12, 0x980, RZ ;  /* 0x000009800c029810 */ /* 0x000fe20007f1e0ff */
[----:B------:R-:W-:Y:S01]  /*5730*/  UMOV UR10, 0x0 ;  /* 0x00000000000a7882 */ /* 0x000fe20000000000 */
[----:B------:R-:W-:Y:S01]  /*5740*/  UMOV UR11, 0x10000000 ;  /* 0x10000000000b7882 */ /* 0x000fe20000000000 */
[----:B------:R-:W-:Y:S01]  /*5750*/  UMOV UR27, UR35 ;  /* 0x00000023001b7c82 */ /* 0x000fe20008000000 */
[----:B------:R-:W-:Y:S01]  /*5760*/  @!UP0 UIMAD UR5, UR4, -0x40, UR7 ;  /* 0xffffffc0040588a4 */ /* 0x000fe2000f8e0207 */
[----:B------:R-:W-:Y:S01]  /*5770*/  @!P1 IMAD.X R0, RZ, RZ, R13, P0 ;  /* 0x000000ffff009224 */ /* 0x000fe200000e060d */
[----:B------:R-:W-:Y:S01]  /*5780*/  @!P1 R2UR UR6, R2 ;  /* 0x00000000020692ca */ /* 0x000fe200000e0000 */
[----:B------:R-:W-:Y:S02]  /*5790*/  @!UP0 UIADD3 UR24, UPT, UPT, UR21, 0x4400, URZ ;  /* 0x0000440015188890 */ /* 0x000fe4000fffe0ff */
[----:B------:R-:W-:Y:S02]  /*57a0*/  @!UP0 UIADD3 UR26, UPT, UPT, UR5, 0x80, URZ ;  /* 0x00000080051a8890 */ /* 0x000fe4000fffe0ff */
[----:B------:R-:W-:Y:S01]  /*57b0*/  @!P1 R2UR UR5, R0 ;  /* 0x00000000000592ca */ /* 0x000fe200000e0000 */
[----:B------:R-:W-:Y:S01]  /*57c0*/  VOTEU.ALL UP0, P1 ;  /* 0x0000000000ff7886 */ /* 0x000fe20000800000 */
[----:B------:R-:W-:Y:S01]  /*57d0*/  @!P1 IMAD.MOV.U32 R0, RZ, RZ, 0x4000 ;  /* 0x00004000ff009424 */ /* 0x000fe200078e00ff */
[----:B------:R-:W-:Y:S05]  /*57e0*/  UMOV UR28, UR44 ;  /* 0x0000002c001c7c82 */ /* 0x000fea0008000000 */
[----:B------:R-:W-:Y:S05]  /*57f0*/  IMAD.U32 R6, RZ, RZ, UR6 ;  /* 0x00000006ff067e24 */ /* 0x000fea000f8e00ff */
[----:B------:R-:W-:Y:S01]  /*5800*/  IMAD.U32 R7, RZ, RZ, UR5 ;  /* 0x00000005ff077e24 */ /* 0x000fe2000f8e00ff */
[----:B------:R-:W-:Y:S04]  /*5810*/  @!P1 R2UR UR8, R6 ;  /* 0x00000000060892ca */ /* 0x000fe800000e0000 */
[----:B------:R-:W-:Y:S11]  /*5820*/  @!P1 R2UR UR9, R7 ;  /* 0x00000000070992ca */ /* 0x000ff600000e0000 */
[----:B------:R-:W-:Y:S02]  /*5830*/  @!UPT UIADD3 URZ, UPT, UPT, URZ, URZ, URZ ;  /* 0x000000fffffff290 */ /* 0x000fe4000fffe0ff */
[----:B------:R3:W-:Y:S01]  /*5840*/  @!UP0 UTMALDG.3D [UR24], [UR8], desc[UR10] ;  /* 0x00000a18080085b4 */ /* 0x0007e20008011000 */
[----:B------:R3:W-:Y:S01]  /*5850*/  @!P1 SYNCS.ARRIVE.TRANS64.RED.A0TR RZ, [UR21+0x48], R0 ;  /* 0x00004800ffff99a7 */ /* 0x0007e20008300415 */
[----:B------:R-:W-:Y:S01]  /*5860*/  SYNCS.ARRIVE.TRANS64.RED.A1T0 RZ, [UR48], RZ ;  /* 0x000000ffffff79a7 */ /* 0x000fe20008100430 */
[----:B------:R-:W4:Y:S02]  /*5870*/  SYNCS.PHASECHK.TRANS64.TRYWAIT P0, [UR21+0x70], R4 ;  /* 0x00007004ff0075a7 */ /* 0x000f240008001115 */
[----:B---34-:R-:W-:Y:S05]  /*5880*/  @!P0 BRA `(.L_x_95) ;  /* 0x0000007400108947 */ /* 0x018fea0003800000 */
.L_x_183:
[----:B------:R-:W-:Y:S01]  /*5890*/  VOTEU.ALL UP0, P1 ;  /* 0x0000000000ff7886 */ /* 0x000fe20000800000 */
[----:B------:R-:W-:Y:S01]  /*58a0*/  @!P1 IADD3 R2, P0, PT, R12, 0x980, RZ ;  /* 0x000009800c029810 */ /* 0x000fe20007f1e0ff */
[----:B------:R-:W-:Y:S01]  /*58b0*/  UMOV UR10, 0x0 ;  /* 0x00000000000a7882 */ /* 0x000fe20000000000 */
[----:B------:R-:W-:Y:S01]  /*58c0*/  UMOV UR11, 0x10000000 ;  /* 0x10000000000b7882 */ /* 0x000fe20000000000 */
[----:B------:R-:W-:Y:S01]  /*58d0*/  UMOV UR19, UR35 ;  /* 0x0000002300137c82 */ /* 0x000fe20008000000 */
[----:B------:R-:W-:Y:S01]  /*58e0*/  @!UP0 ULEA UR5, UR4, UR7, 0x6 ;  /* 0x0000000704058291 */ /* 0x000fe2000f8e30ff */
        /* <DEDUP_REMOVED lines=18> */
.L_x_185:
[----:B------:R-:W-:Y:S01]  /*5a10*/  @!P1 IADD3 R2, P0, PT, R12, 0x980, RZ ;  /* 0x000009800c029810 */ /* 0x000fe20007f1e0ff */
[----:B------:R-:W-:Y:S01]  /*5a20*/  UMOV UR11, UR35 ;  /* 0x00000023000b7c82 */ /* 0x000fe20008000000 */
[----:B------:R-:W-:Y:S01]  /*5a30*/  R2UR UR18, R141 ;  /* 0x000000008d1272ca */ /* 0x000fe200000e0000 */
[----:B------:R-:W-:Y:S01]  /*5a40*/  UMOV UR12, UR44 ;  /* 0x0000002c000c7c82 */ /* 0x000fe20008000000 */
[----:B------:R-:W-:Y:S01]  /*5a50*/  @!P1 R2UR UR6, R2 ;  /* 0x00000000020692ca */ /* 0x000fe200000e0000 */
[----:B------:R-:W-:Y:S01]  /*5a60*/  @!P1 IMAD.X R0, RZ, RZ, R13, P0 ;  /* 0x000000ffff009224 */ /* 0x000fe200000e060d */
[----:B------:R-:W-:Y:S01]  /*5a70*/  ISETP.NE.OR P0, PT, RZ, UR4, P1 ;  /* 0x00000004ff007c0c */ /* 0x000fe20008f05670 */
[----:B------:R-:W-:Y:S01]  /*5a80*/  VOTEU.ALL UP0, P1 ;  /* 0x0000000000ff7886 */ /* 0x000fe20000800000 */
[----:B------:R-:W-:Y:S01]  /*5a90*/  VIADD R10, R10, 0x1 ;  /* 0x000000010a0a7836 */ /* 0x000fe20000000000 */
[----:B------:R-:W-:Y:S01]  /*5aa0*/  R2UR UR16, R142 ;  /* 0x000000008e1072ca */ /* 0x000fe200000e0000 */
[----:B------:R-:W-:Y:S01]  /*5ab0*/  UIADD3 UR29, UPT, UPT, UR29, 0x1, URZ ;  /* 0x000000011d1d7890 */ /* 0x000fe2000fffe0ff */
[----:B------:R-:W-:Y:S01]  /*5ac0*/  @!P1 R2UR UR5, R0 ;  /* 0x00000000000592ca */ /* 0x000fe200000e0000 */
[----:B------:R-:W-:Y:S01]  /*5ad0*/  @!UP0 UIADD3 UR10, UPT, UPT, UR7, 0xc0, URZ ;  /* 0x000000c0070a8890 */ /* 0x000fe2000fffe0ff */
[----:B------:R-:W-:Y:S01]  /*5ae0*/  LOP3.LUT R11, R11, 0x1, RZ, 0x3c, !PT ;  /* 0x000000010b0b7812 */ /* 0x000fe200078e3cff */
[----:B------:R-:W-:Y:S02]  /*5af0*/  @!UP0 UIADD3 UR8, UPT, UPT, UR21, 0xc400, URZ ;  /* 0x0000c40015088890 */ /* 0x000fe4000fffe0ff */
[----:B------:R-:W-:Y:S01]  /*5b00*/  @!UP0 UIADD3 UR9, UPT, UPT, UR21, 0x58, URZ ;  /* 0x0000005815098890 */ /* 0x000fe2000fffe0ff */
[----:B-1----:R-:W-:Y:S01]  /*5b10*/  IMAD.U32 R4, RZ, RZ, UR6 ;  /* 0x00000006ff047e24 */ /* 0x002fe2000f8e00ff */
[----:B------:R-:W-:Y:S01]  /*5b20*/  VOTEU.ALL UP0, P1 ;  /* 0x0000000000ff7886 */ /* 0x000fe20000800000 */
[----:B------:R-:W-:Y:S01]  /*5b30*/  @!P1 IMAD.U32 R0, RZ, RZ, UR10 ;  /* 0x0000000aff009e24 */ /* 0x000fe2000f8e00ff */
[----:B------:R-:W-:Y:S01]  /*5b40*/  UMOV UR6, 0x0 ;  /* 0x0000000000067882 */ /* 0x000fe20000000000 */
[----:B------:R-:W-:Y:S01]  /*5b50*/  @!P0 IMAD R0, RZ, RZ, UR7 ;  /* 0x00000007ff008e24 */ /* 0x000fe2000f8e02ff */
[----:B------:R-:W-:Y:S01]  /*5b60*/  @!P1 R2UR UR4, R4 ;  /* 0x00000000040492ca */ /* 0x000fe200000e0000 */
[----:B------:R-:W-:Y:S01]  /*5b70*/  UMOV UR7, 0x10000000 ;  /* 0x1000000000077882 */ /* 0x000fe20000000000 */
[----:B------:R-:W-:Y:S01]  /*5b80*/  IMAD.U32 R5, RZ, RZ, UR5 ;  /* 0x00000005ff057e24 */ /* 0x000fe2000f8e00ff */
[----:B------:R-:W-:Y:S01]  /*5b90*/  PLOP3.LUT P0, PT, P1, PT, PT, 0x8, 0x80 ;  /* 0x000000000080781c */ /* 0x000fe20000f0e170 */
[----:B------:R-:W-:Y:S11]  /*5ba0*/  UIADD3 UR20, UPT, UPT, UR13, UR18, URZ ;  /* 0x000000120d147290 */ /* 0x000ff6000fffe0ff */
[----:B------:R-:W-:Y:S01]  /*5bb0*/  @!UPT UIADD3 URZ, UPT, UPT, URZ, URZ, URZ ;  /* 0x000000fffffff290 */ /* 0x000fe2000fffe0ff */
[----:B------:R-:W-:Y:S01]  /*5bc0*/  @P0 R2UR.BROADCAST UR10, R0 ;  /* 0x00000000000a02ca */ /* 0x000fe200008e0000 */
[----:B------:R-:W-:Y:S01]  /*5bd0*/  UIADD3 UR28, UPT, UPT, UR14, UR16, URZ ;  /* 0x000000100e1c7290 */ /* 0x000fe2000fffe0ff */
[----:B------:R-:W-:Y:S01]  /*5be0*/  @!P1 R2UR UR5, R5 ;  /* 0x00000000050592ca */ /* 0x000fe200000e0000 */
[----:B------:R-:W-:Y:S01]  /*5bf0*/  UMOV UR44, UR30 ;  /* 0x0000001e002c7c82 */ /* 0x000fe20008000000 */
[C---:B------:R-:W-:Y:S01]  /*5c00*/  ISETP.NE.AND P0, PT, R10.reuse, 0x2, PT ;  /* 0x000000020a00780c */ /* 0x040fe20003f05270 */
[----:B------:R-:W-:Y:S03]  /*5c10*/  UPLOP3.LUT UP4, UPT, UPT, UPT, UPT, 0x80, 0x8 ;  /* 0x000000000008789c */ /* 0x000fe60003f8f070 */
[----:B------:R-:W-:Y:S02]  /*5c20*/  SEL R0, RZ, 0x1, P0 ;  /* 0x00000001ff007807 */ /* 0x000fe40000000000 */
[----:B------:R-:W-:Y:S02]  /*5c30*/  SEL R10, R10, RZ, P0 ;  /* 0x000000ff0a0a7207 */ /* 0x000fe40000000000 */
[----:B------:R-:W-:Y:S03]  /*5c40*/  LOP3.LUT R9, R9, R0, RZ, 0x3c, !PT ;  /* 0x0000000009097212 */ /* 0x000fe600078e3cff */
[----:B------:R1:W-:Y:S01]  /*5c50*/  @!UP0 UTMALDG.3D [UR8], [UR4], desc[UR6] ;  /* 0x00000608040085b4 */ /* 0x0003e20008011000 */
[----:B------:R1:W-:Y:S01]  /*5c60*/  @!P1 SYNCS.ARRIVE.TRANS64.RED.A0TR RZ, [UR21+0x58], R3 ;  /* 0x00005803ffff99a7 */ /* 0x0003e20008300415 */
[----:B------:R-:W-:Y:S01]  /*5c70*/  SYNCS.ARRIVE.TRANS64.RED.A1T0 RZ, [UR46], RZ ;  /* 0x000000ffffff79a7 */ /* 0x000fe2000810042e */
[----:B------:R-:W-:Y:S05]  /*5c80*/  BRA.U UP2, `(.L_x_97) ;  /* 0xfffffff102187547 */ /* 0x000fea000b83ffff */
[----:B-1----:R-:W-:-:S04]  /*5c90*/  SHF.L.U32 R3, R11, 0x1f, RZ ;  /* 0x0000001f0b037819 */ /* 0x002fc800000006ff */
[----:B------:R-:W1:Y:S02]  /*5ca0*/  SYNCS.PHASECHK.TRANS64.TRYWAIT P0, [UR21+0x60], R3 ;  /* 0x00006003ff0075a7 */ /* 0x000e640008001115 */
[----:B-1----:R-:W-:Y:S05]  /*5cb0*/  @!P0 BRA `(.L_x_98) ;  /* 0x0000007000348947 */ /* 0x002fea0003800000 */
.L_x_187:
[----:B------:R-:W3:Y:S02]  /*5cc0*/  SYNCS.PHASECHK.TRANS64.TRYWAIT P0, [UR21+0x68], R3 ;  /* 0x00006803ff0075a7 */ /* 0x000ee40008001115 */
[----:B---3--:R-:W-:Y:S05]  /*5cd0*/  @!P0 BRA `(.L_x_99) ;  /* 0x0000007000448947 */ /* 0x008fea0003800000 */
.L_x_189:
[----:B------:R-:W3:Y:S02]  /*5ce0*/  SYNCS.PHASECHK.TRANS64.TRYWAIT P0, [UR21+0x70], R3 ;  /* 0x00007003ff0075a7 */ /* 0x000ee40008001115 */
[----:B---3--:R-:W-:Y:S05]  /*5cf0*/  @!P0 BRA `(.L_x_100) ;  /* 0x0000007000548947 */ /* 0x008fea0003800000 */
.L_x_191:
[----:B-1----:R-:W-:-:S07]  /*5d00*/  MOV R0, UR21 ;  /* 0x0000001500007c02 */ /* 0x002fce0008000f00 */
.L_x_101:
[----:B-1----:R-:W-:-:S04]  /*5d10*/  SHF.L.U32 R3, R11, 0x1f, RZ ;  /* 0x0000001f0b037819 */ /* 0x002fc800000006ff */
[----:B------:R1:W3:Y:S03]  /*5d20*/  SYNCS.PHASECHK.TRANS64.TRYWAIT P0, [R0+URZ+0x78], R3 ;  /* 0x00007803000075a7 */ /* 0x0002e600080011ff */
[----:B---3--:R-:W-:Y:S05]  /*5d30*/  @!P0 NANOSLEEP.SYNCS 0x989680 ;  /* 0x009896800000895d */ /* 0x008fea0003900000 */
[----:B------:R-:W3:Y:S02]  /*5d40*/  @!P0 SYNCS.PHASECHK.TRANS64 P0, [R0+URZ+0x78], R3 ;  /* 0x00007803000085a7 */ /* 0x000ee400080010ff */
[----:B--23--:R-:W-:Y:S05]  /*5d50*/  @P0 EXIT ;  /* 0x000000000000094d */ /* 0x00cfea0003800000 */
[----:B------:R-:W-:Y:S05]  /*5d60*/  BRA `(.L_x_101) ;  /* 0xfffffffc00e87947 */ /* 0x000fea000383ffff */
.L_x_86:
[----:B------:R-:W-:-:S06]  /*5d70*/  UISETP.GE.AND UP0, UPT, UR21, 0x4, UPT ;  /* 0x000000041500788c */ /* 0x000fcc000bf06270 */
[----:B------:R-:W-:-:S13]  /*5d80*/  PLOP3.LUT P0, PT, PT, PT, UP0, 0x80, 0x8 ;  /* 0x000000000008781c */ /* 0x000fda0003f0f008 */
[----:B------:R-:W-:Y:S05]  /*5d90*/  @!P0 EXIT ;  /* 0x000000000000894d */ /* 0x000fea0003800000 */
[----:B------:R-:W1:Y:S08]  /*5da0*/  S2UR UR4, SR_CgaCtaId ;  /* 0x00000000000479c3 */ /* 0x000e700000008800 */
[----:B------:R-:W-:Y:S01]  /*5db0*/  BAR.SYNC.DEFER_BLOCKING 0x6, 0xa0 ;  /* 0x0182800000007b1d */ /* 0x000fe20000010000 */
[C---:B------:R-:W-:Y:S01]  /*5dc0*/  IMAD.SHL.U32 R0, R152.reuse, 0x40, RZ ;  /* 0x0000004098007824 */ /* 0x040fe200078e00ff */
[C---:B------:R-:W-:Y:S01]  /*5dd0*/  LOP3.LUT R138, R152.reuse, 0x1, RZ, 0xc0, !PT ;  /* 0x00000001988a7812 */ /* 0x040fe200078ec0ff */
[----:B------:R-:W-:-:S02]  /*5de0*/  IMAD.SHL.U32 R133, R152, 0x8, RZ ;  /* 0x0000000898857824 */ /* 0x000fc400078e00ff */
[----:B------:R-:W-:Y:S02]  /*5df0*/  HFMA2 R151, -RZ, RZ, 0, 1.1920928955078125e-07 ;  /* 0x00000002ff977431 */ /* 0x000fe400000001ff */
[----:B------:R-:W-:Y:S01]  /*5e00*/  IMAD.U32 R2, R152, 0x10000, RZ ;  /* 0x0001000098027824 */ /* 0x000fe200078e00ff */
[----:B------:R-:W-:Y:S01]  /*5e10*/  UMOV UR46, 0x400 ;  /* 0x00000400002e7882 */ /* 0x000fe20000000000 */
[----:B------:R-:W2:Y:S01]  /*5e20*/  LDC.64 R136, c[0x0][0xcb0] ;  /* 0x00032c00ff887b82 */ /* 0x000ea20000000a00 */
[----:B------:R-:W-:Y:S01]  /*5e30*/  LOP3.LUT R4, R0, 0x1c0, RZ, 0xc0, !PT ;  /* 0x000001c000047812 */ /* 0x000fe200078ec0ff */
[----:B------:R-:W-:Y:S01]  /*5e40*/  IMAD.MOV.U32 R150, RZ, RZ, 0x4 ;  /* 0x00000004ff967424 */ /* 0x000fe200078e00ff */
[----:B------:R-:W-:Y:S01]  /*5e50*/  ISETP.NE.U32.AND P0, PT, R138, 0x1, PT ;  /* 0x000000018a00780c */ /* 0x000fe20003f05070 */
[----:B------:R-:W-:Y:S01]  /*5e60*/  IMAD.MOV.U32 R149, RZ, RZ, 0x1 ;  /* 0x00000001ff957424 */ /* 0x000fe200078e00ff */
[----:B------:R-:W-:Y:S01]  /*5e70*/  LOP3.LUT R133, R4, 0x38, R133, 0xf8, !PT ;  /* 0x0000003804857812 */ /* 0x000fe200078ef885 */
[----:B------:R-:W-:Y:S01]  /*5e80*/  IMAD.MOV.U32 R146, RZ, RZ, RZ ;  /* 0x000000ffff927224 */ /* 0x000fe200078e00ff */
[----:B------:R-:W-:Y:S01]  /*5e90*/  LOP3.LUT R2, R2, 0x600000, RZ, 0xc0, !PT ;  /* 0x0060000002027812 */ /* 0x000fe200078ec0ff */
[----:B------:R-:W3:Y:S01]  /*5ea0*/  LDC.64 R134, c[0x0][0xca8] ;  /* 0x00032a00ff867b82 */ /* 0x000ee20000000a00 */
[----:B------:R-:W-:Y:S01]  /*5eb0*/  R2P PR, R152, 0x6 ;  /* 0x0000000698007804 */ /* 0x000fe20000000000 */
[----:B------:R-:W4:Y:S01]  /*5ec0*/  LDCU UR62, c[0x0][0x370] ;  /* 0x00006e00ff3e77ac */ /* 0x000f220008000800 */
[----:B------:R-:W-:-:S02]  /*5ed0*/  LOP3.LUT R133, R133, 0x1e00, R0, 0xf8, !PT ;  /* 0x00001e0085857812 */ /* 0x000fc400078ef800 */
[----:B------:R-:W-:Y:S01]  /*5ee0*/  P2R R0, PR, RZ, 0x1 ;  /* 0x00000001ff007803 */ /* 0x000fe20000000000 */
[----:B------:R-:W-:Y:S01]  /*5ef0*/  UMOV UR38, URZ ;  /* 0x000000ff00267c82 */ /* 0x000fe20008000000 */
[----:B------:R-:W-:Y:S01]  /*5f00*/  LOP3.LUT R152, R152, 0x60, RZ, 0xc0, !PT ;  /* 0x0000006098987812 */ /* 0x000fe200078ec0ff */
[----:B-1----:R-:W-:Y:S01]  /*5f10*/  ULEA UR46, UR4, UR46, 0x18 ;  /* 0x0000002e042e7291 */ /* 0x002fe2000f8ec0ff */
[----:B------:R-:W-:Y:S01]  /*5f20*/  MOV R148, RZ ;  /* 0x000000ff00947202 */ /* 0x000fe20000000f00 */
[----:B------:R-:W1:Y:S01]  /*5f30*/  LDCU.64 UR4, c[0x0][0xc90] ;  /* 0x00019200ff0477ac */ /* 0x000e620008000a00 */
[----:B------:R-:W-:Y:S02]  /*5f40*/  SEL R151, R151, 0xfffffffe, !P1 ;  /* 0xfffffffe97977807 */ /* 0x000fe40004800000 */
[----:B------:R-:W-:Y:S01]  /*5f50*/  SEL R150, R150, 0xfffffffc, !P2 ;  /* 0xfffffffc96967807 */ /* 0x000fe20005000000 */
[----:B------:R-:W2:Y:S03]  /*5f60*/  LDCU UR41, c[0x0][0xf0c] ;  /* 0x0001e180ff2977ac */ /* 0x000ea60008000800 */
[----:B------:R-:W4:Y:S01]  /*5f70*/  LDS R3, [UR46+0x110] ;  /* 0x0001102eff037984 */ /* 0x000f220008000800 */
[----:B------:R-:W2:Y:S01]  /*5f80*/  LDCU UR40, c[0x0][0xf30] ;  /* 0x0001e600ff2877ac */ /* 0x000ea20008000800 */
[----:B------:R-:W2:Y:S01]  /*5f90*/  LDCU.64 UR60, c[0x0][0xc88] ;  /* 0x00019100ff3c77ac */ /* 0x000ea20008000a00 */
[----:B------:R-:W2:Y:S01]  /*5fa0*/  LDCU.64 UR42, c[0x0][0xf28] ;  /* 0x0001e500ff2a77ac */ /* 0x000ea20008000a00 */
[----:B-1----:R-:W-:Y:S01]  /*5fb0*/  IMAD.U32 R153, RZ, RZ, UR5 ;  /* 0x00000005ff997e24 */ /* 0x002fe2000f8e00ff */
[----:B------:R-:W-:Y:S01]  /*5fc0*/  UIADD3 UR5, UPT, UPT, UR46, 0xb8, URZ ;  /* 0x000000b82e057890 */ /* 0x000fe2000fffe0ff */
[----:B------:R-:W-:Y:S01]  /*5fd0*/  IMAD.U32 R154, RZ, RZ, UR4 ;  /* 0x00000004ff9a7e24 */ /* 0x000fe2000f8e00ff */
[----:B------:R-:W-:-:S02]  /*5fe0*/  UIADD3 UR4, UPT, UPT, UR46, 0x400, URZ ;  /* 0x000004002e047890 */ /* 0x000fc4000fffe0ff */
[----:B------:R-:W-:Y:S01]  /*5ff0*/  ULOP3.LUT UR5, UR5, 0xfefffff8, URZ, 0xc0, !UPT ;  /* 0xfefffff805057892 */ /* 0x000fe2000f8ec0ff */
[----:B------:R-:W1:Y:S03]  /*6000*/  LDCU.128 UR56, c[0x0][0xf10] ;  /* 0x0001e200ff3877ac */ /* 0x000e660008000c00 */
[----:B------:R-:W-:Y:S02]  /*6010*/  IMAD.U32 R144, RZ, RZ, UR4 ;  /* 0x00000004ff907e24 */ /* 0x000fe4000f8e00ff */
[----:B------:R-:W-:Y:S01]  /*6020*/  IMAD.U32 R155, RZ, RZ, UR5 ;  /* 0x00000005ff9b7e24 */ /* 0x000fe2000f8e00ff */
[----:B------:R-:W1:Y:S01]  /*6030*/  LDCU UR55, c[0x0][0x374] ;  /* 0x00006e80ff3777ac */ /* 0x000e620008000800 */
[----:B------:R-:W-:Y:S01]  /*6040*/  UMOV UR54, URZ ;  /* 0x000000ff00367c82 */ /* 0x000fe20008000000 */
[----:B------:R-:W-:Y:S01]  /*6050*/  UMOV UR52, URZ ;  /* 0x000000ff00347c82 */ /* 0x000fe20008000000 */
[----:B--234-:R-:W-:-:S07]  /*6060*/  IMAD.IADD R2, R3, 0x1, R2 ;  /* 0x0000000103027824 */ /* 0x01cfce00078e0202 */
.L_x_146:
[----:B-1----:R-:W-:Y:S02]  /*6070*/  LEA R8, R146, UR46, 0x3 ;  /* 0x0000002e92087c11 */ /* 0x002fe4000f8e18ff */
[----:B------:R-:W-:Y:S02]  /*6080*/  SHF.L.U32 R3, R148, 0x1f, RZ ;  /* 0x0000001f94037819 */ /* 0x000fe400000006ff */
[----:B------:R-:W-:Y:S02]  /*6090*/  LEA R5, R146, UR46, 0x4 ;  /* 0x0000002e92057c11 */ /* 0x000fe4000f8e20ff */
[----:B--2---:R-:W2:Y:S02]  /*60a0*/  SYNCS.PHASECHK.TRANS64.TRYWAIT P0, [R8+URZ+0x90], R3 ;  /* 0x00009003080075a7 */ /* 0x004ea400080011ff */
[----:B--2---:R-:W-:Y:S05]  /*60b0*/  @!P0 BRA `(.L_x_102) ;  /* 0x0000006c007c8947 */ /* 0x004fea0003800000 */
.L_x_192:
[----:B------:R-:W3:Y:S01]  /*60c0*/  LDS.128 R4, [R5+0xf0] ;  /* 0x0000f00005047984 */ /* 0x000ee20000000c00 */
[----:B------:R-:W-:Y:S01]  /*60d0*/  UISETP.GE.AND UP0, UPT, UR45, 0x1, UPT ;  /* 0x000000012d00788c */ /* 0x000fe2000bf06270 */
[----:B------:R-:W-:Y:S01]  /*60e0*/  @!PT LDS RZ, [RZ] ;  /* 0x00000000fffff984 */ /* 0x000fe20000000800 */
[----:B------:R-:W-:Y:S01]  /*60f0*/  @!PT LDS RZ, [RZ] ;  /* 0x00000000fffff984 */ /* 0x000fe20000000800 */
[----:B------:R-:W-:Y:S01]  /*6100*/  @!PT LDS RZ, [RZ] ;  /* 0x00000000fffff984 */ /* 0x000fe20000000800 */
[----:B------:R-:W-:Y:S01]  /*6110*/  @!PT LDS RZ, [RZ] ;  /* 0x00000000fffff984 */ /* 0x000fe20000000800 */
[----:B------:R4:W-:Y:S06]  /*6120*/  MEMBAR.ALL.CTA ;  /* 0x0000000000007992 */ /* 0x0009ec0000008000 */
[----:B----4-:R-:W4:Y:S01]  /*6130*/  FENCE.VIEW.ASYNC.S ;  /* 0x00000000000073c6 */ /* 0x010f220000000000 */
[----:B---3--:R-:W-:Y:S11]  /*6140*/  LOP3.LUT P0, RZ, R6, 0x1, RZ, 0xc0, !PT ;  /* 0x0000000106ff7812 */ /* 0x008ff6000780c0ff */
[----:B------:R-:W-:Y:S02]  /*6150*/  @!UPT UIADD3 URZ, UPT, UPT, URZ, URZ, URZ ;  /* 0x000000fffffff290 */ /* 0x000fe4000fffe0ff */
[----:B----4-:R-:W-:Y:S01]  /*6160*/  VOTEU.ANY UP1, P0 ;  /* 0x0000000000ff7886 */ /* 0x010fe20000020100 */
[----:B------:R-:W-:Y:S01]  /*6170*/  PLOP3.LUT P0, PT, PT, PT, UP1, 0x80, 0x8 ;  /* 0x000000000008781c */ /* 0x000fe20003f0f018 */
[----:B------:R-:W-:Y:S06]  /*6180*/  UP2UR UR4, UPR, URZ, 0x2 ;  /* 0x00000002ff047883 */ /* 0x000fec0008000000 */
[----:B------:R-:W-:Y:S06]  /*6190*/  IMAD.U32 R156, RZ, RZ, UR4 ;  /* 0x00000004ff9c7e24 */ /* 0x000fec000f8e00ff */
[----:B------:R-:W-:Y:S02]  /*61a0*/  @P0 SHF.R.U32.HI R0, RZ, 0x10, R5 ;  /* 0x00000010ff000819 */ /* 0x000fe40000011605 */
[----:B--2---:R-:W-:Y:S02]  /*61b0*/  @P0 MOV R3, R4 ;  /* 0x0000000400030202 */ /* 0x004fe40000000f00 */
        /* <DEDUP_REMOVED lines=11> */
[----:B------:R-:W3:Y:S01]  /*6270*/  LDCU UR12, c[0x0][0xf20] ;  /* 0x0001e400ff0c77ac */ /* 0x000ee20008000800 */
[----:B-1----:R-:W-:Y:S02]  /*6280*/  UIMAD.WIDE.U32 UR4, UR55, UR59, URZ ;  /* 0x0000003b370472a5 */ /* 0x002fe4000f8e00ff */
[----:B------:R-:W-:Y:S02]  /*6290*/  UIMAD.WIDE.U32 UR6, UR62, UR56, URZ ;  /* 0x000000383e0672a5 */ /* 0x000fe4000f8e00ff */
[----:B------:R-:W-:Y:S02]  /*62a0*/  UISETP.NE.AND UP0, UPT, UR58, 0x1, UPT ;  /* 0x000000013a00788c */ /* 0x000fe4000bf05270 */
[----:B------:R-:W-:Y:S02]  /*62b0*/  UIMAD.WIDE.U32 UR8, UR36, UR59, URZ ;  /* 0x0000003b240872a5 */ /* 0x000fe4000f8e00ff */
[----:B------:R-:W-:Y:S02]  /*62c0*/  UISETP.NE.AND UP1, UPT, UR41, 0x1, UPT ;  /* 0x000000012900788c */ /* 0x000fe4000bf25270 */
[----:B------:R-:W-:Y:S02]  /*62d0*/  UIMAD.WIDE.U32 UR10, UR37, UR56, URZ ;  /* 0x00000038250a72a5 */ /* 0x000fe4000f8e00ff */
[----:B------:R-:W-:Y:S01]  /*62e0*/  UISETP.NE.AND UP2, UPT, UR45, 0x1, UPT ;  /* 0x000000012d00788c */ /* 0x000fe2000bf45270 */
[----:B------:R-:W-:Y:S02]  /*62f0*/  UMOV UR4, UR5 ;  /* 0x0000000500047c82 */ /* 0x000fe40008000000 */
[----:B---3--:R-:W-:Y:S03]  /*6300*/  USHF.R.U32.HI UR5, URZ, UR12, UR4 ;  /* 0x0000000cff057299 */ /* 0x008fe60008011604 */
[----:B------:R-:W-:Y:S02]  /*6310*/  UMOV UR4, UR7 ;  /* 0x0000000700047c82 */ /* 0x000fe40008000000 */
[----:B------:R-:W-:Y:S02]  /*6320*/  USHF.R.U32.HI UR7, URZ, UR57, UR4 ;  /* 0x00000039ff077299 */ /* 0x000fe40008011604 */
[----:B------:R-:W-:Y:S02]  /*6330*/  USEL UR4, UR55, UR5, !UP0 ;  /* 0x0000000537047287 */ /* 0x000fe4000c000000 */
[----:B------:R-:W-:Y:S01]  /*6340*/  USEL UR7, UR62, UR7, !UP1 ;  /* 0x000000073e077287 */ /* 0x000fe2000c800000 */
[----:B------:R-:W-:Y:S01]  /*6350*/  UMOV UR5, UR9 ;  /* 0x0000000900057c82 */ /* 0x000fe20008000000 */
[----:B------:R-:W-:Y:S02]  /*6360*/  UIMAD.WIDE.U32 UR8, UR4, UR42, URZ ;  /* 0x0000002a040872a5 */ /* 0x000fe4000f8e00ff */
[----:B------:R-:W-:Y:S03]  /*6370*/  USHF.R.U32.HI UR6, URZ, UR12, UR5 ;  /* 0x0000000cff067299 */ /* 0x000fe60008011605 */
[----:B------:R-:W-:Y:S01]  /*6380*/  UMOV UR5, UR11 ;  /* 0x0000000b00057c82 */ /* 0x000fe20008000000 */
[----:B------:R-:W-:Y:S02]  /*6390*/  UIMAD.WIDE.U32 UR10, UR7, UR42, URZ ;  /* 0x0000002a070a72a5 */ /* 0x000fe4000f8e00ff */
[----:B------:R-:W-:Y:S02]  /*63a0*/  USEL UR6, UR36, UR6, !UP0 ;  /* 0x0000000624067287 */ /* 0x000fe4000c000000 */
[----:B------:R-:W-:Y:S01]  /*63b0*/  USHF.R.U32.HI UR5, URZ, UR57, UR5 ;  /* 0x00000039ff057299 */ /* 0x000fe20008011605 */
[----:B------:R-:W-:Y:S02]  /*63c0*/  UMOV UR8, UR9 ;  /* 0x0000000900087c82 */ /* 0x000fe40008000000 */
[----:B------:R-:W-:Y:S01]  /*63d0*/  UMOV UR10, UR11 ;  /* 0x0000000b000a7c82 */ /* 0x000fe20008000000 */
[----:B------:R-:W-:Y:S02]  /*63e0*/  @UP2 USHF.R.U32.HI UR4, URZ, UR43, UR8 ;  /* 0x0000002bff042299 */ /* 0x000fe40008011608 */
[----:B------:R-:W-:Y:S02]  /*63f0*/  @UP2 USHF.R.U32.HI UR7, URZ, UR43, UR10 ;  /* 0x0000002bff072299 */ /* 0x000fe4000801160a */
[----:B------:R-:W-:Y:S02]  /*6400*/  UIMAD UR4, UR45, UR4, URZ ;  /* 0x000000042d0472a4 */ /* 0x000fe4000f8e02ff */
[----:B------:R-:W-:Y:S02]  /*6410*/  UIMAD.WIDE.U32 UR10, UR6, UR42, URZ ;  /* 0x0000002a060a72a5 */ /* 0x000fe4000f8e00ff */
[----:B------:R-:W-:Y:S02]  /*6420*/  USEL UR5, UR37, UR5, !UP1 ;  /* 0x0000000525057287 */ /* 0x000fe4000c800000 */
[----:B------:R-:W-:Y:S02]  /*6430*/  UIMAD UR8, UR45, UR7, URZ ;  /* 0x000000072d0872a4 */ /* 0x000fe4000f8e02ff */
[----:B------:R-:W-:Y:S03]  /*6440*/  UISETP.GE.AND UP0, UPT, UR6, UR4, UPT ;  /* 0x000000040600728c */ /* 0x000fe6000bf06270 */
[----:B------:R-:W-:Y:S01]  /*6450*/  UMOV UR4, UR11 ;  /* 0x0000000b00047c82 */ /* 0x000fe20008000000 */
[----:B------:R-:W-:Y:S02]  /*6460*/  UISETP.GE.OR UP0, UPT, UR5, UR8, UP0 ;  /* 0x000000080500728c */ /* 0x000fe40008706670 */
[----:B------:R-:W-:Y:S02]  /*6470*/  USHF.R.U32.HI UR4, URZ, UR43, UR4 ;  /* 0x0000002bff047299 */ /* 0x000fe40008011604 */
[----:B------:R-:W-:Y:S02]  /*6480*/  UIMAD.WIDE.U32 UR8, UR5, UR42, URZ ;  /* 0x0000002a050872a5 */ /* 0x000fe4000f8e00ff */
[----:B------:R-:W-:Y:S02]  /*6490*/  USEL UR11, UR6, UR4, !UP2 ;  /* 0x00000004060b7287 */ /* 0x000fe4000d000000 */
[----:B------:R-:W-:Y:S02]  /*64a0*/  UIADD3 UR8, UPT, UPT, -UR5, URZ, URZ ;  /* 0x000000ff05087290 */ /* 0x000fe4000fffe1ff */
[----:B------:R-:W-:Y:S01]  /*64b0*/  UIADD3 UR10, UPT, UPT, -UR11, URZ, URZ ;  /* 0x000000ff0b0a7290 */ /* 0x000fe2000fffe1ff */
[----:B------:R-:W-:Y:S01]  /*64c0*/  @!UP0 UMOV UR4, UR9 ;  /* 0x0000000900048c82 */ /* 0x000fe20008000000 */
[----:B------:R-:W-:Y:S02]  /*64d0*/  UIADD3 UR9, UPT, UPT, -UR6, URZ, URZ ;  /* 0x000000ff06097290 */ /* 0x000fe4000fffe1ff */
[----:B------:R-:W-:Y:S02]  /*64e0*/  @!UP0 USHF.R.U32.HI UR4, URZ, UR43, UR4 ;  /* 0x0000002bff048299 */ /* 0x000fe40008011604 */
[----:B------:R-:W-:Y:S02]  /*64f0*/  UIMAD UR10, UR45, UR10, UR6 ;  /* 0x0000000a2d0a72a4 */ /* 0x000fe4000f8e0206 */
[----:B------:R-:W-:Y:S04]  /*6500*/  @!UP0 USEL UR4, UR5, UR4, !UP2 ;  /* 0x0000000405048287 */ /* 0x000fe8000d000000 */
[----:B------:R-:W-:Y:S02]  /*6510*/  @!UP0 UIMAD UR10, UR7, UR10, UR4 ;  /* 0x0000000a070a82a4 */ /* 0x000fe4000f8e0204 */
[----:B------:R-:W-:Y:S02]  /*6520*/  @!UP0 UIADD3 UR11, UPT, UPT, UR11, -UR4, URZ ;  /* 0x800000040b0b8290 */ /* 0x000fe4000fffe0ff */
[----:B------:R-:W-:Y:S02]  /*6530*/  UIMAD UR7, UR41, UR8, UR37 ;  /* 0x00000008290772a4 */ /* 0x000fe4000f8e0225 */
[----:B------:R-:W-:Y:S02]  /*6540*/  @!UP0 UIMAD UR6, UR11, UR45, UR5 ;  /* 0x0000002d0b0682a4 */ /* 0x000fe4000f8e0205 */
[----:B------:R-:W-:Y:S01]  /*6550*/  UIMAD UR4, UR58, UR9, UR36 ;  /* 0x000000093a0472a4 */ /* 0x000fe2000f8e0224 */
[----:B------:R-:W-:Y:S02]  /*6560*/  @!UP0 UMOV UR5, UR10 ;  /* 0x0000000a00058c82 */ /* 0x000fe40008000000 */
[----:B------:R-:W-:Y:S02]  /*6570*/  UIMAD UR37, UR5, UR41, UR7 ;  /* 0x00000029052572a4 */ /* 0x000fe4000f8e0207 */
[----:B------:R-:W-:Y:S11]  /*6580*/  UIMAD UR36, UR6, UR58, UR4 ;  /* 0x0000003a062472a4 */ /* 0x000ff6000f8e0204 */
[----:B------:R-:W-:Y:S01]  /*6590*/  @!UPT UIADD3 URZ, UPT, UPT, URZ, URZ, URZ ;  /* 0x000000fffffff290 */ /* 0x000fe2000fffe0ff */
.L_x_103:
[----:B------:R-:W-:Y:S01]  /*65a0*/  UISETP.NE.AND UP0, UPT, UR40, 0x1, UPT ;  /* 0x000000012800788c */ /* 0x000fe2000bf05270 */
[----:B------:R-:W-:Y:S01]  /*65b0*/  LOP3.LUT P0, RZ, R144, 0x3f0, RZ, 0xc0, !PT ;  /* 0x000003f090ff7812 */ /* 0x000fe2000780c0ff */
[----:B------:R-:W-:Y:S01]  /*65c0*/  USHF.L.U32 UR53, UR20, 0x8, URZ ;  /* 0x0000000814357899 */ /* 0x000fe200080006ff */
[----:B------:R-:W-:Y:S01]  /*65d0*/  BSSY.RECONVERGENT B6, `(.L_x_104) ;  /* 0x0000034000067945 */ /* 0x000fe20003800200 */
[----:B------:R-:W-:Y:S01]  /*65e0*/  USHF.L.U32 UR50, UR28, 0x7, URZ ;  /* 0x000000071c327899 */ /* 0x000fe200080006ff */
[----:B------:R-:W-:Y:S06]  /*65f0*/  IADD3 R146, PT, PT, R146, 0x1, RZ ;  /* 0x0000000192927810 */ /* 0x000fec0007ffe0ff */
[----:B------:R-:W3:Y:S01]  /*6600*/  @!UP0 LDCU.128 UR12, c[0x0][0xf10] ;  /* 0x0001e200ff0c87ac */ /* 0x000ee20008000c00 */
[----:B------:R-:W4:Y:S01]  /*6610*/  @!UP0 LDCU UR5, c[0x0][0xf0c] ;  /* 0x0001e180ff0587ac */ /* 0x000f220008000800 */
[----:B------:R-:W1:Y:S01]  /*6620*/  @!UP0 LDCU UR10, c[0x0][0xf20] ;  /* 0x0001e400ff0a87ac */ /* 0x000e620008000800 */
[----:B---3--:R-:W-:Y:S02]  /*6630*/  UIMAD.WIDE.U32 UR8, UR37, UR12, URZ ;  /* 0x0000000c250872a5 */ /* 0x008fe4000f8e00ff */
[----:B------:R-:W-:Y:S02]  /*6640*/  UIMAD.WIDE.U32 UR6, UR36, UR15, URZ ;  /* 0x0000000f240672a5 */ /* 0x000fe4000f8e00ff */
[----:B------:R-:W-:Y:S03]  /*6650*/  @!UP0 UISETP.NE.AND UP1, UPT, UR14, 0x1, UPT ;  /* 0x000000010e00888c */ /* 0x000fe6000bf25270 */
[----:B------:R-:W-:Y:S01]  /*6660*/  @!UP0 UMOV UR4, UR9 ;  /* 0x0000000900048c82 */ /* 0x000fe20008000000 */
[----:B----4-:R-:W-:Y:S02]  /*6670*/  @!UP0 UISETP.NE.AND UP2, UPT, UR5, 0x1, UPT ;  /* 0x000000010500888c */ /* 0x010fe4000bf45270 */
[----:B------:R-:W-:Y:S01]  /*6680*/  @!UP0 USHF.R.U32.HI UR4, URZ, UR13, UR4 ;  /* 0x0000000dff048299 */ /* 0x000fe20008011604 */
[----:B------:R-:W-:Y:S02]  /*6690*/  @!UP0 UMOV UR6, UR7 ;  /* 0x0000000700068c82 */ /* 0x000fe40008000000 */
[----:B-1----:R-:W-:Y:S02]  /*66a0*/  @!UP0 USHF.R.U32.HI UR6, URZ, UR10, UR6 ;  /* 0x0000000aff068299 */ /* 0x002fe40008011606 */
[----:B------:R-:W-:Y:S02]  /*66b0*/  @!UP0 USEL UR7, UR37, UR4, !UP2 ;  /* 0x0000000425078287 */ /* 0x000fe4000d000000 */
[----:B------:R-:W-:Y:S04]  /*66c0*/  @!UP0 USEL UR6, UR36, UR6, !UP1 ;  /* 0x0000000624068287 */ /* 0x000fe8000c800000 */
[----:B------:R-:W-:Y:S02]  /*66d0*/  @!UP0 UIADD3 UR4, UPT, UPT, -UR7, UR6, URZ ;  /* 0x0000000607048290 */ /* 0x000fe4000fffe1ff */
[----:B------:R-:W-:Y:S02]  /*66e0*/  @!UP0 UIADD3 UR6, UPT, UPT, UR7, -UR6, URZ ;  /* 0x8000000607068290 */ /* 0x000fe4000fffe0ff */
[----:B------:R-:W-:Y:S02]  /*66f0*/  @!UP0 UIMAD UR37, UR4, UR5, UR37 ;  /* 0x00000005042582a4 */ /* 0x000fe4000f8e0225 */
[----:B------:R-:W-:Y:S01]  /*6700*/  @!UP0 UIMAD UR36, UR6, UR14, UR36 ;  /* 0x0000000e062482a4 */ /* 0x000fe2000f8e0224 */
[----:B------:R-:W-:Y:S11]  /*6710*/  @!P0 BRA `(.L_x_105) ;  /* 0x00000000007c8947 */ /* 0x000ff60003800000 */
[----:B------:R-:W1:Y:S01]  /*6720*/  LDCU.64 UR8, c[0x4][0x80] ;  /* 0x01001000ff0877ac */ /* 0x000e620008000a00 */
[----:B------:R-:W-:Y:S01]  /*6730*/  MOV R16, 0x0 ;  /* 0x0000000000107802 */ /* 0x000fe20000000f00 */
[----:B------:R-:W-:Y:S02]  /*6740*/  HFMA2 R12, -RZ, RZ, 0, 5.9604644775390625e-08 ;  /* 0x00000001ff0c7431 */ /* 0x000fe400000001ff */
[----:B------:R-:W-:Y:S01]  /*6750*/  IMAD.MOV.U32 R8, RZ, RZ, 0x70 ;  /* 0x00000070ff087424 */ /* 0x000fe200078e00ff */
[----:B------:R3:W4:Y:S01]  /*6760*/  LDC.64 R14, c[0x4][R16] ;  /* 0x01000000100e7b82 */ /* 0x0007220000000a00 */
[----:B------:R-:W2:Y:S01]  /*6770*/  LDCU.64 UR6, c[0x4][0x88] ;  /* 0x01001100ff0677ac */ /* 0x000ea20008000a00 */
[----:B------:R-:W-:Y:S01]  /*6780*/  IMAD.MOV.U32 R13, RZ, RZ, RZ ;  /* 0x000000ffff0d7224 */ /* 0x000fe200078e00ff */
[----:B------:R-:W2:Y:S01]  /*6790*/  LDCU.64 UR4, c[0x4][0x8] ;  /* 0x01000100ff0477ac */ /* 0x000ea20008000a00 */
[----:B-1----:R-:W-:Y:S01]  /*67a0*/  MOV R5, UR9 ;  /* 0x0000000900057c02 */ /* 0x002fe20008000f00 */
[----:B------:R-:W-:Y:S01]  /*67b0*/  IMAD.U32 R4, RZ, RZ, UR8 ;  /* 0x00000008ff047e24 */ /* 0x000fe2000f8e00ff */
[----:B--2---:R-:W-:Y:S01]  /*67c0*/  MOV R7, UR7 ;  /* 0x0000000700077c02 */ /* 0x004fe20008000f00 */
[----:B------:R-:W-:Y:S01]  /*67d0*/  IMAD.U32 R6, RZ, RZ, UR6 ;  /* 0x00000006ff067e24 */ /* 0x000fe2000f8e00ff */
[----:B------:R-:W-:Y:S01]  /*67e0*/  MOV R11, UR5 ;  /* 0x00000005000b7c02 */ /* 0x000fe20008000f00 */
[----:B------:R-:W-:Y:S02]  /*67f0*/  IMAD.U32 R10, RZ, RZ, UR4 ;  /* 0x00000004ff0a7e24 */ /* 0x000fe4000f8e00ff */
[----:B------:R-:W-:Y:S07]  /*6800*/  LEPC R20, `(.L_x_106) ;  /* 0x000000001014794e */ /* 0x000fee0000000000 */
[----:B---345:R-:W-:Y:S05]  /*6810*/  CALL.ABS.NOINC R14 ;  /* 0x000000000e007343 */ /* 0x038fea0003c00000 */
.L_x_106:
[----:B------:R-:W1:Y:S01]  /*6820*/  LDCU.64 UR8, c[0x4][0x80] ;  /* 0x01001000ff0877ac */ /* 0x000e620008000a00 */
[----:B------:R-:W2:Y:S01]  /*6830*/  LDC.64 R16, c[0x4][R16] ;  /* 0x0100000010107b82 */ /* 0x000ea20000000a00 */
[----:B------:R-:W-:Y:S02]  /*6840*/  HFMA2 R12, -RZ, RZ, 0, 5.9604644775390625e-08 ;  /* 0x00000001ff0c7431 */ /* 0x000fe400000001ff */
[----:B------:R-:W-:Y:S02]  /*6850*/  IMAD.MOV.U32 R8, RZ, RZ, 0x70 ;  /* 0x00000070ff087424 */ /* 0x000fe400078e00ff */
[----:B------:R-:W-:Y:S01]  /*6860*/  IMAD.MOV.U32 R13, RZ, RZ, RZ ;  /* 0x000000ffff0d7224 */ /* 0x000fe200078e00ff */
[----:B------:R-:W3:Y:S01]  /*6870*/  LDCU.64 UR6, c[0x4][0x88] ;  /* 0x01001100ff0677ac */ /* 0x000ee20008000a00 */
[----:B------:R-:W4:Y:S01]  /*6880*/  LDCU.64 UR4, c[0x4][0x8] ;  /* 0x01000100ff0477ac */ /* 0x000f220008000a00 */
[----:B-1----:R-:W-:Y:S02]  /*6890*/  MOV R4, UR8 ;  /* 0x0000000800047c02 */ /* 0x002fe40008000f00 */
[----:B------:R-:W-:Y:S02]  /*68a0*/  MOV R5, UR9 ;  /* 0x0000000900057c02 */ /* 0x000fe40008000f00 */
[----:B---3--:R-:W-:Y:S01]  /*68b0*/  MOV R7, UR7 ;  /* 0x0000000700077c02 */ /* 0x008fe20008000f00 */
[----:B------:R-:W-:Y:S01]  /*68c0*/  IMAD.U32 R6, RZ, RZ, UR6 ;  /* 0x00000006ff067e24 */ /* 0x000fe2000f8e00ff */
[----:B----4-:R-:W-:Y:S01]  /*68d0*/  MOV R11, UR5 ;  /* 0x00000005000b7c02 */ /* 0x010fe20008000f00 */
[----:B------:R-:W-:Y:S02]  /*68e0*/  IMAD.U32 R10, RZ, RZ, UR4 ;  /* 0x00000004ff0a7e24 */ /* 0x000fe4000f8e00ff */
[----:B------:R-:W-:Y:S07]  /*68f0*/  LEPC R20, `(.L_x_105) ;  /* 0x000000001014794e */ /* 0x000fee0000000000 */
[----:B--2---:R-:W-:Y:S05]  /*6900*/  CALL.ABS.NOINC R16 ;  /* 0x0000000010007343 */ /* 0x004fea0003c00000 */
.L_x_105:
[----:B------:R-:W-:Y:S05]  /*6910*/  BSYNC.RECONVERGENT B6 ;  /* 0x0000000000067941 */ /* 0x000fea0003800200 */
.L_x_104:
[----:B------:R-:W-:Y:S02]  /*6920*/  R2UR UR6, R143 ;  /* 0x000000008f0672ca */ /* 0x000fe400000e0000 */
[----:B------:R-:W-:Y:S02]  /*6930*/  R2UR UR5, R154 ;  /* 0x000000009a0572ca */ /* 0x000fe400000e0000 */
[----:B------:R-:W-:Y:S02]  /*6940*/  R2UR UR4, R153 ;  /* 0x00000000990472ca */ /* 0x000fe400000e0000 */
[----:B------:R-:W-:Y:S02]  /*6950*/  ISETP.NE.U32.AND P4, PT, R136, RZ, PT ;  /* 0x000000ff8800720c */ /* 0x000fe40003f85070 */
[----:B------:R-:W-:Y:S02]  /*6960*/  ISETP.NE.U32.AND P2, PT, RZ, UR60, PT ;  /* 0x0000003cff007c0c */ /* 0x000fe4000bf45070 */
[----:B------:R-:W-:Y:S02]  /*6970*/  ISETP.NE.AND.EX P4, PT, R137, RZ, PT, P4 ;  /* 0x000000ff8900720c */ /* 0x000fe40003f85340 */
[----:B------:R-:W-:Y:S01]  /*6980*/  ISETP.NE.AND.EX P2, PT, RZ, UR61, PT, P2 ;  /* 0x0000003dff007c0c */ /* 0x000fe2000bf45320 */
[----:B------:R-:W-:Y:S02]  /*6990*/  UISETP.NE.AND UP2, UPT, UR6, URZ, UPT ;  /* 0x000000ff0600728c */ /* 0x000fe4000bf45270 */
[----:B------:R-:W-:Y:S04]  /*69a0*/  UISETP.NE.U32.AND UP0, UPT, UR5, URZ, UPT ;  /* 0x000000ff0500728c */ /* 0x000fe8000bf05070 */
[----:B------:R-:W-:Y:S01]  /*69b0*/  UISETP.NE.AND.EX UP1, UPT, UR4, URZ, UPT, UP0 ;  /* 0x000000ff0400728c */ /* 0x000fe2000bf25300 */
[----:B------:R-:W-:Y:S01]  /*69c0*/  PLOP3.LUT P1, PT, PT, PT, UP2, 0x80, 0x8 ;  /* 0x000000000008781c */ /* 0x000fe20003f2f028 */
[----:B------:R-:W-:Y:S03]  /*69d0*/  UPLOP3.LUT UP0, UPT, UPT, UPT, UPT, 0x40, 0x4 ;  /* 0x000000000004789c */ /* 0x000fe60003f0e870 */
[----:B------:R-:W-:Y:S06]  /*69e0*/  @UP2 UPLOP3.LUT UP0, UPT, UPT, UPT, UP1, 0x80, 0x8 ;  /* 0x000000000008289c */ /* 0x000fec0003f0f010 */
[----:B------:R-:W-:Y:S01]  /*69f0*/  PLOP3.LUT P0, PT, PT, PT, UP0, 0x80, 0x8 ;  /* 0x000000000008781c */ /* 0x000fe20003f0f008 */
[----:B------:R-:W-:Y:S01]  /*6a00*/  @!UPT UIADD3 URZ, UPT, UPT, URZ, URZ, URZ ;  /* 0x000000fffffff290 */ /* 0x000fe2000fffe0ff */
[----:B------:R-:W-:Y:S11]  /*6a10*/  BRA.U !UP1, `(.L_x_107) ;  /* 0x0000000109407547 */ /* 0x000ff6000b800000 */
[----:B------:R-:W-:Y:S01]  /*6a20*/  UISETP.NE.U32.AND UP0, UPT, UR60, URZ, UPT ;  /* 0x000000ff3c00728c */ /* 0x000fe2000bf05070 */
[----:B------:R-:W-:Y:S01]  /*6a30*/  R2UR UR6, R154 ;  /* 0x000000009a0672ca */ /* 0x000fe200000e0000 */
[----:B------:R-:W1:Y:S01]  /*6a40*/  LDCU.64 UR8, c[0x0][0x358] ;  /* 0x00006b00ff0877ac */ /* 0x000e620008000a00 */
[----:B------:R-:W-:Y:S02]  /*6a50*/  HFMA2 R139, -RZ, RZ, 0, 5.9604644775390625e-08 ;  /* 0x00000001ff8b7431 */ /* 0x000fe400000001ff */
[----:B--2---:R-:W-:Y:S01]  /*6a60*/  IMAD.MOV.U32 R0, RZ, RZ, 0x1 ;  /* 0x00000001ff007424 */ /* 0x004fe200078e00ff */
[----:B------:R-:W-:Y:S06]  /*6a70*/  UISETP.NE.AND.EX UP0, UPT, UR61, URZ, UPT, UP0 ;  /* 0x000000ff3d00728c */ /* 0x000fec000bf05300 */
[----:B------:R-:W-:Y:S05]  /*6a80*/  PLOP3.LUT P3, PT, PT, PT, UP0, 0x80, 0x8 ;  /* 0x000000000008781c */ /* 0x000fea0003f6f008 */
[----:B------:R-:W2:Y:S01]  /*6a90*/  @UP0 LDCU.64 UR4, c[0x0][0xc88] ;  /* 0x00019100ff0407ac */ /* 0x000ea20008000a00 */
[----:B------:R-:W-:Y:S07]  /*6aa0*/  @UP0 UIMAD UR6, UR44, UR6, URZ ;  /* 0x000000062c0602a4 */ /* 0x000fee000f8e02ff */
[----:B------:R-:W-:Y:S01]  /*6ab0*/  @!P3 PRMT R139, R0, 0x7610, R139 ;  /* 0x00007610008bb816 */ /* 0x000fe2000000008b */
[----:B--2---:R-:W-:Y:S06]  /*6ac0*/  @UP0 UIMAD.WIDE UR4, UR6, 0x4, UR4 ;  /* 0x00000004060408a5 */ /* 0x004fec000f8e0204 */
[----:B------:R-:W-:Y:S02]  /*6ad0*/  IMAD.U32 R4, RZ, RZ, UR4 ;  /* 0x00000004ff047e24 */ /* 0x000fe4000f8e00ff */
[----:B------:R-:W-:Y:S03]  /*6ae0*/  IMAD.U32 R5, RZ, RZ, UR5 ;  /* 0x00000005ff057e24 */ /* 0x000fe6000f8e00ff */
[----:B------:R-:W2:Y:S02]  /*6af0*/  @!UP0 LDCU UR4, c[0x0][0xc80] ;  /* 0x00019000ff0487ac */ /* 0x000ea40008000800 */
[----:B-1---5:R1:W5:Y:S02]  /*6b00*/  @P3 LDG.E R71, desc[UR8][R4.64] ;  /* 0x0000000804473981 */ /* 0x022364000c1e1900 */
[----:B-12---:R-:W-:Y:S02]  /*6b10*/  @!P3 MOV R71, UR4 ;  /* 0x000000040047bc02 */ /* 0x006fe40008000f00 */
.L_x_107:
[----:B------:R-:W-:Y:S05]  /*6b20*/  @!P4 BRA `(.L_x_108) ;  /* 0x000000000024c947 */ /* 0x000fea0003800000 */
[----:B------:R-:W-:Y:S01]  /*6b30*/  ISETP.NE.U32.AND P3, PT, R134, RZ, PT ;  /* 0x000000ff8600720c */ /* 0x000fe20003f65070 */
[----:B------:R-:W1:Y:S03]  /*6b40*/  LDCU.64 UR4, c[0x0][0x358] ;  /* 0x00006b00ff0477ac */ /* 0x000e660008000a00 */
[----:B------:R-:W-:Y:S11]  /*6b50*/  ISETP.NE.AND.EX P3, PT, R135, RZ, PT, P3 ;  /* 0x000000ff8700720c */ /* 0x000ff60003f65330 */
[----:B------:R-:W-:Y:S02]  /*6b60*/  @!UPT UIADD3 URZ, UPT, UPT, URZ, URZ, URZ ;  /* 0x000000fffffff290 */ /* 0x000fe4000fffe0ff */
[----:B------:R-:W3:Y:S01]  /*6b70*/  @P3 LDC.64 R4, c[0x0][0xca8] ;  /* 0x00032a00ff043b82 */ /* 0x000ee20000000a00 */
[----:B--2---:R-:W-:Y:S04]  /*6b80*/  @P3 IMAD R0, R136, UR44, RZ ;  /* 0x0000002c88003c24 */ /* 0x004fe8000f8e02ff */
[----:B---3--:R-:W-:Y:S05]  /*6b90*/  @P3 IMAD.WIDE R4, R0, 0x4, R4 ;  /* 0x0000000400043825 */ /* 0x008fea00078e0204 */
[----:B-1---5:R1:W5:Y:S02]  /*6ba0*/  @P3 LDG.E R68, desc[UR4][R4.64] ;  /* 0x0000000404443981 */ /* 0x022364000c1e1900 */
[----:B-1----:R-:W3:Y:S02]  /*6bb0*/  @!P3 LDC R68, c[0x0][0xca0] ;  /* 0x00032800ff44bb82 */ /* 0x002ee40000000800 */
.L_x_108:
[----:B-----5:R-:W-:Y:S01]  /*6bc0*/  FSETP.NEU.AND P3, PT, R71, RZ, PT ;  /* 0x000000ff4700720b */ /* 0x020fe20003f6d000 */
[----:B------:R-:W-:Y:S01]  /*6bd0*/  IMAD.SHL.U32 R164, R133, 0x2, RZ ;  /* 0x0000000285a47824 */ /* 0x000fe200078e00ff */
[----:B------:R-:W-:Y:S01]  /*6be0*/  SEL R5, RZ, 0xffffffff, P2 ;  /* 0xffffffffff057807 */ /* 0x000fe20001000000 */
[----:B------:R-:W-:Y:S01]  /*6bf0*/  IMAD.SHL.U32 R78, R150, 0x10, RZ ;  /* 0x00000010964e7824 */ /* 0x000fe200078e00ff */
[----:B------:R-:W-:Y:S01]  /*6c00*/  @P1 LOP3.LUT P2, RZ, R139, 0xff, RZ, 0xc0, !PT ;  /* 0x000000ff8bff1812 */ /* 0x000fe2000784c0ff */
[----:B------:R-:W-:Y:S01]  /*6c10*/  VIADD R163, R164, UR46 ;  /* 0x0000002ea4a37c36 */ /* 0x000fe20008000000 */
[----:B------:R-:W-:Y:S01]  /*6c20*/  @P1 SEL R4, RZ, 0xffffffff, P3 ;  /* 0xffffffffff041807 */ /* 0x000fe20001800000 */
[----:B------:R-:W-:Y:S01]  /*6c30*/  IMAD.MOV.U32 R94, RZ, RZ, -0x10 ;  /* 0xfffffff0ff5e7424 */ /* 0x000fe200078e00ff */
[----:B------:R-:W-:Y:S01]  /*6c40*/  LOP3.LUT R149, R149, 0x1, RZ, 0x3c, !PT ;  /* 0x0000000195957812 */ /* 0x000fe200078e3cff */
[----:B------:R-:W-:Y:S01]  /*6c50*/  IMAD.SHL.U32 R92, R151, 0x10, RZ ;  /* 0x00000010975c7824 */ /* 0x000fe200078e00ff */
[----:B------:R-:W-:Y:S01]  /*6c60*/  @P0 SEL R4, R5, R4, !P2 ;  /* 0x0000000405040207 */ /* 0x000fe20005000000 */
[C---:B------:R-:W-:Y:S01]  /*6c70*/  IMAD.IADD R147, R163.reuse, 0x1, R78 ;  /* 0x00000001a3937824 */ /* 0x040fe200078e024e */
[----:B------:R-:W-:Y:S01]  /*6c80*/  PLOP3.LUT P0, PT, PT, PT, UP1, 0x80, 0x8 ;  /* 0x000000000008781c */ /* 0x000fe20003f0f018 */
[----:B------:R-:W-:Y:S01]  /*6c90*/  IMAD.U32 R3, RZ, RZ, UR38 ;  /* 0x00000026ff037e24 */ /* 0x000fe2000f8e00ff */
[----:B------:R-:W-:Y:S01]  /*6ca0*/  @P1 LOP3.LUT R4, R4, 0x1, RZ, 0xc0, !PT ;  /* 0x0000000104041812 */ /* 0x000fe200078ec0ff */
[----:B------:R-:W-:Y:S01]  /*6cb0*/  IMAD.IADD R162, R163, 0x1, R92 ;  /* 0x00000001a3a27824 */ /* 0x000fe200078e025c */
[----:B------:R-:W-:Y:S01]  /*6cc0*/  LOP3.LUT P4, R145, R139, 0xff, RZ, 0xc0, !PT ;  /* 0x000000ff8b917812 */ /* 0x000fe2000788c0ff */
[--C-:B------:R-:W-:Y:S01]  /*6cd0*/  IMAD.IADD R159, R92, 0x1, R147.reuse ;  /* 0x000000015c9f7824 */ /* 0x100fe200078e0293 */
[----:B------:R-:W-:Y:S01]  /*6ce0*/  ISETP.NE.U32.OR P5, PT, R4, 0x1, !P1 ;  /* 0x000000010400780c */ /* 0x000fe20004fa5470 */
[----:B------:R-:W-:Y:S01]  /*6cf0*/  IMAD.U32 R4, RZ, RZ, UR38 ;  /* 0x00000026ff047e24 */ /* 0x000fe2000f8e00ff */
[----:B------:R-:W-:Y:S01]  /*6d00*/  BSSY B1, `(.L_x_109) ;  /* 0x000004a000017945 */ /* 0x000fe20003800000 */
[----:B------:R-:W-:Y:S01]  /*6d10*/  IMAD.MOV.U32 R79, RZ, RZ, 0x1 ;  /* 0x00000001ff4f7424 */ /* 0x000fe200078e00ff */
[----:B------:R-:W-:Y:S01]  /*6d20*/  P2R R157, PR, RZ, 0x20 ;  /* 0x00000020ff9d7803 */ /* 0x000fe20000000000 */
[----:B------:R-:W-:Y:S01]  /*6d30*/  IMAD.MOV.U32 R77, RZ, RZ, RZ ;  /* 0x000000ffff4d7224 */ /* 0x000fe200078e00ff */
[----:B--2---:R-:W-:Y:S02]  /*6d40*/  SHF.L.U32 R0, R4, 0x1f, RZ ;  /* 0x0000001f04007819 */ /* 0x004fe400000006ff */
[----:B------:R-:W-:Y:S02]  /*6d50*/  CS2R R130, SRZ ;  /* 0x0000000000827805 */ /* 0x000fe4000001ff00 */
[----:B------:R-:W-:Y:S02]  /*6d60*/  SEL R4, RZ, 0xffffffff, P3 ;  /* 0xffffffffff047807 */ /* 0x000fe40001800000 */
[----:B------:R-:W-:Y:S02]  /*6d70*/  CS2R R128, SRZ ;  /* 0x0000000000807805 */ /* 0x000fe4000001ff00 */
[----:B------:R-:W-:Y:S02]  /*6d80*/  CS2R R122, SRZ ;  /* 0x00000000007a7805 */ /* 0x000fe4000001ff00 */
[----:B------:R-:W-:Y:S02]  /*6d90*/  CS2R R120, SRZ ;  /* 0x0000000000787805 */ /* 0x000fe4000001ff00 */
[----:B------:R-:W-:Y:S02]  /*6da0*/  @P0 SEL R4, R5, R4, !P4 ;  /* 0x0000000405040207 */ /* 0x000fe40006000000 */
[----:B------:R-:W-:Y:S02]  /*6db0*/  CS2R R114, SRZ ;  /* 0x0000000000727805 */ /* 0x000fe4000001ff00 */
[----:B------:R-:W-:Y:S02]  /*6dc0*/  @P5 SHF.L.U32 R6, R149, 0x1f, RZ ;  /* 0x0000001f95065819 */ /* 0x000fe400000006ff */
[----:B------:R-:W-:Y:S02]  /*6dd0*/  CS2R R112, SRZ ;  /* 0x0000000000707805 */ /* 0x000fe4000001ff00 */
[----:B------:R-:W-:Y:S02]  /*6de0*/  LOP3.LUT R4, R4, 0x1, RZ, 0xc0, !PT ;  /* 0x0000000104047812 */ /* 0x000fe400078ec0ff */
[----:B------:R-:W-:Y:S01]  /*6df0*/  CS2R R106, SRZ ;  /* 0x00000000006a7805 */ /* 0x000fe2000001ff00 */
[----:B------:R-:W1:Y:S01]  /*6e00*/  @P5 SYNCS.PHASECHK.TRANS64.TRYWAIT P2, [UR46+0x40], R6 ;  /* 0x00004006ff0055a7 */ /* 0x000e62000804112e */
[----:B------:R-:W-:Y:S02]  /*6e10*/  ISETP.NE.AND P0, PT, RZ, UR38, PT ;  /* 0x00000026ff007c0c */ /* 0x000fe4000bf05270 */
[----:B------:R-:W-:Y:S02]  /*6e20*/  CS2R R104, SRZ ;  /* 0x0000000000687805 */ /* 0x000fe4000001ff00 */
[----:B------:R-:W-:Y:S02]  /*6e30*/  ISETP.NE.U32.AND P3, PT, R4, 0x1, PT ;  /* 0x000000010400780c */ /* 0x000fe40003f65070 */
[----:B------:R-:W-:Y:S02]  /*6e40*/  CS2R R98, SRZ ;  /* 0x0000000000627805 */ /* 0x000fe4000001ff00 */
[----:B------:R-:W-:Y:S02]  /*6e50*/  CS2R R96, SRZ ;  /* 0x0000000000607805 */ /* 0x000fe4000001ff00 */
[----:B------:R-:W-:Y:S02]  /*6e60*/  CS2R R90, SRZ ;  /* 0x00000000005a7805 */ /* 0x000fe4000001ff00 */
[----:B------:R-:W-:Y:S02]  /*6e70*/  P2R R93, PR, RZ, 0x8 ;  /* 0x00000008ff5d7803 */ /* 0x000fe40000000000 */
[----:B------:R-:W-:Y:S02]  /*6e80*/  CS2R R88, SRZ ;  /* 0x0000000000587805 */ /* 0x000fe4000001ff00 */
[----:B------:R-:W-:Y:S02]  /*6e90*/  ISETP.NE.U32.AND P3, PT, R138, 0x1, PT ;  /* 0x000000018a00780c */ /* 0x000fe40003f65070 */
[----:B------:R-:W-:Y:S02]  /*6ea0*/  CS2R R82, SRZ ;  /* 0x0000000000527805 */ /* 0x000fe4000001ff00 */
[----:B------:R-:W-:Y:S02]  /*6eb0*/  CS2R R80, SRZ ;  /* 0x0000000000507805 */ /* 0x000fe4000001ff00 */
[----:B------:R-:W-:Y:S02]  /*6ec0*/  CS2R R86, SRZ ;  /* 0x0000000000567805 */ /* 0x000fe4000001ff00 */
[----:B------:R-:W-:Y:S02]  /*6ed0*/  SEL R94, R94, 0x10, !P3 ;  /* 0x000000105e5e7807 */ /* 0x000fe40005800000 */
[----:B------:R-:W-:Y:S01]  /*6ee0*/  CS2R R84, SRZ ;  /* 0x0000000000547805 */ /* 0x000fe2000001ff00 */
[----:B------:R-:W-:Y:S01]  /*6ef0*/  IMAD R69, R3, 0xc0, R2 ;  /* 0x000000c003457824 */ /* 0x000fe200078e0202 */
[----:B------:R2:W4:Y:S01]  /*6f00*/  SYNCS.PHASECHK.TRANS64.TRYWAIT P1, [UR46+0xb0], R0 ;  /* 0x0000b000ff0075a7 */ /* 0x000522000802112e */
[----:B------:R-:W-:Y:S01]  /*6f10*/  SEL R70, RZ, 0xc0, P0 ;  /* 0x000000c0ff467807 */ /* 0x000fe20000000000 */
[----:B------:R-:W-:Y:S02]  /*6f20*/  IMAD.IADD R163, R163, 0x1, R94 ;  /* 0x00000001a3a37824 */ /* 0x000fe400078e025e */
[C---:B------:R-:W-:Y:S02]  /*6f30*/  IMAD.IADD R161, R94.reuse, 0x1, R162 ;  /* 0x000000015ea17824 */ /* 0x040fe400078e02a2 */
[C---:B------:R-:W-:Y:S02]  /*6f40*/  IMAD.IADD R160, R94.reuse, 0x1, R147 ;  /* 0x000000015ea07824 */ /* 0x040fe400078e0293 */
[----:B------:R-:W-:Y:S01]  /*6f50*/  IMAD.IADD R158, R94, 0x1, R159 ;  /* 0x000000015e9e7824 */ /* 0x000fe200078e029f */
[----:B-1----:R-:W-:Y:S01]  /*6f60*/  @P5 SEL R79, RZ, 0x1, !P2 ;  /* 0x00000001ff4f5807 */ /* 0x002fe20005000000 */
[----:B--2---:R-:W-:Y:S06]  /*6f70*/  @!P5 BRA `(.L_x_110) ;  /* 0x000000000088d947 */ /* 0x004fec0003800000 */
[----:B------:R-:W-:Y:S01]  /*6f80*/  IMAD.MOV.U32 R131, RZ, RZ, RZ ;  /* 0x000000ffff837224 */ /* 0x000fe200078e00ff */
[----:B------:R-:W-:Y:S01]  /*6f90*/  ISETP.NE.AND P0, PT, R79, RZ, PT ;  /* 0x000000ff4f00720c */ /* 0x000fe20003f05270 */
[----:B------:R-:W-:Y:S01]  /*6fa0*/  BSSY B0, `(.L_x_111) ;  /* 0x0000014000007945 */ /* 0x000fe20003800000 */
[----:B------:R-:W-:Y:S02]  /*6fb0*/  CS2R R86, SRZ ;  /* 0x0000000000567805 */ /* 0x000fe4000001ff00 */
        /* <DEDUP_REMOVED lines=13> */
[----:B------:R-:W-:Y:S01]  /*7090*/  CS2R R128, SRZ ;  /* 0x0000000000807805 */ /* 0x000fe2000001ff00 */
[----:B------:R-:W-:Y:S06]  /*70a0*/  @P0 BRA `(.L_x_112) ;  /* 0x00000000000c0947 */ /* 0x000fec0003800000 */
[----:B------:R-:W-:Y:S04]  /*70b0*/  SHF.L.U32 R4, R149, 0x1f, RZ ;  /* 0x0000001f95047819 */ /* 0x000fe800000006ff */
[----:B------:R-:W1:Y:S02]  /*70c0*/  SYNCS.PHASECHK.TRANS64.TRYWAIT P0, [UR46+0x40], R4 ;  /* 0x00004004ff0075a7 */ /* 0x000e64000800112e */
[----:B-1----:R-:W-:Y:S05]  /*70d0*/  @!P0 BRA `(.L_x_113) ;  /* 0x0000005c00888947 */ /* 0x002fea0003800000 */
.L_x_112:
[----:B------:R-:W-:Y:S05]  /*70e0*/  BSYNC B0 ;  /* 0x0000000000007941 */ /* 0x000fea0003800000 */
.L_x_111:
[----:B------:R-:W-:Y:S01]  /*70f0*/  ISETP.NE.AND P0, PT, R93, RZ, PT ;  /* 0x000000ff5d00720c */ /* 0x000fe20003f05270 */
[----:B------:R-:W-:Y:S11]  /*7100*/  HFMA2 R77, -RZ, RZ, 0, 5.9604644775390625e-08 ;  /* 0x00000001ff4d7431 */ /* 0x000ff600000001ff */
[----:B------:R-:W-:Y:S01]  /*7110*/  @!UPT UIADD3 URZ, UPT, UPT, URZ, URZ, URZ ;  /* 0x000000fffffff290 */ /* 0x000fe2000fffe0ff */
[----:B------:R2:W1:Y:S04]  /*7120*/  @P0 LDS.128 R84, [R164+UR46+0x400] ;  /* 0x0004002ea4540984 */ /* 0x0004680008000c00 */
[----:B------:R2:W1:Y:S04]  /*7130*/  @P0 LDS.128 R80, [R163+0x400] ;  /* 0x00040000a3500984 */ /* 0x0004680000000c00 */
[----:B------:R2:W1:Y:S04]  /*7140*/  @P0 LDS.128 R88, [R162+0x400] ;  /* 0x00040000a2580984 */ /* 0x0004680000000c00 */
[----:B------:R2:W1:Y:S04]  /*7150*/  @P0 LDS.128 R96, [R161+0x400] ;  /* 0x00040000a1600984 */ /* 0x0004680000000c00 */
[----:B------:R2:W1:Y:S04]  /*7160*/  @P0 LDS.128 R104, [R147+0x400] ;  /* 0x0004000093680984 */ /* 0x0004680000000c00 */
[----:B------:R2:W1:Y:S04]  /*7170*/  @P0 LDS.128 R112, [R160+0x400] ;  /* 0x00040000a0700984 */ /* 0x0004680000000c00 */
[----:B------:R2:W1:Y:S04]  /*7180*/  @P0 LDS.128 R120, [R159+0x400] ;  /* 0x000400009f780984 */ /* 0x0004680000000c00 */
[----:B------:R2:W1:Y:S02]  /*7190*/  @P0 LDS.128 R128, [R158+0x400] ;  /* 0x000400009e800984 */ /* 0x0004640000000c00 */
.L_x_110:
[----:B------:R-:W-:Y:S05]  /*71a0*/  BSYNC B1 ;  /* 0x0000000000017941 */ /* 0x000fea0003800000 */
.L_x_109:
[----:B------:R-:W-:Y:S05]  /*71b0*/  IMAD.IADD R64, R69, 0x1, R70 ;  /* 0x0000000145407824 */ /* 0x000fea00078e0246 */
[----:B-1----:R-:W-:Y:S04]  /*71c0*/  SHF.R.U32.HI R3, RZ, 0x15, R64 ;  /* 0x00000015ff037819 */ /* 0x002fe80000011640 */
[----:B------:R-:W-:Y:S01]  /*71d0*/  LOP3.LUT P0, RZ, R3, 0x3, R140, 0x48, !PT ;  /* 0x0000000303ff7812 */ /* 0x000fe2000780488c */
[----:B------:R-:W-:Y:S01]  /*71e0*/  @!UPT UIADD3 URZ, UPT, UPT, URZ, URZ, URZ ;  /* 0x000000fffffff290 */ /* 0x000fe2000fffe0ff */
[----:B----4-:R-:W-:Y:S11]  /*71f0*/  @P1 BRA `(.L_x_114) ;  /* 0x0000000000081947 */ /* 0x010ff60003800000 */
[----:B------:R-:W1:Y:S02]  /*7200*/  SYNCS.PHASECHK.TRANS64.TRYWAIT P1, [UR46+0xb0], R0 ;  /* 0x0000b000ff0075a7 */ /* 0x000e64000802112e */
[----:B-1----:R-:W-:Y:S05]  /*7210*/  @!P1 BRA `(.L_x_115) ;  /* 0x0000005c00509947 */ /* 0x002fea0003800000 */
.L_x_114:
[----:B------:R-:W-:Y:S05]  /*7220*/  @!P0 BRA `(.L_x_116) ;  /* 0x0000000000408947 */ /* 0x000fea0003800000 */
[----:B------:R-:W4:Y:S01]  /*7230*/  LDCU.64 UR8, c[0x4][0x70] ;  /* 0x01000e00ff0877ac */ /* 0x000f220008000a00 */
[----:B------:R-:W-:Y:S01]  /*7240*/  MOV R15, 0x0 ;  /* 0x00000000000f7802 */ /* 0x000fe20000000f00 */
[----:B------:R-:W-:Y:S02]  /*7250*/  HFMA2 R12, -RZ, RZ, 0, 5.9604644775390625e-08 ;  /* 0x00000001ff0c7431 */ /* 0x000fe400000001ff */
[----:B------:R-:W-:Y:S02]  /*7260*/  IMAD.MOV.U32 R8, RZ, RZ, 0x192 ;  /* 0x00000192ff087424 */ /* 0x000fe400078e00ff */
[----:B------:R-:W-:Y:S01]  /*7270*/  IMAD.MOV.U32 R13, RZ, RZ, RZ ;  /* 0x000000ffff0d7224 */ /* 0x000fe200078e00ff */
[----:B------:R-:W5:Y:S01]  /*7280*/  LDCU.64 UR6, c[0x4][0x78] ;  /* 0x01000f00ff0677ac */ /* 0x000f620008000a00 */
[----:B------:R-:W1:Y:S01]  /*7290*/  LDC.64 R14, c[0x4][R15] ;  /* 0x010000000f0e7b82 */ /* 0x000e620000000a00 */
[----:B------:R-:W2:Y:S01]  /*72a0*/  LDCU.64 UR4, c[0x4][0x10] ;  /* 0x01000200ff0477ac */ /* 0x000ea20008000a00 */
[----:B----4-:R-:W-:Y:S01]  /*72b0*/  MOV R5, UR9 ;  /* 0x0000000900057c02 */ /* 0x010fe20008000f00 */
[----:B------:R-:W-:Y:S01]  /*72c0*/  IMAD.U32 R4, RZ, RZ, UR8 ;  /* 0x00000008ff047e24 */ /* 0x000fe2000f8e00ff */
[----:B-----5:R-:W-:Y:S01]  /*72d0*/  MOV R7, UR7 ;  /* 0x0000000700077c02 */ /* 0x020fe20008000f00 */
[----:B------:R-:W-:Y:S01]  /*72e0*/  IMAD.U32 R6, RZ, RZ, UR6 ;  /* 0x00000006ff067e24 */ /* 0x000fe2000f8e00ff */
[----:B--2---:R-:W-:Y:S01]  /*72f0*/  MOV R11, UR5 ;  /* 0x00000005000b7c02 */ /* 0x004fe20008000f00 */
[----:B------:R-:W-:Y:S02]  /*7300*/  IMAD.U32 R10, RZ, RZ, UR4 ;  /* 0x00000004ff0a7e24 */ /* 0x000fe4000f8e00ff */
[----:B------:R-:W-:Y:S07]  /*7310*/  LEPC R20, `(.L_x_116) ;  /* 0x000000001014794e */ /* 0x000fee0000000000 */
[----:B-1-3--:R-:W-:Y:S05]  /*7320*/  CALL.ABS.NOINC R14 ;  /* 0x000000000e007343 */ /* 0x00afea0003c00000 */
.L_x_116:
[----:B------:R-:W-:Y:S01]  /*7330*/  SHF.L.U32 R72, R84, 0x10, RZ ;  /* 0x0000001054487819 */ /* 0x000fe200000006ff */
[----:B------:R-:W-:Y:S05]  /*7340*/  WARPSYNC.ALL ;  /* 0x0000000000007948 */ /* 0x000fea0003800000 */
[----:B------:R-:W-:Y:S01]  /*7350*/  R2UR UR4, R64 ;  /* 0x00000000400472ca */ /* 0x000fe200000e0000 */
[----:B------:R-:W-:Y:S01]  /*7360*/  BSSY.RECONVERGENT B0, `(.L_x_117) ;  /* 0x0000101000007945 */ /* 0x000fe20003800200 */
[----:B------:R-:W-:Y:S02]  /*7370*/  LOP3.LUT R74, R84, 0xffff0000, RZ, 0xc0, !PT ;  /* 0xffff0000544a7812 */ /* 0x000fe400078ec0ff */
[----:B------:R-:W-:Y:S02]  /*7380*/  LOP3.LUT R76, R85, 0xffff0000, RZ, 0xc0, !PT ;  /* 0xffff0000554c7812 */ /* 0x000fe400078ec0ff */
[----:B------:R-:W-:Y:S02]  /*7390*/  SHF.L.U32 R73, R86, 0x10, RZ ;  /* 0x0000001056497819 */ /* 0x000fe400000006ff */
[----:B------:R-:W-:Y:S02]  /*73a0*/  SHF.L.U32 R75, R80, 0x10, RZ ;  /* 0x00000010504b7819 */ /* 0x000fe400000006ff */
[----:B------:R-:W-:Y:S02]  /*73b0*/  R2UR UR5, R155 ;  /* 0x000000009b0572ca */ /* 0x000fe400000e0000 */
[----:B------:R-:W-:Y:S01]  /*73c0*/  ISETP.NE.AND P0, PT, R152, RZ, PT ;  /* 0x000000ff9800720c */ /* 0x000fe20003f05270 */
[----:B------:R-:W4:Y:S01]  /*73d0*/  LDTM.x64 R4, tmem[UR4] ;  /* 0x00000004000479ee */ /* 0x000f220008340000 */
[----:B------:R-:W-:Y:S09]  /*73e0*/  NOP ;  /* 0x0000000000007918 */ /* 0x000ff20000000000 */
[----:B----4-:R-:W-:Y:S01]  /*73f0*/  SYNCS.ARRIVE.TRANS64.RED.A1T0 RZ, [UR5], RZ ;  /* 0x000000ffffff79a7 */ /* 0x010fe20008100405 */
[C---:B-1-3--:R-:W-:Y:S01]  /*7400*/  FMUL R0, R68.reuse, R4 ;  /* 0x0000000444007220 */ /* 0x04afe20000400000 */
[C---:B------:R-:W-:Y:S01]  /*7410*/  FMUL R3, R68.reuse, R5 ;  /* 0x0000000544037220 */ /* 0x040fe20000400000 */
[C---:B------:R-:W-:Y:S01]  /*7420*/  FMUL R6, R68.reuse, R6 ;  /* 0x0000000644067220 */ /* 0x040fe20000400000 */
[C---:B------:R-:W-:Y:S01]  /*7430*/  FMUL R7, R68.reuse, R7 ;  /* 0x0000000744077220 */ /* 0x040fe20000400000 */
[----:B------:R-:W-:Y:S01]  /*7440*/  FFMA R0, R71, R72, R0 ;  /* 0x0000004847007223 */ /* 0x000fe20000000000 */
[----:B------:R-:W-:Y:S01]  /*7450*/  SHF.L.U32 R72, R85, 0x10, RZ ;  /* 0x0000001055487819 */ /* 0x000fe200000006ff */
[C---:B------:R-:W-:Y:S01]  /*7460*/  FMUL R4, R68.reuse, R8 ;  /* 0x0000000844047220 */ /* 0x040fe20000400000 */
[----:B------:R-:W-:Y:S01]  /*7470*/  FFMA R3, R71, R74, R3 ;  /* 0x0000004a47037223 */ /* 0x000fe20000000003 */
[----:B------:R-:W-:Y:S01]  /*7480*/  LOP3.LUT R74, R87, 0xffff0000, RZ, 0xc0, !PT ;  /* 0xffff0000574a7812 */ /* 0x000fe200078ec0ff */
[----:B------:R-:W-:Y:S01]  /*7490*/  FMUL R5, R68, R9 ;  /* 0x0000000944057220 */ /* 0x000fe20000400000 */
[C---:B------:R-:W-:Y:S01]  /*74a0*/  FFMA R6, R71.reuse, R72, R6 ;  /* 0x0000004847067223 */ /* 0x040fe20000000006 */
[----:B------:R-:W-:Y:S01]  /*74b0*/  LOP3.LUT R72, R86, 0xffff0000, RZ, 0xc0, !PT ;  /* 0xffff000056487812 */ /* 0x000fe200078ec0ff */
[----:B------:R-:W-:Y:S01]  /*74c0*/  FFMA R7, R71, R76, R7 ;  /* 0x0000004c47077223 */ /* 0x000fe20000000007 */
[----:B------:R-:W-:Y:S01]  /*74d0*/  LOP3.LUT R76, R83, 0xffff0000, RZ, 0xc0, !PT ;  /* 0xffff0000534c7812 */ /* 0x000fe200078ec0ff */
[----:B------:R-:W-:Y:S01]  /*74e0*/  FFMA R4, R71, R73, R4 ;  /* 0x0000004947047223 */ /* 0x000fe20000000004 */
[----:B------:R-:W-:Y:S01]  /*74f0*/  SHF.L.U32 R73, R87, 0x10, RZ ;  /* 0x0000001057497819 */ /* 0x000fe200000006ff */
[----:B------:R-:W-:Y:S01]  /*7500*/  FMUL R10, R68, R10 ;  /* 0x0000000a440a7220 */ /* 0x000fe20000400000 */
[----:B------:R-:W-:Y:S01]  /*7510*/  F2FP.BF16.F32.PACK_AB R100, R3, R0 ;  /* 0x000000000364723e */ /* 0x000fe200000010ff */
[----:B------:R-:W-:Y:S01]  /*7520*/  FFMA R5, R71, R72, R5 ;  /* 0x0000004847057223 */ /* 0x000fe20000000005 */
[----:B------:R-:W-:Y:S01]  /*7530*/  LOP3.LUT R72, R80, 0xffff0000, RZ, 0xc0, !PT ;  /* 0xffff000050487812 */ /* 0x000fe200078ec0ff */
[C---:B------:R-:W-:Y:S01]  /*7540*/  FMUL R11, R68.reuse, R11 ;  /* 0x0000000b440b7220 */ /* 0x040fe20000400000 */
[----:B------:R-:W-:Y:S01]  /*7550*/  F2FP.BF16.F32.PACK_AB R101, R7, R6 ;  /* 0x000000060765723e */ /* 0x000fe200000010ff */
[C---:B------:R-:W-:Y:S01]  /*7560*/  FMUL R8, R68.reuse, R12 ;  /* 0x0000000c44087220 */ /* 0x040fe20000400000 */
[----:B------:R-:W-:Y:S01]  /*7570*/  F2FP.BF16.F32.PACK_AB R102, R5, R4 ;  /* 0x000000040566723e */ /* 0x000fe200000010ff */
[----:B------:R-:W-:Y:S01]  /*7580*/  FFMA R10, R71, R73, R10 ;  /* 0x00000049470a7223 */ /* 0x000fe2000000000a */
[----:B------:R-:W-:Y:S01]  /*7590*/  SHF.L.U32 R73, R81, 0x10, RZ ;  /* 0x0000001051497819 */ /* 0x000fe200000006ff */
[----:B------:R-:W-:Y:S01]  /*75a0*/  FMUL R9, R68, R13 ;  /* 0x0000000d44097220 */ /* 0x000fe20000400000 */
[C---:B------:R-:W-:Y:S01]  /*75b0*/  FFMA R11, R71.reuse, R74, R11 ;  /* 0x0000004a470b7223 */ /* 0x040fe2000000000b */
[----:B------:R-:W-:Y:S01]  /*75c0*/  LOP3.LUT R74, R82, 0xffff0000, RZ, 0xc0, !PT ;  /* 0xffff0000524a7812 */ /* 0x000fe200078ec0ff */
[----:B------:R-:W-:Y:S01]  /*75d0*/  FMUL R14, R68, R14 ;  /* 0x0000000e440e7220 */ /* 0x000fe20000400000 */
[----:B------:R-:W-:Y:S01]  /*75e0*/  FFMA R8, R71, R75, R8 ;  /* 0x0000004b47087223 */ /* 0x000fe20000000008 */
[----:B------:R-:W-:Y:S01]  /*75f0*/  SHF.L.U32 R75, R83, 0x10, RZ ;  /* 0x00000010534b7819 */ /* 0x000fe200000006ff */
[----:B------:R-:W-:Y:S01]  /*7600*/  FFMA R9, R71, R72, R9 ;  /* 0x0000004847097223 */ /* 0x000fe20000000009 */
[----:B------:R-:W-:Y:S01]  /*7610*/  LOP3.LUT R72, R81, 0xffff0000, RZ, 0xc0, !PT ;  /* 0xffff000051487812 */ /* 0x000fe200078ec0ff */
[----:B------:R-:W-:Y:S01]  /*7620*/  FFMA R14, R71, R73, R14 ;  /* 0x00000049470e7223 */ /* 0x000fe2000000000e */
[----:B------:R-:W-:Y:S01]  /*7630*/  SHF.L.U32 R73, R82, 0x10, RZ ;  /* 0x0000001052497819 */ /* 0x000fe200000006ff */
[C---:B------:R-:W-:Y:S01]  /*7640*/  FMUL R15, R68.reuse, R15 ;  /* 0x0000000f440f7220 */ /* 0x040fe20000400000 */
[----:B------:R-:W-:Y:S01]  /*7650*/  F2FP.BF16.F32.PACK_AB R103, R11, R10 ;  /* 0x0000000a0b67723e */ /* 0x000fe200000010ff */
[C---:B------:R-:W-:Y:S01]  /*7660*/  FMUL R12, R68.reuse, R16 ;  /* 0x00000010440c7220 */ /* 0x040fe20000400000 */
[----:B------:R-:W-:Y:S01]  /*7670*/  F2FP.BF16.F32.PACK_AB R108, R9, R8 ;  /* 0x00000008096c723e */ /* 0x000fe200000010ff */
[----:B------:R-:W-:Y:S01]  /*7680*/  FMUL R13, R68, R17 ;  /* 0x00000011440d7220 */ /* 0x000fe20000400000 */
[C---:B------:R-:W-:Y:S01]  /*7690*/  FFMA R15, R71.reuse, R72, R15 ;  /* 0x00000048470f7223 */ /* 0x040fe2000000000f */
[----:B------:R-:W-:Y:S01]  /*76a0*/  SHF.L.U32 R72, R88, 0x10, RZ ;  /* 0x0000001058487819 */ /* 0x000fe200000006ff */
[C---:B------:R-:W-:Y:S01]  /*76b0*/  FMUL R18, R68.reuse, R18 ;  /* 0x0000001244127220 */ /* 0x040fe20000400000 */
[----:B------:R-:W-:Y:S01]  /*76c0*/  FMUL R19, R68, R19 ;  /* 0x0000001344137220 */ /* 0x000fe20000400000 */
[----:B------:R-:W-:Y:S01]  /*76d0*/  FFMA R12, R71, R73, R12 ;  /* 0x00000049470c7223 */ /* 0x000fe2000000000c */
[----:B------:R-:W-:Y:S01]  /*76e0*/  SHF.L.U32 R73, R90, 0x10, RZ ;  /* 0x000000105a497819 */ /* 0x000fe200000006ff */
[----:B------:R-:W-:Y:S01]  /*76f0*/  FMUL R16, R68, R20 ;  /* 0x0000001444107220 */ /* 0x000fe20000400000 */
[----:B------:R-:W-:Y:S01]  /*7700*/  F2FP.BF16.F32.PACK_AB R109, R15, R14 ;  /* 0x0000000e0f6d723e */ /* 0x000fe200000010ff */
[C---:B------:R-:W-:Y:S01]  /*7710*/  FFMA R13, R71.reuse, R74, R13 ;  /* 0x0000004a470d7223 */ /* 0x040fe2000000000d */
[----:B------:R-:W-:Y:S01]  /*7720*/  LOP3.LUT R74, R88, 0xffff0000, RZ, 0xc0, !PT ;  /* 0xffff0000584a7812 */ /* 0x000fe200078ec0ff */
        /* <DEDUP_REMOVED lines=8> */
[----:B------:R-:W-:Y:S01]  /*77b0*/  FMUL R22, R68, R22 ;  /* 0x0000001644167220 */ /* 0x000fe20000400000 */
[----:B------:R-:W-:Y:S01]  /*77c0*/  F2FP.BF16.F32.PACK_AB R111, R19, R18 ;  /* 0x00000012136f723e */ /* 0x000fe200000010ff */
[C---:B------:R-:W-:Y:S01]  /*77d0*/  FFMA R17, R71.reuse, R74, R17 ;  /* 0x0000004a47117223 */ /* 0x040fe20000000011 */
[----:B------:R-:W-:Y:S01]  /*77e0*/  LOP3.LUT R74, R90, 0xffff0000, RZ, 0xc0, !PT ;  /* 0xffff00005a4a7812 */ /* 0x000fe200078ec0ff */
[----:B------:R-:W-:Y:S01]  /*77f0*/  FFMA R22, R71, R72, R22 ;  /* 0x0000004847167223 */ /* 0x000fe20000000016 */
[----:B------:R-:W-:Y:S01]  /*7800*/  LOP3.LUT R72, R89, 0xffff0000, RZ, 0xc0, !PT ;  /* 0xffff000059487812 */ /* 0x000fe200078ec0ff */
[C---:B------:R-:W-:Y:S01]  /*7810*/  FMUL R23, R68.reuse, R23 ;  /* 0x0000001744177220 */ /* 0x040fe20000400000 */
[----:B------:R-:W-:Y:S01]  /*7820*/  F2FP.BF16.F32.PACK_AB R116, R17, R16 ;  /* 0x000000101174723e */ /* 0x000fe200000010ff */
[C---:B------:R-:W-:Y:S01]  /*7830*/  FMUL R20, R68.reuse, R24 ;  /* 0x0000001844147220 */ /* 0x040fe20000400000 */
[----:B------:R-:W-:Y:S01]  /*7840*/  FMUL R21, R68, R25 ;  /* 0x0000001944157220 */ /* 0x000fe20000400000 */
[C---:B------:R-:W-:Y:S01]  /*7850*/  FFMA R23, R71.reuse, R72, R23 ;  /* 0x0000004847177223 */ /* 0x040fe20000000017 */
[----:B------:R-:W-:Y:S01]  /*7860*/  SHF.L.U32 R72, R96, 0x10, RZ ;  /* 0x0000001060487819 */ /* 0x000fe200000006ff */
[C---:B------:R-:W-:Y:S01]  /*7870*/  FMUL R26, R68.reuse, R26 ;  /* 0x0000001a441a7220 */ /* 0x040fe20000400000 */
[C---:B------:R-:W-:Y:S01]  /*7880*/  FMUL R27, R68.reuse, R27 ;  /* 0x0000001b441b7220 */ /* 0x040fe20000400000 */
        /* <DEDUP_REMOVED lines=9> */
[----:B------:R-:W-:Y:S01]  /*7920*/  F2FP.BF16.F32.PACK_AB R118, R21, R20 ;  /* 0x000000141576723e */ /* 0x000fe200000010ff */
[----:B------:R-:W-:Y:S01]  /*7930*/  FFMA R24, R71, R72, R24 ;  /* 0x0000004847187223 */ /* 0x000fe20000000018 */
[----:B------:R-:W-:Y:S01]  /*7940*/  LOP3.LUT R72, R97, 0xffff0000, RZ, 0xc0, !PT ;  /* 0xffff000061487812 */ /* 0x000fe200078ec0ff */
[C---:B------:R-:W-:Y:S01]  /*7950*/  FMUL R25, R68.reuse, R29 ;  /* 0x0000001d44197220 */ /* 0x040fe20000400000 */
[----:B------:R-:W-:Y:S01]  /*7960*/  F2FP.BF16.F32.PACK_AB R119, R27, R26 ;  /* 0x0000001a1b77723e */ /* 0x000fe200000010ff */
[C---:B------:R-:W-:Y:S01]  /*7970*/  FMUL R30, R68.reuse, R30 ;  /* 0x0000001e441e7220 */ /* 0x040fe20000400000 */
[----:B------:R-:W-:Y:S01]  /*7980*/  LOP3.LUT R76, R131, 0xffff0000, RZ, 0xc0, !PT ;  /* 0xffff0000834c7812 */ /* 0x000fe200078ec0ff */
[----:B------:R-:W-:Y:S01]  /*7990*/  FMUL R31, R68, R31 ;  /* 0x0000001f441f7220 */ /* 0x000fe20000400000 */
[----:B------:R-:W-:Y:S01]  /*79a0*/  FFMA R25, R71, R74, R25 ;  /* 0x0000004a47197223 */ /* 0x000fe20000000019 */
[----:B------:R-:W-:Y:S01]  /*79b0*/  LOP3.LUT R74, R99, 0xffff0000, RZ, 0xc0, !PT ;  /* 0xffff0000634a7812 */ /* 0x000fe200078ec0ff */
[C---:B------:R-:W-:Y:S01]  /*79c0*/  FFMA R30, R71.reuse, R73, R30 ;  /* 0x00000049471e7223 */ /* 0x040fe2000000001e */
[C---:B------:R-:W-:Y:S01]  /*79d0*/  SHF.L.U32 R73, R98.reuse, 0x10, RZ ;  /* 0x0000001062497819 */ /* 0x040fe200000006ff */
[C---:B------:R-:W-:Y:S01]  /*79e0*/  FFMA R31, R71.reuse, R72, R31 ;  /* 0x00000048471f7223 */ /* 0x040fe2000000001f */
[----:B------:R-:W-:Y:S01]  /*79f0*/  LOP3.LUT R72, R98, 0xffff0000, RZ, 0xc0, !PT ;  /* 0xffff000062487812 */ /* 0x000fe200078ec0ff */
[C---:B------:R-:W-:Y:S01]  /*7a00*/  FMUL R28, R68.reuse, R32 ;  /* 0x00000020441c7220 */ /* 0x040fe20000400000 */
[C---:B------:R-:W-:Y:S01]  /*7a10*/  FMUL R29, R68.reuse, R33 ;  /* 0x00000021441d7220 */ /* 0x040fe20000400000 */
[C---:B------:R-:W-:Y:S01]  /*7a20*/  FMUL R34, R68.reuse, R34 ;  /* 0x0000002244227220 */ /* 0x040fe20000400000 */
[----:B------:R-:W-:Y:S01]  /*7a30*/  FMUL R35, R68, R35 ;  /* 0x0000002344237220 */ /* 0x000fe20000400000 */
[----:B------:R-:W-:Y:S01]  /*7a40*/  FFMA R28, R71, R73, R28 ;  /* 0x00000049471c7223 */ /* 0x000fe2000000001c */
[----:B------:R-:W-:Y:S01]  /*7a50*/  SHF.L.U32 R73, R105, 0x10, RZ ;  /* 0x0000001069497819 */ /* 0x000fe200000006ff */
[C---:B------:R-:W-:Y:S01]  /*7a60*/  FFMA R29, R71.reuse, R72, R29 ;  /* 0x00000048471d7223 */ /* 0x040fe2000000001d */
[C---:B------:R-:W-:Y:S01]  /*7a70*/  SHF.L.U32 R72, R104.reuse, 0x10, RZ ;  /* 0x0000001068487819 */ /* 0x040fe200000006ff */
[----:B------:R-:W-:Y:S01]  /*7a80*/  FFMA R34, R71, R75, R34 ;  /* 0x0000004b47227223 */ /* 0x000fe20000000022 */
[----:B------:R-:W-:Y:S01]  /*7a90*/  SHF.L.U32 R75, R107, 0x10, RZ ;  /* 0x000000106b4b7819 */ /* 0x000fe200000006ff */
[C---:B------:R-:W-:Y:S01]  /*7aa0*/  FFMA R35, R71.reuse, R74, R35 ;  /* 0x0000004a47237223 */ /* 0x040fe20000000023 */
[----:B------:R-:W-:Y:S01]  /*7ab0*/  LOP3.LUT R74, R104, 0xffff0000, RZ, 0xc0, !PT ;  /* 0xffff0000684a7812 */ /* 0x000fe200078ec0ff */
[C---:B------:R-:W-:Y:S01]  /*7ac0*/  FMUL R32, R68.reuse, R36 ;  /* 0x0000002444207220 */ /* 0x040fe20000400000 */
[C---:B------:R-:W-:Y:S01]  /*7ad0*/  FMUL R33, R68.reuse, R37 ;  /* 0x0000002544217220 */ /* 0x040fe20000400000 */
[----:B------:R-:W-:Y:S01]  /*7ae0*/  FMUL R38, R68, R38 ;  /* 0x0000002644267220 */ /* 0x000fe20000400000 */
[----:B------:R1:W-:Y:S01]  /*7af0*/  STS.128 [R164+UR46+0x400], R100 ;  /* 0x00040064a4007988 */ /* 0x0003e20008000c2e */
[----:B------:R-:W-:Y:S01]  /*7b00*/  FFMA R32, R71, R72, R32 ;  /* 0x0000004847207223 */ /* 0x000fe20000000020 */
[----:B------:R-:W-:Y:S01]  /*7b10*/  LOP3.LUT R72, R105, 0xffff0000, RZ, 0xc0, !PT ;  /* 0xffff000069487812 */ /* 0x000fe200078ec0ff */
[C---:B------:R-:W-:Y:S01]  /*7b20*/  FFMA R33, R71.reuse, R74, R33 ;  /* 0x0000004a47217223 */ /* 0x040fe20000000021 */
[----:B------:R-:W-:Y:S01]  /*7b30*/  LOP3.LUT R74, R106, 0xffff0000, RZ, 0xc0, !PT ;  /* 0xffff00006a4a7812 */ /* 0x000fe200078ec0ff */
[----:B------:R-:W-:Y:S01]  /*7b40*/  FMUL R39, R68, R39 ;  /* 0x0000002744277220 */ /* 0x000fe20000400000 */
[C---:B------:R-:W-:Y:S01]  /*7b50*/  FFMA R38, R71.reuse, R73, R38 ;  /* 0x0000004947267223 */ /* 0x040fe20000000026 */
[----:B------:R-:W-:Y:S01]  /*7b60*/  SHF.L.U32 R73, R106, 0x10, RZ ;  /* 0x000000106a497819 */ /* 0x000fe200000006ff */
[C---:B------:R-:W-:Y:S01]  /*7b70*/  FMUL R36, R68.reuse, R40 ;  /* 0x0000002844247220 */ /* 0x040fe20000400000 */
[----:B------:R-:W-:Y:S01]  /*7b80*/  FFMA R39, R71, R72, R39 ;  /* 0x0000004847277223 */ /* 0x000fe20000000027 */
[----:B------:R-:W-:Y:S01]  /*7b90*/  LOP3.LUT R72, R107, 0xffff0000, RZ, 0xc0, !PT ;  /* 0xffff00006b487812 */ /* 0x000fe200078ec0ff */
[C---:B------:R-:W-:Y:S01]  /*7ba0*/  FMUL R37, R68.reuse, R41 ;  /* 0x0000002944257220 */ /* 0x040fe20000400000 */
[C---:B------:R-:W-:Y:S01]  /*7bb0*/  FMUL R42, R68.reuse, R42 ;  /* 0x0000002a442a7220 */ /* 0x040fe20000400000 */
[----:B------:R-:W-:Y:S01]  /*7bc0*/  FMUL R43, R68, R43 ;  /* 0x0000002b442b7220 */ /* 0x000fe20000400000 */
[C---:B------:R-:W-:Y:S01]  /*7bd0*/  FFMA R36, R71.reuse, R73, R36 ;  /* 0x0000004947247223 */ /* 0x040fe20000000024 */
[C---:B------:R-:W-:Y:S01]  /*7be0*/  SHF.L.U32 R73, R112.reuse, 0x10, RZ ;  /* 0x0000001070497819 */ /* 0x040fe200000006ff */
[----:B------:R3:W-:Y:S01]  /*7bf0*/  STS.128 [R163+0x400], R108 ;  /* 0x0004006ca3007388 */ /* 0x0007e20000000c00 */
[----:B------:R-:W-:Y:S01]  /*7c00*/  FFMA R37, R71, R74, R37 ;  /* 0x0000004a47257223 */ /* 0x000fe20000000025 */
[----:B------:R-:W-:Y:S01]  /*7c10*/  LOP3.LUT R74, R113, 0xffff0000, RZ, 0xc0, !PT ;  /* 0xffff0000714a7812 */ /* 0x000fe200078ec0ff */
[----:B------:R-:W-:Y:S01]  /*7c20*/  FFMA R42, R71, R75, R42 ;  /* 0x0000004b472a7223 */ /* 0x000fe2000000002a */
[----:B------:R-:W-:Y:S01]  /*7c30*/  SHF.L.U32 R75, R113, 0x10, RZ ;  /* 0x00000010714b7819 */ /* 0x000fe200000006ff */
        /* <DEDUP_REMOVED lines=8> */
[----:B------:R4:W-:Y:S01]  /*7cc0*/  STS.128 [R162+0x400], R116 ;  /* 0x00040074a2007388 */ /* 0x0009e20000000c00 */
[C---:B------:R-:W-:Y:S01]  /*7cd0*/  FFMA R41, R71.reuse, R72, R41 ;  /* 0x0000004847297223 */ /* 0x040fe20000000029 */
[C---:B------:R-:W-:Y:S01]  /*7ce0*/  SHF.L.U32 R72, R114.reuse, 0x10, RZ ;  /* 0x0000001072487819 */ /* 0x040fe200000006ff */
[----:B------:R-:W-:Y:S01]  /*7cf0*/  FFMA R46, R71, R75, R46 ;  /* 0x0000004b472e7223 */ /* 0x000fe2000000002e */
[----:B------:R-:W-:Y:S01]  /*7d00*/  SHF.L.U32 R75, R121, 0x10, RZ ;  /* 0x00000010794b7819 */ /* 0x000fe200000006ff */
[----:B------:R-:W-:Y:S01]  /*7d10*/  FFMA R47, R71, R74, R47 ;  /* 0x0000004a472f7223 */ /* 0x000fe2000000002f */
[----:B------:R-:W-:Y:S01]  /*7d20*/  LOP3.LUT R74, R114, 0xffff0000, RZ, 0xc0, !PT ;  /* 0xffff0000724a7812 */ /* 0x000fe200078ec0ff */
[C---:B------:R-:W-:Y:S01]  /*7d30*/  FMUL R44, R68.reuse, R48 ;  /* 0x00000030442c7220 */ /* 0x040fe20000400000 */
[----:B-1----:R-:W-:Y:S01]  /*7d40*/  F2FP.BF16.F32.PACK_AB R100, R25, R24 ;  /* 0x000000181964723e */ /* 0x002fe200000010ff */
[C---:B------:R-:W-:Y:S01]  /*7d50*/  FMUL R45, R68.reuse, R49 ;  /* 0x00000031442d7220 */ /* 0x040fe20000400000 */
[----:B------:R-:W-:Y:S01]  /*7d60*/  F2FP.BF16.F32.PACK_AB R101, R31, R30 ;  /* 0x0000001e1f65723e */ /* 0x000fe200000010ff */
[----:B------:R-:W-:Y:S01]  /*7d70*/  FMUL R50, R68, R50 ;  /* 0x0000003244327220 */ /* 0x000fe20000400000 */
[----:B------:R-:W-:Y:S01]  /*7d80*/  F2FP.BF16.F32.PACK_AB R102, R29, R28 ;  /* 0x0000001c1d66723e */ /* 0x000fe200000010ff */
[----:B------:R-:W-:Y:S01]  /*7d90*/  FFMA R44, R71, R72, R44 ;  /* 0x00000048472c7223 */ /* 0x000fe2000000002c */
[----:B------:R-:W-:Y:S01]  /*7da0*/  LOP3.LUT R72, R115, 0xffff0000, RZ, 0xc0, !PT ;  /* 0xffff000073487812 */ /* 0x000fe200078ec0ff */
[----:B------:R-:W-:Y:S01]  /*7db0*/  FFMA R45, R71, R74, R45 ;  /* 0x0000004a472d7223 */ /* 0x000fe2000000002d */
[----:B------:R-:W-:Y:S01]  /*7dc0*/  LOP3.LUT R74, R120, 0xffff0000, RZ, 0xc0, !PT ;  /* 0xffff0000784a7812 */ /* 0x000fe200078ec0ff */
[----:B------:R-:W-:Y:S01]  /*7dd0*/  FMUL R51, R68, R51 ;  /* 0x0000003344337220 */ /* 0x000fe20000400000 */
[----:B------:R-:W-:Y:S01]  /*7de0*/  F2FP.BF16.F32.PACK_AB R103, R35, R34 ;  /* 0x000000222367723e */ /* 0x000fe200000010ff */
[----:B------:R-:W-:Y:S01]  /*7df0*/  FFMA R50, R71, R73, R50 ;  /* 0x0000004947327223 */ /* 0x000fe20000000032 */
[----:B------:R-:W-:Y:S01]  /*7e00*/  SHF.L.U32 R73, R120, 0x10, RZ ;  /* 0x0000001078497819 */ /* 0x000fe200000006ff */
[C---:B------:R-:W-:Y:S01]  /*7e10*/  FMUL R48, R68.reuse, R52 ;  /* 0x0000003444307220 */ /* 0x040fe20000400000 */
[----:B---3--:R-:W-:Y:S01]  /*7e20*/  F2FP.BF16.F32.PACK_AB R108, R33, R32 ;  /* 0x00000020216c723e */ /* 0x008fe200000010ff */
[----:B------:R-:W-:Y:S01]  /*7e30*/  FFMA R51, R71, R72, R51 ;  /* 0x0000004847337223 */ /* 0x000fe20000000033 */
[----:B------:R-:W-:Y:S01]  /*7e40*/  LOP3.LUT R72, R121, 0xffff0000, RZ, 0xc0, !PT ;  /* 0xffff000079487812 */ /* 0x000fe200078ec0ff */
[----:B------:R1:W-:Y:S01]  /*7e50*/  STS.128 [R161+0x400], R100 ;  /* 0x00040064a1007388 */ /* 0x0003e20000000c00 */
[----:B------:R-:W-:Y:S01]  /*7e60*/  F2FP.BF16.F32.PACK_AB R109, R39, R38 ;  /* 0x00000026276d723e */ /* 0x000fe200000010ff */
[C---:B------:R-:W-:Y:S01]  /*7e70*/  FMUL R49, R68.reuse, R53 ;  /* 0x0000003544317220 */ /* 0x040fe20000400000 */
[----:B------:R-:W-:Y:S01]  /*7e80*/  F2FP.BF16.F32.PACK_AB R110, R37, R36 ;  /* 0x00000024256e723e */ /* 0x000fe200000010ff */
[C---:B------:R-:W-:Y:S01]  /*7e90*/  FMUL R54, R68.reuse, R54 ;  /* 0x0000003644367220 */ /* 0x040fe20000400000 */
[----:B------:R-:W-:Y:S01]  /*7ea0*/  F2FP.BF16.F32.PACK_AB R111, R43, R42 ;  /* 0x0000002a2b6f723e */ /* 0x000fe200000010ff */
[----:B------:R-:W-:Y:S01]  /*7eb0*/  FMUL R55, R68, R55 ;  /* 0x0000003744377220 */ /* 0x000fe20000400000 */
[----:B----4-:R-:W-:Y:S01]  /*7ec0*/  F2FP.BF16.F32.PACK_AB R116, R41, R40 ;  /* 0x000000282974723e */ /* 0x010fe200000010ff */
[C---:B------:R-:W-:Y:S01]  /*7ed0*/  FFMA R48, R71.reuse, R73, R48 ;  /* 0x0000004947307223 */ /* 0x040fe20000000030 */
[C---:B------:R-:W-:Y:S01]  /*7ee0*/  FFMA R49, R71.reuse, R74, R49 ;  /* 0x0000004a47317223 */ /* 0x040fe20000000031 */
[----:B------:R1:W-:Y:S01]  /*7ef0*/  STS.128 [R147+0x400], R108 ;  /* 0x0004006c93007388 */ /* 0x0003e20000000c00 */
[C---:B------:R-:W-:Y:S01]  /*7f00*/  SHF.L.U32 R73, R122.reuse, 0x10, RZ ;  /* 0x000000107a497819 */ /* 0x040fe200000006ff */
[----:B------:R-:W-:Y:S01]  /*7f10*/  FFMA R54, R71, R75, R54 ;  /* 0x0000004b47367223 */ /* 0x000fe20000000036 */
[----:B------:R-:W-:Y:S01]  /*7f20*/  SHF.L.U32 R75, R123, 0x10, RZ ;  /* 0x000000107b4b7819 */ /* 0x000fe200000006ff */
[----:B------:R-:W-:Y:S01]  /*7f30*/  FFMA R55, R71, R72, R55 ;  /* 0x0000004847377223 */ /* 0x000fe20000000037 */
[----:B------:R-:W-:Y:S01]  /*7f40*/  LOP3.LUT R72, R122, 0xffff0000, RZ, 0xc0, !PT ;  /* 0xffff00007a487812 */ /* 0x000fe200078ec0ff */
[C---:B------:R-:W-:Y:S01]  /*7f50*/  FMUL R52, R68.reuse, R56 ;  /* 0x0000003844347220 */ /* 0x040fe20000400000 */
[----:B------:R-:W-:Y:S01]  /*7f60*/  LOP3.LUT R74, R123, 0xffff0000, RZ, 0xc0, !PT ;  /* 0xffff00007b4a7812 */ /* 0x000fe200078ec0ff */
[C---:B------:R-:W-:Y:S01]  /*7f70*/  FMUL R53, R68.reuse, R57 ;  /* 0x0000003944357220 */ /* 0x040fe20000400000 */
[C---:B------:R-:W-:Y:S01]  /*7f80*/  FMUL R58, R68.reuse, R58 ;  /* 0x0000003a443a7220 */ /* 0x040fe20000400000 */
[----:B------:R-:W-:Y:S01]  /*7f90*/  FMUL R59, R68, R59 ;  /* 0x0000003b443b7220 */ /* 0x000fe20000400000 */
[C---:B------:R-:W-:Y:S01]  /*7fa0*/  FFMA R52, R71.reuse, R73, R52 ;  /* 0x0000004947347223 */ /* 0x040fe20000000034 */
[C---:B------:R-:W-:Y:S01]  /*7fb0*/  FFMA R53, R71.reuse, R72, R53 ;  /* 0x0000004847357223 */ /* 0x040fe20000000035 */
[C---:B------:R-:W-:Y:S01]  /*7fc0*/  FFMA R58, R71.reuse, R75, R58 ;  /* 0x0000004b473a7223 */ /* 0x040fe2000000003a */
[----:B------:R-:W-:Y:S01]  /*7fd0*/  FFMA R59, R71, R74, R59 ;  /* 0x0000004a473b7223 */ /* 0x000fe2000000003b */
[----:B------:R-:W-:Y:S01]  /*7fe0*/  SHF.L.U32 R72, R128, 0x10, RZ ;  /* 0x0000001080487819 */ /* 0x000fe200000006ff */
[----:B------:R-:W-:Y:S01]  /*7ff0*/  FMUL R56, R68, R60 ;  /* 0x0000003c44387220 */ /* 0x000fe20000400000 */
[----:B------:R-:W-:Y:S01]  /*8000*/  LOP3.LUT R74, R128, 0xffff0000, RZ, 0xc0, !PT ;  /* 0xffff0000804a7812 */ /* 0x000fe200078ec0ff */
[C---:B------:R-:W-:Y:S01]  /*8010*/  FMUL R57, R68.reuse, R61 ;  /* 0x0000003d44397220 */ /* 0x040fe20000400000 */
[----:B------:R-:W-:Y:S01]  /*8020*/  SHF.L.U32 R73, R129, 0x10, RZ ;  /* 0x0000001081497819 */ /* 0x000fe200000006ff */
[C---:B------:R-:W-:Y:S01]  /*8030*/  FMUL R62, R68.reuse, R62 ;  /* 0x0000003e443e7220 */ /* 0x040fe20000400000 */
[----:B------:R-:W-:Y:S01]  /*8040*/  F2FP.BF16.F32.PACK_AB R117, R47, R46 ;  /* 0x0000002e2f75723e */ /* 0x000fe200000010ff */
[----:B------:R-:W-:Y:S01]  /*8050*/  FFMA R56, R71, R72, R56 ;  /* 0x0000004847387223 */ /* 0x000fe20000000038 */
[----:B------:R-:W-:Y:S01]  /*8060*/  F2FP.BF16.F32.PACK_AB R118, R45, R44 ;  /* 0x0000002c2d76723e */ /* 0x000fe200000010ff */
[----:B------:R-:W-:Y:S01]  /*8070*/  FFMA R57, R71, R74, R57 ;  /* 0x0000004a47397223 */ /* 0x000fe20000000039 */
[----:B------:R-:W-:Y:S01]  /*8080*/  F2FP.BF16.F32.PACK_AB R119, R51, R50 ;  /* 0x000000323377723e */ /* 0x000fe200000010ff */
[----:B------:R-:W-:Y:S01]  /*8090*/  FFMA R62, R71, R73, R62 ;  /* 0x00000049473e7223 */ /* 0x000fe2000000003e */
[----:B------:R-:W-:Y:S01]  /*80a0*/  LOP3.LUT R72, R129, 0xffff0000, RZ, 0xc0, !PT ;  /* 0xffff000081487812 */ /* 0x000fe200078ec0ff */
[----:B------:R-:W-:Y:S01]  /*80b0*/  FMUL R63, R68, R63 ;  /* 0x0000003f443f7220 */ /* 0x000fe20000400000 */
[----:B------:R-:W-:Y:S01]  /*80c0*/  SHF.L.U32 R73, R130, 0x10, RZ ;  /* 0x0000001082497819 */ /* 0x000fe200000006ff */
[----:B------:R1:W-:Y:S01]  /*80d0*/  STS.128 [R160+0x400], R116 ;  /* 0x00040074a0007388 */ /* 0x0003e20000000c00 */
[----:B------:R-:W-:Y:S01]  /*80e0*/  FMUL R60, R68, R64 ;  /* 0x00000040443c7220 */ /* 0x000fe20000400000 */
[----:B------:R-:W-:Y:S01]  /*80f0*/  LOP3.LUT R74, R130, 0xffff0000, RZ, 0xc0, !PT ;  /* 0xffff0000824a7812 */ /* 0x000fe200078ec0ff */
[C---:B------:R-:W-:Y:S01]  /*8100*/  FMUL R61, R68.reuse, R65 ;  /* 0x00000041443d7220 */ /* 0x040fe20000400000 */
[----:B------:R-:W-:Y:S01]  /*8110*/  SHF.L.U32 R75, R131, 0x10, RZ ;  /* 0x00000010834b7819 */ /* 0x000fe200000006ff */
[C---:B------:R-:W-:Y:S01]  /*8120*/  FMUL R66, R68.reuse, R66 ;  /* 0x0000004244427220 */ /* 0x040fe20000400000 */
[----:B------:R-:W-:Y:S01]  /*8130*/  FFMA R63, R71, R72, R63 ;  /* 0x00000048473f7223 */ /* 0x000fe2000000003f */
[----:B------:R-:W-:Y:S01]  /*8140*/  FMUL R67, R68, R67 ;  /* 0x0000004344437220 */ /* 0x000fe20000400000 */
[----:B------:R-:W-:Y:S01]  /*8150*/  F2FP.BF16.F32.PACK_AB R124, R49, R48 ;  /* 0x00000030317c723e */ /* 0x000fe200000010ff */
[----:B------:R-:W-:Y:S01]  /*8160*/  FFMA R60, R71, R73, R60 ;  /* 0x00000049473c7223 */ /* 0x000fe2000000003c */
[----:B------:R-:W-:Y:S01]  /*8170*/  F2FP.BF16.F32.PACK_AB R125, R55, R54 ;  /* 0x00000036377d723e */ /* 0x000fe200000010ff */
[----:B------:R-:W-:Y:S01]  /*8180*/  FFMA R61, R71, R74, R61 ;  /* 0x0000004a473d7223 */ /* 0x000fe2000000003d */
[----:B------:R-:W-:Y:S01]  /*8190*/  F2FP.BF16.F32.PACK_AB R126, R53, R52 ;  /* 0x00000034357e723e */ /* 0x000fe200000010ff */
[----:B------:R-:W-:Y:S01]  /*81a0*/  FFMA R66, R71, R75, R66 ;  /* 0x0000004b47427223 */ /* 0x000fe20000000042 */
[----:B------:R-:W-:Y:S01]  /*81b0*/  F2FP.BF16.F32.PACK_AB R127, R59, R58 ;  /* 0x0000003a3b7f723e */ /* 0x000fe200000010ff */
[----:B------:R-:W-:Y:S01]  /*81c0*/  FFMA R67, R71, R76, R67 ;  /* 0x0000004c47437223 */ /* 0x000fe20000000043 */
[----:B------:R-:W-:Y:S02]  /*81d0*/  F2FP.BF16.F32.PACK_AB R56, R57, R56 ;  /* 0x000000383938723e */ /* 0x000fe400000010ff */
[----:B------:R-:W-:Y:S01]  /*81e0*/  F2FP.BF16.F32.PACK_AB R57, R63, R62 ;  /* 0x0000003e3f39723e */ /* 0x000fe200000010ff */
[----:B------:R1:W-:Y:S01]  /*81f0*/  STS.128 [R159+0x400], R124 ;  /* 0x0004007c9f007388 */ /* 0x0003e20000000c00 */
[----:B------:R-:W-:Y:S02]  /*8200*/  F2FP.BF16.F32.PACK_AB R58, R61, R60 ;  /* 0x0000003c3d3a723e */ /* 0x000fe400000010ff */
[----:B------:R-:W-:Y:S05]  /*8210*/  F2FP.BF16.F32.PACK_AB R59, R67, R66 ;  /* 0x00000042433b723e */ /* 0x000fea00000010ff */
[----:B------:R1:W-:Y:S01]  /*8220*/  STS.128 [R158+0x400], R56 ;  /* 0x000400389e007388 */ /* 0x0003e20000000c00 */
[----:B------:R-:W-:Y:S01]  /*8230*/  @!PT LDS RZ, [RZ] ;  /* 0x00000000fffff984 */ /* 0x000fe20000000800 */
[----:B------:R-:W-:Y:S01]  /*8240*/  @!PT LDS RZ, [RZ] ;  /* 0x00000000fffff984 */ /* 0x000fe20000000800 */
[----:B------:R-:W-:Y:S01]  /*8250*/  @!PT LDS RZ, [RZ] ;  /* 0x00000000fffff984 */ /* 0x000fe20000000800 */
[----:B------:R-:W-:Y:S01]  /*8260*/  @!PT LDS RZ, [RZ] ;  /* 0x00000000fffff984 */ /* 0x000fe20000000800 */
[----:B------:R3:W-:Y:S07]  /*8270*/  MEMBAR.ALL.CTA ;  /* 0x0000000000007992 */ /* 0x0007ee0000008000 */
[----:B---3--:R-:W3:Y:S02]  /*8280*/  FENCE.VIEW.ASYNC.S ;  /* 0x00000000000073c6 */ /* 0x008ee40000000000 */
[----:B---3--:R-:W-:Y:S06]  /*8290*/  BAR.SYNC.DEFER_BLOCKING 0x1, 0x80 ;  /* 0x0042000000007b1d */ /* 0x008fec0000010000 */
[----:B------:R-:W-:Y:S05]  /*82a0*/  @P0 BRA `(.L_x_118) ;  /* 0x0000000000300947 */ /* 0x000fea0003800000 */
[----:B------:R-:W3:Y:S01]  /*82b0*/  LDCU.64 UR6, c[0x0][0x348] ;  /* 0x00006900ff0677ac */ /* 0x000ee20008000a00 */
[----:B------:R-:W-:Y:S01]  /*82c0*/  R2UR UR5, R70 ;  /* 0x00000000460572ca */ /* 0x000fe200000e0000 */
[----:B------:R-:W-:Y:S01]  /*82d0*/  UIADD3 UR4, UPT, UPT, UR46, 0x400, URZ ;  /* 0x000004002e047890 */ /* 0x000fe2000fffe0ff */
[----:B------:R-:W-:Y:S05]  /*82e0*/  UMOV UR51, UR44 ;  /* 0x0000002c00337c82 */ /* 0x000fea0008000000 */
[----:B------:R-:W-:Y:S06]  /*82f0*/  IMAD.U32 R144, RZ, RZ, UR4 ;  /* 0x00000004ff907e24 */ /* 0x000fec000f8e00ff */
[----:B------:R-:W-:Y:S01]  /*8300*/  UIADD3 UR49, UPT, UPT, UR53, UR5, URZ ;  /* 0x0000000535317290 */ /* 0x000fe2000fffe0ff */
[----:B------:R-:W-:Y:S01]  /*8310*/  R2UR UR48, R144 ;  /* 0x00000000903072ca */ /* 0x000fe200000e0000 */
[----:B---3--:R-:W-:Y:S04]  /*8320*/  UIADD3 UR4, UP0, UPT, UR6, 0xa80, URZ ;  /* 0x00000a8006047890 */ /* 0x008fe8000ff1e0ff */
[----:B------:R-:W-:Y:S09]  /*8330*/  UIADD3.X UR5, UPT, UPT, URZ, UR7, URZ, UP0, !UPT ;  /* 0x00000007ff057290 */ /* 0x000ff200087fe4ff */
[----:B------:R3:W-:Y:S01]  /*8340*/  UTMASTG.3D [UR48], [UR4] ;  /* 0x00000030040073b5 */ /* 0x0007e20008010000 */
[----:B------:R0:W-:Y:S01]  /*8350*/  UTMACMDFLUSH ;  /* 0x00000000000079b7 */ /* 0x0001e20000000000 */
[----:B---3--:R-:W-:Y:S04]  /*8360*/  DEPBAR.LE SB0, 0x1 ;  /* 0x000080400000791a */ /* 0x008fe80000000000 */
.L_x_118:
[----:B------:R-:W-:Y:S05]  /*8370*/  BSYNC.RECONVERGENT B0 ;  /* 0x0000000000007941 */ /* 0x000fea0003800200 */
.L_x_117:
[----:B------:R-:W-:Y:S01]  /*8380*/  BAR.SYNC.DEFER_BLOCKING 0x1, 0x80 ;  /* 0x0042000000007b1d */ /* 0x000fe20000010000 */
[----:B------:R-:W-:Y:S01]  /*8390*/  ISETP.NE.AND P1, PT, R157, RZ, PT ;  /* 0x000000ff9d00720c */ /* 0x000fe20003f25270 */
[----:B------:R-:W-:Y:S01]  /*83a0*/  UISETP.NE.AND UP0, UPT, UR54, URZ, UPT ;  /* 0x000000ff3600728c */ /* 0x000fe2000bf05270 */
[----:B------:R-:W-:Y:S11]  /*83b0*/  LEA R3, R77, UR46, 0x3 ;  /* 0x0000002e4d037c11 */ /* 0x000ff6000f8e18ff */
[----:B------:R-:W-:Y:S01]  /*83c0*/  @P1 SHF.L.U32 R6, R149, 0x1f, RZ ;  /* 0x0000001f95061819 */ /* 0x000fe200000006ff */
[----:B------:R-:W-:Y:S06]  /*83d0*/  BRA.U !UP0, `(.L_x_119) ;  /* 0x0000000108247547 */ /* 0x000fec000b800000 */
[----:B------:R-:W3:Y:S01]  /*83e0*/  S2R R0, SR_CgaCtaId ;  /* 0x0000000000007919 */ /* 0x000ee20000008800 */
[----:B------:R-:W-:Y:S01]  /*83f0*/  IMAD.U32 R4, RZ, RZ, UR52 ;  /* 0x00000034ff047e24 */ /* 0x000fe2000f8e00ff */
[----:B------:R-:W-:Y:S04]  /*8400*/  UIADD3 UR4, UPT, UPT, UR52, 0x1, URZ ;  /* 0x0000000134047890 */ /* 0x000fe8000fffe0ff */
[----:B------:R-:W-:Y:S01]  /*8410*/  @P1 LEA R4, R4, UR46, 0x3 ;  /* 0x0000002e04041c11 */ /* 0x000fe2000f8e18ff */
[----:B------:R-:W-:Y:S04]  /*8420*/  UISETP.NE.AND UP0, UPT, UR4, 0x4, UPT ;  /* 0x000000040400788c */ /* 0x000fe8000bf05270 */
[----:B------:R-:W-:Y:S01]  /*8430*/  @P1 VIADD R5, R4, 0x60 ;  /* 0x0000006004051836 */ /* 0x000fe20000000000 */
[----:B------:R-:W-:Y:S04]  /*8440*/  USEL UR52, UR4, URZ, UP0 ;  /* 0x000000ff04347287 */ /* 0x000fe80008000000 */
[----:B---3--:R-:W-:Y:S04]  /*8450*/  @P1 PRMT R0, R0, 0x654, R5 ;  /* 0x0000065400001816 */ /* 0x008fe80000000005 */
[----:B------:R3:W-:Y:S04]  /*8460*/  @P1 SYNCS.ARRIVE.TRANS64.RED.A1T0 RZ, [R0+URZ], RZ ;  /* 0x000000ff00ff19a7 */ /* 0x0007e800081004ff */
.L_x_119:
[----:B------:R-:W4:Y:S01]  /*8470*/  @P1 SYNCS.PHASECHK.TRANS64.TRYWAIT P0, [R3+URZ+0x40], R6 ;  /* 0x00004006030015a7 */ /* 0x000f2200080011ff */
[----:B------:R-:W-:Y:S01]  /*8480*/  UISETP.NE.AND UP0, UPT, UR38, URZ, UPT ;  /* 0x000000ff2600728c */ /* 0x000fe2000bf05270 */
[----:B------:R-:W-:Y:S01]  /*8490*/  BSSY B1, `(.L_x_120) ;  /* 0x0000021000017945 */ /* 0x000fe20003800000 */
[----:B------:R-:W-:Y:S02]  /*84a0*/  UMOV UR4, 0x80 ;  /* 0x0000008000047882 */ /* 0x000fe40000000000 */
[----:B------:R-:W-:Y:S01]  /*84b0*/  USEL UR39, UR4, 0x40, !UP0 ;  /* 0x0000004004277887 */ /* 0x000fe2000c000000 */
[----:B----4-:R-:W-:Y:S01]  /*84c0*/  @P1 SEL R79, RZ, 0x1, !P0 ;  /* 0x00000001ff4f1807 */ /* 0x010fe20004000000 */
[----:B------:R-:W-:Y:S10]  /*84d0*/  @!P1 BRA `(.L_x_121) ;  /* 0x0000000000709947 */ /* 0x000ff40003800000 */
[----:B------:R-:W-:Y:S01]  /*84e0*/  ISETP.NE.AND P1, PT, R93, RZ, PT ;  /* 0x000000ff5d00720c */ /* 0x000fe20003f25270 */
[----:B------:R-:W-:Y:S01]  /*84f0*/  BSSY B0, `(.L_x_122) ;  /* 0x000000b000007945 */ /* 0x000fe20003800000 */
[----:B------:R-:W-:Y:S11]  /*8500*/  ISETP.NE.AND P0, PT, R79, RZ, PT ;  /* 0x000000ff4f00720c */ /* 0x000ff60003f05270 */
[----:B------:R-:W-:Y:S05]  /*8510*/  @P1 IMAD R6, R77, 0x4000, R164 ;  /* 0x000040004d061824 */ /* 0x000fea00078e02a4 */
[----:B------:R-:W-:Y:S04]  /*8520*/  @P1 IADD3 R9, PT, PT, R6, UR46, RZ ;  /* 0x0000002e06091c10 */ /* 0x000fe8000fffe0ff */
[----:B------:R-:W-:Y:S01]  /*8530*/  @P1 IADD3 R7, PT, PT, R92, R9, RZ ;  /* 0x000000095c071210 */ /* 0x000fe20007ffe0ff */
[--C-:B------:R-:W-:Y:S02]  /*8540*/  @P1 IMAD.IADD R5, R78, 0x1, R9.reuse ;  /* 0x000000014e051824 */ /* 0x100fe400078e0209 */
[----:B------:R-:W-:Y:S01]  /*8550*/  @P1 IMAD.IADD R4, R94, 0x1, R9 ;  /* 0x000000015e041824 */ /* 0x000fe200078e0209 */
[----:B------:R-:W-:Y:S06]  /*8560*/  @P0 BRA `(.L_x_123) ;  /* 0x00000000000c0947 */ /* 0x000fec0003800000 */
[----:B---3--:R-:W-:Y:S04]  /*8570*/  SHF.L.U32 R0, R149, 0x1f, RZ ;  /* 0x0000001f95007819 */ /* 0x008fe800000006ff */
[----:B------:R-:W3:Y:S02]  /*8580*/  SYNCS.PHASECHK.TRANS64.TRYWAIT P0, [R3+URZ+0x40], R0 ;  /* 0x00004000030075a7 */ /* 0x000ee400080011ff */
[----:B---3--:R-:W-:Y:S05]  /*8590*/  @!P0 BRA `(.L_x_124) ;  /* 0x0000004800888947 */ /* 0x008fea0003800000 */
.L_x_123:
[----:B------:R-:W-:Y:S05]  /*85a0*/  BSYNC B0 ;  /* 0x0000000000007941 */ /* 0x000fea0003800000 */
.L_x_122:
[----:B------:R-:W-:Y:S01]  /*85b0*/  ISETP.NE.AND P0, PT, R93, RZ, PT ;  /* 0x000000ff5d00720c */ /* 0x000fe20003f05270 */
[----:B------:R-:W-:Y:S11]  /*85c0*/  VIADD R77, R77, 0x1 ;  /* 0x000000014d4d7836 */ /* 0x000ff60000000000 */
[----:B------:R-:W-:Y:S01]  /*85d0*/  @!UPT UIADD3 URZ, UPT, UPT, URZ, URZ, URZ ;  /* 0x000000fffffff290 */ /* 0x000fe2000fffe0ff */
[----:B------:R4:W1:Y:S01]  /*85e0*/  @P0 LDS.128 R84, [R6+UR46+0x400] ;  /* 0x0004002e06540984 */ /* 0x0008620008000c00 */
[--C-:B---3--:R-:W-:Y:S01]  /*85f0*/  @P0 IMAD.IADD R3, R92, 0x1, R5.reuse ;  /* 0x000000015c030824 */ /* 0x108fe200078e0205 */
[C---:B------:R-:W-:Y:S01]  /*8600*/  @P0 IADD3 R0, PT, PT, R94.reuse, R7, RZ ;  /* 0x000000075e000210 */ /* 0x040fe20007ffe0ff */
[C---:B------:R-:W-:Y:S01]  /*8610*/  @P0 IMAD.IADD R8, R94.reuse, 0x1, R5 ;  /* 0x000000015e080824 */ /* 0x040fe200078e0205 */
[----:B------:R4:W3:Y:S02]  /*8620*/  @P0 LDS.128 R80, [R4+0x400] ;  /* 0x0004000004500984 */ /* 0x0008e40000000c00 */
[----:B------:R-:W-:Y:S02]  /*8630*/  @P0 IADD3 R9, PT, PT, R94, R3, RZ ;  /* 0x000000035e090210 */ /* 0x000fe40007ffe0ff */
[----:B------:R4:W1:Y:S04]  /*8640*/  @P0 LDS.128 R88, [R7+0x400] ;  /* 0x0004000007580984 */ /* 0x0008680000000c00 */
[----:B------:R4:W1:Y:S04]  /*8650*/  @P0 LDS.128 R96, [R0+0x400] ;  /* 0x0004000000600984 */ /* 0x0008680000000c00 */
[----:B------:R4:W1:Y:S04]  /*8660*/  @P0 LDS.128 R104, [R5+0x400] ;  /* 0x0004000005680984 */ /* 0x0008680000000c00 */
[----:B------:R4:W1:Y:S04]  /*8670*/  @P0 LDS.128 R112, [R8+0x400] ;  /* 0x0004000008700984 */ /* 0x0008680000000c00 */
[----:B------:R4:W1:Y:S04]  /*8680*/  @P0 LDS.128 R120, [R3+0x400] ;  /* 0x0004000003780984 */ /* 0x0008680000000c00 */
[----:B------:R4:W1:Y:S02]  /*8690*/  @P0 LDS.128 R128, [R9+0x400] ;  /* 0x0004000009800984 */ /* 0x0008640000000c00 */
.L_x_121:
[----:B------:R-:W-:Y:S05]  /*86a0*/  BSYNC B1 ;  /* 0x0000000000017941 */ /* 0x000fea0003800000 */
.L_x_120:
[----:B------:R-:W-:Y:S05]  /*86b0*/  VIADD R50, R69, UR39 ;  /* 0x0000002745327c36 */ /* 0x000fea0008000000 */
[----:B----4-:R-:W-:Y:S04]  /*86c0*/  SHF.R.U32.HI R3, RZ, 0x15, R50 ;  /* 0x00000015ff037819 */ /* 0x010fe80000011632 */
[----:B------:R-:W-:Y:S11]  /*86d0*/  LOP3.LUT P0, RZ, R3, 0x3, R140, 0x48, !PT ;  /* 0x0000000303ff7812 */ /* 0x000ff6000780488c */
[----:B------:R-:W-:Y:S02]  /*86e0*/  @!UPT UIADD3 URZ, UPT, UPT, URZ, URZ, URZ ;  /* 0x000000fffffff290 */ /* 0x000fe4000fffe0ff */
        /* <DEDUP_REMOVED lines=17> */
.L_x_125:
[----:B-1----:R-:W-:Y:S01]  /*8800*/  SHF.L.U32 R70, R84, 0x10, RZ ;  /* 0x0000001054467819 */ /* 0x002fe200000006ff */
[----:B------:R-:W-:Y:S05]  /*8810*/  WARPSYNC.ALL ;  /* 0x0000000000007948 */ /* 0x000fea0003800000 */
[----:B------:R-:W-:Y:S01]  /*8820*/  R2UR UR4, R50 ;  /* 0x00000000320472ca */ /* 0x000fe200000e0000 */
[----:B------:R-:W1:Y:S01]  /*8830*/  S2R R165, SR_CgaCtaId ;  /* 0x0000000000a57919 */ /* 0x000e620000008800 */
[----:B------:R-:W-:Y:S01]  /*8840*/  LOP3.LUT R72, R84, 0xffff0000, RZ, 0xc0, !PT ;  /* 0xffff000054487812 */ /* 0x000fe200078ec0ff */
[----:B------:R-:W-:Y:S01]  /*8850*/  BSSY.RECONVERGENT B0, `(.L_x_126) ;  /* 0x0000102000007945 */ /* 0x000fe20003800200 */
[----:B------:R-:W-:Y:S02]  /*8860*/  SHF.L.U32 R73, R85, 0x10, RZ ;  /* 0x0000001055497819 */ /* 0x000fe400000006ff */
[----:B------:R-:W-:Y:S02]  /*8870*/  LOP3.LUT R74, R87, 0xffff0000, RZ, 0xc0, !PT ;  /* 0xffff0000574a7812 */ /* 0x000fe400078ec0ff */
[----:B------:R-:W-:Y:S02]  /*8880*/  ISETP.NE.AND P6, PT, R157, RZ, PT ;  /* 0x000000ff9d00720c */ /* 0x000fe40003fc5270 */
[----:B------:R-:W-:Y:S02]  /*8890*/  ISETP.NE.AND P0, PT, R152, RZ, PT ;  /* 0x000000ff9800720c */ /* 0x000fe40003f05270 */
[----:B------:R-:W-:Y:S01]  /*88a0*/  LEA R95, R77, UR46, 0x3 ;  /* 0x0000002e4d5f7c11 */ /* 0x000fe2000f8e18ff */
[----:B------:R-:W3:Y:S02]  /*88b0*/  LDTM.x64 R4, tmem[UR4] ;  /* 0x00000004000479ee */ /* 0x000ee40008340000 */
[C---:B---3--:R-:W-:Y:S01]  /*88c0*/  FMUL R0, R68.reuse, R4 ;  /* 0x0000000444007220 */ /* 0x048fe20000400000 */
[C---:B------:R-:W-:Y:S01]  /*88d0*/  FMUL R3, R68.reuse, R5 ;  /* 0x0000000544037220 */ /* 0x040fe20000400000 */
[C---:B------:R-:W-:Y:S01]  /*88e0*/  FMUL R6, R68.reuse, R6 ;  /* 0x0000000644067220 */ /* 0x040fe20000400000 */
[----:B------:R-:W-:Y:S01]  /*88f0*/  FMUL R7, R68, R7 ;  /* 0x0000000744077220 */ /* 0x000fe20000400000 */
[----:B------:R-:W-:Y:S01]  /*8900*/  FFMA R0, R71, R70, R0 ;  /* 0x0000004647007223 */ /* 0x000fe20000000000 */
[----:B------:R-:W-:Y:S01]  /*8910*/  LOP3.LUT R70, R85, 0xffff0000, RZ, 0xc0, !PT ;  /* 0xffff000055467812 */ /* 0x000fe200078ec0ff */
[----:B------:R-:W-:Y:S01]  /*8920*/  FFMA R3, R71, R72, R3 ;  /* 0x0000004847037223 */ /* 0x000fe20000000003 */
[----:B------:R-:W-:Y:S01]  /*8930*/  SHF.L.U32 R72, R87, 0x10, RZ ;  /* 0x0000001057487819 */ /* 0x000fe200000006ff */
[C---:B------:R-:W-:Y:S01]  /*8940*/  FFMA R6, R71.reuse, R73, R6 ;  /* 0x0000004947067223 */ /* 0x040fe20000000006 */
[----:B------:R-:W-:Y:S01]  /*8950*/  SHF.L.U32 R73, R86, 0x10, RZ ;  /* 0x0000001056497819 */ /* 0x000fe200000006ff */
[----:B------:R-:W-:Y:S01]  /*8960*/  FFMA R7, R71, R70, R7 ;  /* 0x0000004647077223 */ /* 0x000fe20000000007 */
[----:B------:R-:W-:Y:S01]  /*8970*/  F2FP.BF16.F32.PACK_AB R100, R3, R0 ;  /* 0x000000000364723e */ /* 0x000fe200000010ff */
[----:B------:R-:W-:Y:S01]  /*8980*/  FMUL R4, R68, R8 ;  /* 0x0000000844047220 */ /* 0x000fe20000400000 */
[----:B------:R-:W-:Y:S01]  /*8990*/  LOP3.LUT R70, R86, 0xffff0000, RZ, 0xc0, !PT ;  /* 0xffff000056467812 */ /* 0x000fe200078ec0ff */
[C---:B------:R-:W-:Y:S01]  /*89a0*/  FMUL R0, R68.reuse, R9 ;  /* 0x0000000944007220 */ /* 0x040fe20000400000 */
[----:B------:R-:W-:Y:S01]  /*89b0*/  F2FP.BF16.F32.PACK_AB R101, R7, R6 ;  /* 0x000000060765723e */ /* 0x000fe200000010ff */
[----:B------:R-:W-:Y:S01]  /*89c0*/  FMUL R3, R68, R10 ;  /* 0x0000000a44037220 */ /* 0x000fe20000400000 */
[C---:B------:R-:W-:Y:S01]  /*89d0*/  FFMA R4, R71.reuse, R73, R4 ;  /* 0x0000004947047223 */ /* 0x040fe20000000004 */
[----:B------:R-:W-:Y:S01]  /*89e0*/  SHF.L.U32 R73, R82, 0x10, RZ ;  /* 0x0000001052497819 */ /* 0x000fe200000006ff */
[----:B------:R-:W-:Y:S01]  /*89f0*/  FMUL R5, R68, R11 ;  /* 0x0000000b44057220 */ /* 0x000fe20000400000 */
[C---:B------:R-:W-:Y:S01]  /*8a00*/  FFMA R0, R71.reuse, R70, R0 ;  /* 0x0000004647007223 */ /* 0x040fe20000000000 */
[C---:B------:R-:W-:Y:S01]  /*8a10*/  SHF.L.U32 R70, R80.reuse, 0x10, RZ ;  /* 0x0000001050467819 */ /* 0x040fe200000006ff */
[C---:B------:R-:W-:Y:S01]  /*8a20*/  FFMA R3, R71.reuse, R72, R3 ;  /* 0x0000004847037223 */ /* 0x040fe20000000003 */
[----:B------:R-:W-:Y:S01]  /*8a30*/  LOP3.LUT R72, R80, 0xffff0000, RZ, 0xc0, !PT ;  /* 0xffff000050487812 */ /* 0x000fe200078ec0ff */
[----:B------:R-:W-:Y:S01]  /*8a40*/  FMUL R6, R68, R12 ;  /* 0x0000000c44067220 */ /* 0x000fe20000400000 */
[----:B------:R-:W-:Y:S01]  /*8a50*/  F2FP.BF16.F32.PACK_AB R102, R0, R4 ;  /* 0x000000040066723e */ /* 0x000fe200000010ff */
[C---:B------:R-:W-:Y:S01]  /*8a60*/  FFMA R5, R71.reuse, R74, R5 ;  /* 0x0000004a47057223 */ /* 0x040fe20000000005 */
[C---:B------:R-:W-:Y:S01]  /*8a70*/  FMUL R7, R68.reuse, R13 ;  /* 0x0000000d44077220 */ /* 0x040fe20000400000 */
[----:B------:R-:W-:Y:S01]  /*8a80*/  FFMA R6, R71, R70, R6 ;  /* 0x0000004647067223 */ /* 0x000fe20000000006 */
[----:B------:R-:W-:Y:S01]  /*8a90*/  SHF.L.U32 R70, R81, 0x10, RZ ;  /* 0x0000001051467819 */ /* 0x000fe200000006ff */
[C---:B------:R-:W-:Y:S01]  /*8aa0*/  FMUL R0, R68.reuse, R14 ;  /* 0x0000000e44007220 */ /* 0x040fe20000400000 */
[----:B------:R-:W-:Y:S01]  /*8ab0*/  F2FP.BF16.F32.PACK_AB R103, R5, R3 ;  /* 0x000000030567723e */ /* 0x000fe200000010ff */
[----:B------:R-:W-:Y:S01]  /*8ac0*/  FFMA R7, R71, R72, R7 ;  /* 0x0000004847077223 */ /* 0x000fe20000000007 */
[----:B------:R-:W-:Y:S01]  /*8ad0*/  LOP3.LUT R72, R81, 0xffff0000, RZ, 0xc0, !PT ;  /* 0xffff000051487812 */ /* 0x000fe200078ec0ff */
[C---:B------:R-:W-:Y:S01]  /*8ae0*/  FMUL R3, R68.reuse, R15 ;  /* 0x0000000f44037220 */ /* 0x040fe20000400000 */
[----:B------:R-:W-:Y:S01]  /*8af0*/  FMUL R4, R68, R16 ;  /* 0x0000001044047220 */ /* 0x000fe20000400000 */
[C---:B------:R-:W-:Y:S01]  /*8b00*/  FFMA R0, R71.reuse, R70, R0 ;  /* 0x0000004647007223 */ /* 0x040fe20000000000 */
[----:B------:R-:W-:Y:S01]  /*8b10*/  LOP3.LUT R70, R82, 0xffff0000, RZ, 0xc0, !PT ;  /* 0xffff000052467812 */ /* 0x000fe200078ec0ff */
[----:B------:R-:W-:Y:S01]  /*8b20*/  FFMA R3, R71, R72, R3 ;  /* 0x0000004847037223 */ /* 0x000fe20000000003 */
[----:B------:R-:W-:Y:S01]  /*8b30*/  F2FP.BF16.F32.PACK_AB R108, R7, R6 ;  /* 0x00000006076c723e */ /* 0x000fe200000010ff */
[----:B------:R-:W-:Y:S01]  /*8b40*/  FFMA R4, R71, R73, R4 ;  /* 0x0000004947047223 */ /* 0x000fe20000000004 */
[C---:B------:R-:W-:Y:S01]  /*8b50*/  SHF.L.U32 R73, R83.reuse, 0x10, RZ ;  /* 0x0000001053497819 */ /* 0x040fe200000006ff */
[C---:B------:R-:W-:Y:S01]  /*8b60*/  FMUL R5, R68.reuse, R17 ;  /* 0x0000001144057220 */ /* 0x040fe20000400000 */
[----:B------:R-:W-:Y:S01]  /*8b70*/  LOP3.LUT R72, R83, 0xffff0000, RZ, 0xc0, !PT ;  /* 0xffff000053487812 */ /* 0x000fe200078ec0ff */
[C---:B------:R-:W-:Y:S01]  /*8b80*/  FMUL R6, R68.reuse, R18 ;  /* 0x0000001244067220 */ /* 0x040fe20000400000 */
[----:B------:R-:W-:Y:S01]  /*8b90*/  F2FP.BF16.F32.PACK_AB R109, R3, R0 ;  /* 0x00000000036d723e */ /* 0x000fe200000010ff */
[----:B------:R-:W-:Y:S01]  /*8ba0*/  FMUL R7, R68, R19 ;  /* 0x0000001344077220 */ /* 0x000fe20000400000 */
[C---:B------:R-:W-:Y:S01]  /*8bb0*/  FFMA R5, R71.reuse, R70, R5 ;  /* 0x0000004647057223 */ /* 0x040fe20000000005 */
[C---:B------:R-:W-:Y:S01]  /*8bc0*/  SHF.L.U32 R70, R88.reuse, 0x10, RZ ;  /* 0x0000001058467819 */ /* 0x040fe200000006ff */
[----:B------:R-:W-:Y:S01]  /*8bd0*/  FFMA R6, R71, R73, R6 ;  /* 0x0000004947067223 */ /* 0x000fe20000000006 */
[----:B------:R-:W-:Y:S01]  /*8be0*/  SHF.L.U32 R73, R91, 0x10, RZ ;  /* 0x000000105b497819 */ /* 0x000fe200000006ff */
        /* <DEDUP_REMOVED lines=8> */
[----:B------:R-:W-:Y:S01]  /*8c70*/  FFMA R3, R71, R72, R3 ;  /* 0x0000004847037223 */ /* 0x000fe20000000003 */
[----:B------:R-:W-:Y:S01]  /*8c80*/  LOP3.LUT R72, R91, 0xffff0000, RZ, 0xc0, !PT ;  /* 0xffff00005b487812 */ /* 0x000fe200078ec0ff */
[C---:B------:R-:W-:Y:S01]  /*8c90*/  FMUL R4, R68.reuse, R22 ;  /* 0x0000001644047220 */ /* 0x040fe20000400000 */
[----:B------:R3:W-:Y:S01]  /*8ca0*/  STS.128 [R164+UR46+0x4400], R100 ;  /* 0x00440064a4007988 */ /* 0x0007e20008000c2e */
[C---:B------:R-:W-:Y:S01]  /*8cb0*/  FMUL R5, R68.reuse, R23 ;  /* 0x0000001744057220 */ /* 0x040fe20000400000 */
[----:B------:R-:W-:Y:S01]  /*8cc0*/  F2FP.BF16.F32.PACK_AB R116, R3, R0 ;  /* 0x000000000374723e */ /* 0x000fe200000010ff */
[----:B------:R-:W-:Y:S01]  /*8cd0*/  FFMA R4, R71, R70, R4 ;  /* 0x0000004647047223 */ /* 0x000fe20000000004 */
[----:B------:R-:W-:Y:S01]  /*8ce0*/  LOP3.LUT R0, R89, 0xffff0000, RZ, 0xc0, !PT ;  /* 0xffff000059007812 */ /* 0x000fe200078ec0ff */
[----:B------:R-:W-:Y:S01]  /*8cf0*/  FMUL R6, R68, R24 ;  /* 0x0000001844067220 */ /* 0x000fe20000400000 */
[----:B------:R-:W-:Y:S01]  /*8d00*/  SHF.L.U32 R3, R90, 0x10, RZ ;  /* 0x000000105a037819 */ /* 0x000fe200000006ff */
[----:B------:R-:W-:Y:S01]  /*8d10*/  FMUL R7, R68, R25 ;  /* 0x0000001944077220 */ /* 0x000fe20000400000 */
[----:B------:R-:W-:Y:S01]  /*8d20*/  LOP3.LUT R70, R90, 0xffff0000, RZ, 0xc0, !PT ;  /* 0xffff00005a467812 */ /* 0x000fe200078ec0ff */
        /* <DEDUP_REMOVED lines=21> */
[----:B------:R4:W-:Y:S01]  /*8e80*/  STS.128 [R163+0x4400], R108 ;  /* 0x0044006ca3007388 */ /* 0x0009e20000000c00 */
[----:B------:R-:W-:Y:S01]  /*8e90*/  FFMA R11, R71, R70, R11 ;  /* 0x00000046470b7223 */ /* 0x000fe2000000000b */
[----:B------:R-:W-:Y:S01]  /*8ea0*/  LOP3.LUT R70, R99, 0xffff0000, RZ, 0xc0, !PT ;  /* 0xffff000063467812 */ /* 0x000fe200078ec0ff */
[C---:B------:R-:W-:Y:S01]  /*8eb0*/  FFMA R12, R71.reuse, R3, R12 ;  /* 0x00000003470c7223 */ /* 0x040fe2000000000c */
[C---:B------:R-:W-:Y:S01]  /*8ec0*/  SHF.L.U32 R3, R98.reuse, 0x10, RZ ;  /* 0x0000001062037819 */ /* 0x040fe200000006ff */
[----:B------:R-:W-:Y:S01]  /*8ed0*/  FFMA R13, R71, R0, R13 ;  /* 0x00000000470d7223 */ /* 0x000fe2000000000d */
[----:B------:R-:W-:Y:S01]  /*8ee0*/  LOP3.LUT R0, R98, 0xffff0000, RZ, 0xc0, !PT ;  /* 0xffff000062007812 */ /* 0x000fe200078ec0ff */
[C---:B------:R-:W-:Y:S01]  /*8ef0*/  FMUL R14, R68.reuse, R32 ;  /* 0x00000020440e7220 */ /* 0x040fe20000400000 */
[----:B---3--:R-:W-:Y:S01]  /*8f00*/  F2FP.BF16.F32.PACK_AB R100, R11, R10 ;  /* 0x0000000a0b64723e */ /* 0x008fe200000010ff */
[C---:B------:R-:W-:Y:S01]  /*8f10*/  FMUL R15, R68.reuse, R33 ;  /* 0x00000021440f7220 */ /* 0x040fe20000400000 */
[----:B------:R-:W-:Y:S01]  /*8f20*/  F2FP.BF16.F32.PACK_AB R101, R13, R12 ;  /* 0x0000000c0d65723e */ /* 0x000fe200000010ff */
        /* <DEDUP_REMOVED lines=14> */
[----:B------:R-:W-:Y:S01]  /*9010*/  FMUL R20, R68, R38 ;  /* 0x0000002644147220 */ /* 0x000fe20000400000 */
[----:B------:R-:W-:Y:S01]  /*9020*/  FFMA R18, R71, R0, R18 ;  /* 0x0000000047127223 */ /* 0x000fe20000000012 */
[----:B------:R-:W-:Y:S01]  /*9030*/  LOP3.LUT R0, R105, 0xffff0000, RZ, 0xc0, !PT ;  /* 0xffff000069007812 */ /* 0x000fe200078ec0ff */
[C---:B------:R-:W-:Y:S01]  /*9040*/  FFMA R19, R71.reuse, R70, R19 ;  /* 0x0000004647137223 */ /* 0x040fe20000000013 */
[C---:B------:R-:W-:Y:S01]  /*9050*/  LOP3.LUT R70, R106.reuse, 0xffff0000, RZ, 0xc0, !PT ;  /* 0xffff00006a467812 */ /* 0x040fe200078ec0ff */
[----:B------:R-:W-:Y:S01]  /*9060*/  FFMA R20, R71, R3, R20 ;  /* 0x0000000347147223 */ /* 0x000fe20000000014 */
[----:B------:R-:W-:Y:S01]  /*9070*/  SHF.L.U32 R3, R106, 0x10, RZ ;  /* 0x000000106a037819 */ /* 0x000fe200000006ff */
[C---:B------:R-:W-:Y:S01]  /*9080*/  FMUL R21, R68.reuse, R39 ;  /* 0x0000002744157220 */ /* 0x040fe20000400000 */
[----:B----4-:R-:W-:Y:S01]  /*9090*/  F2FP.BF16.F32.PACK_AB R108, R19, R18 ;  /* 0x00000012136c723e */ /* 0x010fe200000010ff */
[C---:B------:R-:W-:Y:S01]  /*90a0*/  FMUL R22, R68.reuse, R40 ;  /* 0x0000002844167220 */ /* 0x040fe20000400000 */
[----:B------:R-:W-:Y:S01]  /*90b0*/  STS.128 [R162+0x4400], R116 ;  /* 0x00440074a2007388 */ /* 0x000fe20000000c00 */
[C---:B------:R-:W-:Y:S01]  /*90c0*/  FMUL R23, R68.reuse, R41 ;  /* 0x0000002944177220 */ /* 0x040fe20000400000 */
[----:B------:R-:W-:Y:S01]  /*90d0*/  FMUL R24, R68, R42 ;  /* 0x0000002a44187220 */ /* 0x000fe20000400000 */
[C---:B------:R-:W-:Y:S01]  /*90e0*/  FFMA R21, R71.reuse, R0, R21 ;  /* 0x0000000047157223 */ /* 0x040fe20000000015 */
[----:B------:R-:W-:Y:S01]  /*90f0*/  SHF.L.U32 R0, R112, 0x10, RZ ;  /* 0x0000001070007819 */ /* 0x000fe200000006ff */
[----:B------:R-:W-:Y:S01]  /*9100*/  FMUL R25, R68, R43 ;  /* 0x0000002b44197220 */ /* 0x000fe20000400000 */
[----:B------:R-:W-:Y:S01]  /*9110*/  FFMA R22, R71, R3, R22 ;  /* 0x0000000347167223 */ /* 0x000fe20000000016 */
[----:B------:R-:W-:Y:S01]  /*9120*/  SHF.L.U32 R3, R113, 0x10, RZ ;  /* 0x0000001071037819 */ /* 0x000fe200000006ff */
[----:B------:R-:W-:Y:S01]  /*9130*/  FFMA R23, R71, R70, R23 ;  /* 0x0000004647177223 */ /* 0x000fe20000000017 */
[----:B------:R-:W-:Y:S01]  /*9140*/  LOP3.LUT R70, R112, 0xffff0000, RZ, 0xc0, !PT ;  /* 0xffff000070467812 */ /* 0x000fe200078ec0ff */
[C---:B------:R-:W-:Y:S01]  /*9150*/  FMUL R26, R68.reuse, R44 ;  /* 0x0000002c441a7220 */ /* 0x040fe20000400000 */
[----:B------:R-:W-:Y:S01]  /*9160*/  F2FP.BF16.F32.PACK_AB R109, R21, R20 ;  /* 0x00000014156d723e */ /* 0x000fe200000010ff */
[----:B------:R-:W-:Y:S01]  /*9170*/  FFMA R24, R71, R73, R24 ;  /* 0x0000004947187223 */ /* 0x000fe20000000018 */
[----:B------:R-:W-:Y:S01]  /*9180*/  F2FP.BF16.F32.PACK_AB R110, R23, R22 ;  /* 0x00000016176e723e */ /* 0x000fe200000010ff */
[----:B------:R-:W-:Y:S01]  /*9190*/  FFMA R25, R71, R72, R25 ;  /* 0x0000004847197223 */ /* 0x000fe20000000019 */
[----:B------:R-:W-:Y:S01]  /*91a0*/  SHF.L.U32 R73, R115, 0x10, RZ ;  /* 0x0000001073497819 */ /* 0x000fe200000006ff */
[C---:B------:R-:W-:Y:S01]  /*91b0*/  FMUL R27, R68.reuse, R45 ;  /* 0x0000002d441b7220 */ /* 0x040fe20000400000 */
[----:B------:R-:W-:Y:S01]  /*91c0*/  LOP3.LUT R72, R131, 0xffff0000, RZ, 0xc0, !PT ;  /* 0xffff000083487812 */ /* 0x000fe200078ec0ff */
[----:B------:R-:W-:Y:S01]  /*91d0*/  FMUL R28, R68, R46 ;  /* 0x0000002e441c7220 */ /* 0x000fe20000400000 */
[----:B------:R-:W-:Y:S01]  /*91e0*/  F2FP.BF16.F32.PACK_AB R111, R25, R24 ;  /* 0x00000018196f723e */ /* 0x000fe200000010ff */
[----:B------:R3:W-:Y:S01]  /*91f0*/  STS.128 [R161+0x4400], R100 ;  /* 0x00440064a1007388 */ /* 0x0007e20000000c00 */
        /* <DEDUP_REMOVED lines=12> */
[----:B------:R4:W-:Y:S01]  /*92c0*/  STS.128 [R147+0x4400], R108 ;  /* 0x0044006c93007388 */ /* 0x0009e20000000c00 */
[----:B------:R-:W-:Y:S01]  /*92d0*/  FMUL R33, R68, R51 ;  /* 0x0000003344217220 */ /* 0x000fe20000400000 */
[C---:B------:R-:W-:Y:S01]  /*92e0*/  FFMA R30, R71.reuse, R3, R30 ;  /* 0x00000003471e7223 */ /* 0x040fe2000000001e */
[C---:B------:R-:W-:Y:S01]  /*92f0*/  SHF.L.U32 R3, R120.reuse, 0x10, RZ ;  /* 0x0000001078037819 */ /* 0x040fe200000006ff */
[C---:B------:R-:W-:Y:S01]  /*9300*/  FFMA R31, R71.reuse, R70, R31 ;  /* 0x00000046471f7223 */ /* 0x040fe2000000001f */
[----:B------:R-:W-:Y:S01]  /*9310*/  LOP3.LUT R70, R120, 0xffff0000, RZ, 0xc0, !PT ;  /* 0xffff000078467812 */ /* 0x000fe200078ec0ff */
[----:B------:R-:W-:Y:S01]  /*9320*/  FFMA R32, R71, R73, R32 ;  /* 0x0000004947207223 */ /* 0x000fe20000000020 */
        /* <DEDUP_REMOVED lines=9> */
[----:B------:R-:W-:Y:S01]  /*93c0*/  FFMA R35, R71, R70, R35 ;  /* 0x0000004647237223 */ /* 0x000fe20000000023 */
[----:B------:R-:W-:Y:S01]  /*93d0*/  LOP3.LUT R70, R123, 0xffff0000, RZ, 0xc0, !PT ;  /* 0xffff00007b467812 */ /* 0x000fe200078ec0ff */
[----:B------:R-:W-:Y:S01]  /*93e0*/  FFMA R36, R71, R73, R36 ;  /* 0x0000004947247223 */ /* 0x000fe20000000024 */
[----:B------:R-:W-:Y:S01]  /*93f0*/  SHF.L.U32 R73, R123, 0x10, RZ ;  /* 0x000000107b497819 */ /* 0x000fe200000006ff */
[----:B------:R-:W-:Y:S01]  /*9400*/  FFMA R37, R71, R0, R37 ;  /* 0x0000000047257223 */ /* 0x000fe20000000025 */
[----:B------:R-:W-:Y:S01]  /*9410*/  LOP3.LUT R0, R122, 0xffff0000, RZ, 0xc0, !PT ;  /* 0xffff00007a007812 */ /* 0x000fe200078ec0ff */
[C---:B------:R-:W-:Y:S01]  /*9420*/  FMUL R38, R68.reuse, R56 ;  /* 0x0000003844267220 */ /* 0x040fe20000400000 */
[----:B---3--:R-:W-:Y:S01]  /*9430*/  F2FP.BF16.F32.PACK_AB R100, R27, R26 ;  /* 0x0000001a1b64723e */ /* 0x008fe200000010ff */
[C---:B------:R-:W-:Y:S01]  /*9440*/  FMUL R39, R68.reuse, R57 ;  /* 0x0000003944277220 */ /* 0x040fe20000400000 */
[----:B------:R-:W-:Y:S01]  /*9450*/  F2FP.BF16.F32.PACK_AB R101, R29, R28 ;  /* 0x0000001c1d65723e */ /* 0x000fe200000010ff */
[C---:B------:R-:W-:Y:S01]  /*9460*/  FMUL R40, R68.reuse, R58 ;  /* 0x0000003a44287220 */ /* 0x040fe20000400000 */
[----:B------:R-:W-:Y:S01]  /*9470*/  F2FP.BF16.F32.PACK_AB R102, R31, R30 ;  /* 0x0000001e1f66723e */ /* 0x000fe200000010ff */
[----:B------:R-:W-:Y:S01]  /*9480*/  FMUL R41, R68, R59 ;  /* 0x0000003b44297220 */ /* 0x000fe20000400000 */
[----:B------:R-:W-:Y:S01]  /*9490*/  F2FP.BF16.F32.PACK_AB R103, R33, R32 ;  /* 0x000000202167723e */ /* 0x000fe200000010ff */
[----:B------:R-:W-:Y:S01]  /*94a0*/  FFMA R38, R71, R3, R38 ;  /* 0x0000000347267223 */ /* 0x000fe20000000026 */
[----:B------:R-:W-:Y:S01]  /*94b0*/  SHF.L.U32 R3, R129, 0x10, RZ ;  /* 0x0000001081037819 */ /* 0x000fe200000006ff */
[----:B------:R-:W-:Y:S01]  /*94c0*/  FFMA R39, R71, R0, R39 ;  /* 0x0000000047277223 */ /* 0x000fe20000000027 */
[C---:B------:R-:W-:Y:S01]  /*94d0*/  SHF.L.U32 R0, R128.reuse, 0x10, RZ ;  /* 0x0000001080007819 */ /* 0x040fe200000006ff */
[----:B------:R3:W-:Y:S01]  /*94e0*/  STS.128 [R160+0x4400], R100 ;  /* 0x00440064a0007388 */ /* 0x0007e20000000c00 */
[----:B----4-:R-:W-:Y:S01]  /*94f0*/  F2FP.BF16.F32.PACK_AB R108, R35, R34 ;  /* 0x00000022236c723e */ /* 0x010fe200000010ff */
[----:B------:R-:W-:Y:S01]  /*9500*/  FFMA R40, R71, R73, R40 ;  /* 0x0000004947287223 */ /* 0x000fe20000000028 */
[----:B------:R-:W-:Y:S01]  /*9510*/  SHF.L.U32 R73, R131, 0x10, RZ ;  /* 0x0000001083497819 */ /* 0x000fe200000006ff */
[----:B------:R-:W-:Y:S01]  /*9520*/  FFMA R41, R71, R70, R41 ;  /* 0x0000004647297223 */ /* 0x000fe20000000029 */
[----:B------:R-:W-:Y:S01]  /*9530*/  LOP3.LUT R70, R128, 0xffff0000, RZ, 0xc0, !PT ;  /* 0xffff000080467812 */ /* 0x000fe200078ec0ff */
[C---:B------:R-:W-:Y:S01]  /*9540*/  FMUL R42, R68.reuse, R60 ;  /* 0x0000003c442a7220 */ /* 0x040fe20000400000 */
[----:B------:R-:W-:Y:S01]  /*9550*/  F2FP.BF16.F32.PACK_AB R109, R37, R36 ;  /* 0x00000024256d723e */ /* 0x000fe200000010ff */
[C---:B------:R-:W-:Y:S01]  /*9560*/  FMUL R43, R68.reuse, R61 ;  /* 0x0000003d442b7220 */ /* 0x040fe20000400000 */
[C---:B------:R-:W-:Y:S01]  /*9570*/  FMUL R44, R68.reuse, R62 ;  /* 0x0000003e442c7220 */ /* 0x040fe20000400000 */
[----:B------:R-:W-:Y:S01]  /*9580*/  FFMA R42, R71, R0, R42 ;  /* 0x00000000472a7223 */ /* 0x000fe2000000002a */
[----:B------:R-:W-:Y:S01]  /*9590*/  LOP3.LUT R0, R129, 0xffff0000, RZ, 0xc0, !PT ;  /* 0xffff000081007812 */ /* 0x000fe200078ec0ff */
[C---:B------:R-:W-:Y:S01]  /*95a0*/  FFMA R43, R71.reuse, R70, R43 ;  /* 0x00000046472b7223 */ /* 0x040fe2000000002b */
[C---:B------:R-:W-:Y:S01]  /*95b0*/  FFMA R44, R71.reuse, R3, R44 ;  /* 0x00000003472c7223 */ /* 0x040fe2000000002c */
[----:B------:R-:W-:Y:S01]  /*95c0*/  FMUL R45, R68, R63 ;  /* 0x0000003f442d7220 */ /* 0x000fe20000400000 */
[----:B------:R-:W-:Y:S01]  /*95d0*/  SHF.L.U32 R3, R130, 0x10, RZ ;  /* 0x0000001082037819 */ /* 0x000fe200000006ff */
[----:B------:R-:W-:Y:S01]  /*95e0*/  FMUL R46, R68, R64 ;  /* 0x00000040442e7220 */ /* 0x000fe20000400000 */
[----:B------:R-:W-:Y:S01]  /*95f0*/  LOP3.LUT R70, R130, 0xffff0000, RZ, 0xc0, !PT ;  /* 0xffff000082467812 */ /* 0x000fe200078ec0ff */
[C---:B------:R-:W-:Y:S01]  /*9600*/  FMUL R47, R68.reuse, R65 ;  /* 0x00000041442f7220 */ /* 0x040fe20000400000 */
[C---:B------:R-:W-:Y:S01]  /*9610*/  FMUL R48, R68.reuse, R66 ;  /* 0x0000004244307220 */ /* 0x040fe20000400000 */
[----:B------:R-:W-:Y:S01]  /*9620*/  FFMA R45, R71, R0, R45 ;  /* 0x00000000472d7223 */ /* 0x000fe2000000002d */
[----:B------:R-:W-:Y:S01]  /*9630*/  FMUL R49, R68, R67 ;  /* 0x0000004344317220 */ /* 0x000fe20000400000 */
[----:B------:R-:W-:Y:S01]  /*9640*/  F2FP.BF16.F32.PACK_AB R110, R39, R38 ;  /* 0x00000026276e723e */ /* 0x000fe200000010ff */
[----:B------:R-:W-:Y:S01]  /*9650*/  FFMA R46, R71, R3, R46 ;  /* 0x00000003472e7223 */ /* 0x000fe2000000002e */
[----:B------:R-:W-:Y:S01]  /*9660*/  F2FP.BF16.F32.PACK_AB R111, R41, R40 ;  /* 0x00000028296f723e */ /* 0x000fe200000010ff */
[C---:B------:R-:W-:Y:S01]  /*9670*/  FFMA R47, R71.reuse, R70, R47 ;  /* 0x00000046472f7223 */ /* 0x040fe2000000002f */
[C---:B------:R-:W-:Y:S01]  /*9680*/  FFMA R48, R71.reuse, R73, R48 ;  /* 0x0000004947307223 */ /* 0x040fe20000000030 */
[----:B------:R-:W-:Y:S01]  /*9690*/  FFMA R49, R71, R72, R49 ;  /* 0x0000004847317223 */ /* 0x000fe20000000031 */
[----:B------:R-:W-:Y:S01]  /*96a0*/  F2FP.BF16.F32.PACK_AB R72, R43, R42 ;  /* 0x0000002a2b48723e */ /* 0x000fe200000010ff */
[----:B------:R3:W-:Y:S01]  /*96b0*/  STS.128 [R159+0x4400], R108 ;  /* 0x0044006c9f007388 */ /* 0x0007e20000000c00 */
[----:B------:R-:W-:Y:S02]  /*96c0*/  F2FP.BF16.F32.PACK_AB R73, R45, R44 ;  /* 0x0000002c2d49723e */ /* 0x000fe400000010ff */
[----:B------:R-:W-:Y:S02]  /*96d0*/  F2FP.BF16.F32.PACK_AB R74, R47, R46 ;  /* 0x0000002e2f4a723e */ /* 0x000fe400000010ff */
[----:B------:R-:W-:Y:S02]  /*96e0*/  F2FP.BF16.F32.PACK_AB R75, R49, R48 ;  /* 0x00000030314b723e */ /* 0x000fe400000010ff */
[----:B------:R-:W-:Y:S02]  /*96f0*/  MOV R0, UR52 ;  /* 0x0000003400007c02 */ /* 0x000fe40008000f00 */
[----:B------:R-:W-:Y:S01]  /*9700*/  @P6 SHF.L.U32 R70, R149, 0x1f, RZ ;  /* 0x0000001f95466819 */ /* 0x000fe200000006ff */
[----:B------:R3:W-:Y:S01]  /*9710*/  STS.128 [R158+0x4400], R72 ;  /* 0x004400489e007388 */ /* 0x0007e20000000c00 */
[----:B------:R-:W-:Y:S04]  /*9720*/  @P6 LEA R0, R0, UR46, 0x3 ;  /* 0x0000002e00006c11 */ /* 0x000fe8000f8e18ff */
[----:B------:R-:W-:Y:S01]  /*9730*/  @P6 IADD3 R0, PT, PT, R0, 0x60, RZ ;  /* 0x0000006000006810 */ /* 0x000fe20007ffe0ff */
[----:B------:R-:W-:Y:S01]  /*9740*/  @!PT LDS RZ, [RZ] ;  /* 0x00000000fffff984 */ /* 0x000fe20000000800 */
[----:B------:R-:W-:Y:S01]  /*9750*/  @!PT LDS RZ, [RZ] ;  /* 0x00000000fffff984 */ /* 0x000fe20000000800 */
[----:B------:R-:W-:Y:S01]  /*9760*/  @!PT LDS RZ, [RZ] ;  /* 0x00000000fffff984 */ /* 0x000fe20000000800 */
[----:B------:R-:W-:Y:S01]  /*9770*/  @!PT LDS RZ, [RZ] ;  /* 0x00000000fffff984 */ /* 0x000fe20000000800 */
[----:B------:R4:W-:Y:S06]  /*9780*/  MEMBAR.ALL.CTA ;  /* 0x0000000000007992 */ /* 0x0009ec0000008000 */
[----:B----4-:R-:W4:Y:S01]  /*9790*/  FENCE.VIEW.ASYNC.S ;  /* 0x00000000000073c6 */ /* 0x010f220000000000 */
[----:B-1----:R-:W-:Y:S01]  /*97a0*/  @P6 PRMT R0, R165, 0x654, R0 ;  /* 0x00000654a5006816 */ /* 0x002fe20000000000 */
[----:B----4-:R-:W-:Y:S06]  /*97b0*/  BAR.SYNC.DEFER_BLOCKING 0x1, 0x80 ;  /* 0x0042000000007b1d */ /* 0x010fec0000010000 */
[----:B------:R-:W-:Y:S05]  /*97c0*/  @P0 BRA `(.L_x_127) ;  /* 0x0000000000280947 */ /* 0x000fea0003800000 */
[----:B------:R-:W1:Y:S01]  /*97d0*/  LDCU.64 UR6, c[0x0][0x348] ;  /* 0x00006900ff0677ac */ /* 0x000e620008000a00 */
[----:B------:R-:W-:Y:S02]  /*97e0*/  UIADD3 UR9, UPT, UPT, UR53, UR39, URZ ;  /* 0x0000002735097290 */ /* 0x000fe4000fffe0ff */
[----:B------:R-:W-:Y:S01]  /*97f0*/  UIADD3 UR8, UPT, UPT, UR46, 0x4400, URZ ;  /* 0x000044002e087890 */ /* 0x000fe2000fffe0ff */
[----:B------:R-:W-:Y:S01]  /*9800*/  UMOV UR10, UR50 ;  /* 0x00000032000a7c82 */ /* 0x000fe20008000000 */
[----:B------:R-:W-:Y:S01]  /*9810*/  UMOV UR11, UR44 ;  /* 0x0000002c000b7c82 */ /* 0x000fe20008000000 */
[----:B-1----:R-:W-:Y:S04]  /*9820*/  UIADD3 UR4, UP0, UPT, UR6, 0xa80, URZ ;  /* 0x00000a8006047890 */ /* 0x002fe8000ff1e0ff */
[----:B------:R-:W-:Y:S09]  /*9830*/  UIADD3.X UR5, UPT, UPT, URZ, UR7, URZ, UP0, !UPT ;  /* 0x00000007ff057290 */ /* 0x000ff200087fe4ff */
[----:B------:R1:W-:Y:S01]  /*9840*/  UTMASTG.3D [UR8], [UR4] ;  /* 0x00000008040073b5 */ /* 0x0003e20008010000 */
[----:B------:R0:W-:Y:S01]  /*9850*/  UTMACMDFLUSH ;  /* 0x00000000000079b7 */ /* 0x0001e20000000000 */
[----:B-1----:R-:W-:Y:S04]  /*9860*/  DEPBAR.LE SB0, 0x1 ;  /* 0x000080400000791a */ /* 0x002fe80000000000 */
.L_x_127:
[----:B------:R-:W-:Y:S05]  /*9870*/  BSYNC.RECONVERGENT B0 ;  /* 0x0000000000007941 */ /* 0x000fea0003800200 */
.L_x_126:
[----:B------:R-:W-:Y:S01]  /*9880*/  BAR.SYNC.DEFER_BLOCKING 0x1, 0x80 ;  /* 0x0042000000007b1d */ /* 0x000fe20000010000 */
[----:B------:R-:W-:Y:S02]  /*9890*/  UIADD3 UR5, UPT, UPT, UR52, 0x1, URZ ;  /* 0x0000000134057890 */ /* 0x000fe4000fffe0ff */
[----:B------:R-:W-:Y:S02]  /*98a0*/  UISETP.NE.AND UP0, UPT, UR38, URZ, UPT ;  /* 0x000000ff2600728c */ /* 0x000fe4000bf05270 */
[----:B------:R-:W-:Y:S04]  /*98b0*/  UISETP.NE.AND UP1, UPT, UR5, 0x4, UPT ;  /* 0x000000040500788c */ /* 0x000fe8000bf25270 */
[----:B------:R-:W-:Y:S01]  /*98c0*/  USEL UR47, UR5, URZ, UP1 ;  /* 0x000000ff052f7287 */ /* 0x000fe20008800000 */
[----:B------:R1:W-:Y:S01]  /*98d0*/  @P6 SYNCS.ARRIVE.TRANS64.RED.A1T0 RZ, [R0+URZ], RZ ;  /* 0x000000ff00ff69a7 */ /* 0x0003e200081004ff */
[----:B------:R-:W-:Y:S01]  /*98e0*/  UMOV UR4, 0x40 ;  /* 0x0000004000047882 */ /* 0x000fe20000000000 */
[----:B------:R-:W-:Y:S01]  /*98f0*/  BSSY B1, `(.L_x_128) ;  /* 0x0000021000017945 */ /* 0x000fe20003800000 */
[----:B------:R-:W-:Y:S01]  /*9900*/  USEL UR39, UR4, 0x80, !UP0 ;  /* 0x0000008004277887 */ /* 0x000fe2000c000000 */
[----:B------:R-:W4:Y:S02]  /*9910*/  @P6 SYNCS.PHASECHK.TRANS64.TRYWAIT P0, [R95+URZ+0x40], R70 ;  /* 0x000040465f0065a7 */ /* 0x000f2400080011ff */
[----:B----4-:R-:W-:Y:S01]  /*9920*/  @P6 SEL R79, RZ, 0x1, !P0 ;  /* 0x00000001ff4f6807 */ /* 0x010fe20004000000 */
[----:B-1----:R-:W-:Y:S08]  /*9930*/  @!P6 BRA `(.L_x_129) ;  /* 0x000000000070e947 */ /* 0x002ff00003800000 */
        /* <DEDUP_REMOVED lines=9> */
[----:B------:R-:W-:Y:S04]  /*99d0*/  SHF.L.U32 R6, R149, 0x1f, RZ ;  /* 0x0000001f95067819 */ /* 0x000fe800000006ff */
[----:B------:R-:W1:Y:S02]  /*99e0*/  SYNCS.PHASECHK.TRANS64.TRYWAIT P0, [R95+URZ+0x40], R6 ;  /* 0x000040065f0075a7 */ /* 0x000e6400080011ff */
[----:B-1----:R-:W-:Y:S05]  /*99f0*/  @!P0 BRA `(.L_x_132) ;  /* 0x0000003400848947 */ /* 0x002fea0003800000 */
.L_x_131:
[----:B------:R-:W-:Y:S05]  /*9a00*/  BSYNC B0 ;  /* 0x0000000000007941 */ /* 0x000fea0003800000 */
.L_x_130:
[----:B------:R-:W-:Y:S01]  /*9a10*/  ISETP.NE.AND P0, PT, R93, RZ, PT ;  /* 0x000000ff5d00720c */ /* 0x000fe20003f05270 */
[----:B------:R-:W-:Y:S11]  /*9a20*/  VIADD R77, R77, 0x1 ;  /* 0x000000014d4d7836 */ /* 0x000ff60000000000 */
[----:B------:R-:W-:Y:S01]  /*9a30*/  @!UPT UIADD3 URZ, UPT, UPT, URZ, URZ, URZ ;  /* 0x000000fffffff290 */ /* 0x000fe2000fffe0ff */
[----:B------:R4:W2:Y:S01]  /*9a40*/  @P0 LDS.128 R84, [R4+UR46+0x400] ;  /* 0x0004002e04540984 */ /* 0x0008a20008000c00 */
[--C-:B------:R-:W-:Y:S01]  /*9a50*/  @P0 IMAD.IADD R7, R92, 0x1, R3.reuse ;  /* 0x000000015c070824 */ /* 0x100fe200078e0203 */
[C---:B-1----:R-:W-:Y:S01]  /*9a60*/  @P0 IADD3 R6, PT, PT, R94.reuse, R5, RZ ;  /* 0x000000055e060210 */ /* 0x042fe20007ffe0ff */
[C---:B------:R-:W-:Y:S01]  /*9a70*/  @P0 IMAD.IADD R8, R94.reuse, 0x1, R3 ;  /* 0x000000015e080824 */ /* 0x040fe200078e0203 */
[----:B------:R4:W1:Y:S02]  /*9a80*/  @P0 LDS.128 R80, [R0+0x400] ;  /* 0x0004000000500984 */ /* 0x0008640000000c00 */
[----:B------:R-:W-:Y:S02]  /*9a90*/  @P0 IADD3 R9, PT, PT, R94, R7, RZ ;  /* 0x000000075e090210 */ /* 0x000fe40007ffe0ff */
[----:B------:R4:W1:Y:S04]  /*9aa0*/  @P0 LDS.128 R88, [R5+0x400] ;  /* 0x0004000005580984 */ /* 0x0008680000000c00 */
[----:B------:R4:W1:Y:S04]  /*9ab0*/  @P0 LDS.128 R96, [R6+0x400] ;  /* 0x0004000006600984 */ /* 0x0008680000000c00 */
[----:B------:R4:W1:Y:S04]  /*9ac0*/  @P0 LDS.128 R104, [R3+0x400] ;  /* 0x0004000003680984 */ /* 0x0008680000000c00 */
[----:B------:R4:W1:Y:S04]  /*9ad0*/  @P0 LDS.128 R112, [R8+0x400] ;  /* 0x0004000008700984 */ /* 0x0008680000000c00 */
[----:B------:R4:W1:Y:S04]  /*9ae0*/  @P0 LDS.128 R120, [R7+0x400] ;  /* 0x0004000007780984 */ /* 0x0008680000000c00 */
[----:B------:R4:W1:Y:S02]  /*9af0*/  @P0 LDS.128 R128, [R9+0x400] ;  /* 0x0004000009800984 */ /* 0x0008640000000c00 */
.L_x_129:
[----:B------:R-:W-:Y:S05]  /*9b00*/  BSYNC B1 ;  /* 0x0000000000017941 */ /* 0x000fea0003800000 */
.L_x_128:
        /* <DEDUP_REMOVED lines=21> */
.L_x_133:
[----:B--2---:R-:W-:Y:S01]  /*9c60*/  SHF.L.U32 R70, R84, 0x10, RZ ;  /* 0x0000001054467819 */ /* 0x004fe200000006ff */
[----:B------:R-:W-:Y:S05]  /*9c70*/  WARPSYNC.ALL ;  /* 0x0000000000007948 */ /* 0x000fea0003800000 */
[----:B------:R-:W-:Y:S01]  /*9c80*/  R2UR UR4, R16 ;  /* 0x00000000100472ca */ /* 0x000fe200000e0000 */
[----:B------:R-:W-:Y:S01]  /*9c90*/  BSSY.RECONVERGENT B0, `(.L_x_134) ;  /* 0x0000103000007945 */ /* 0x000fe20003800200 */
[----:B---3--:R-:W-:Y:S02]  /*9ca0*/  LOP3.LUT R72, R87, 0xffff0000, RZ, 0xc0, !PT ;  /* 0xffff000057487812 */ /* 0x008fe400078ec0ff */
[----:B------:R-:W-:Y:S02]  /*9cb0*/  ISETP.NE.AND P6, PT, R157, RZ, PT ;  /* 0x000000ff9d00720c */ /* 0x000fe40003fc5270 */
[----:B------:R-:W-:Y:S07]  /*9cc0*/  ISETP.NE.AND P0, PT, R152, RZ, PT ;  /* 0x000000ff9800720c */ /* 0x000fee0003f05270 */
[----:B------:R-:W2:Y:S02]  /*9cd0*/  LDTM.x64 R4, tmem[UR4] ;  /* 0x00000004000479ee */ /* 0x000ea40008340000 */
[----:B--2---:R-:W-:Y:S01]  /*9ce0*/  FMUL R0, R68, R4 ;  /* 0x0000000444007220 */ /* 0x004fe20000400000 */
[----:B------:R-:W-:Y:S01]  /*9cf0*/  LOP3.LUT R4, R84, 0xffff0000, RZ, 0xc0, !PT ;  /* 0xffff000054047812 */ /* 0x000fe200078ec0ff */
[C---:B------:R-:W-:Y:S01]  /*9d00*/  FMUL R3, R68.reuse, R5 ;  /* 0x0000000544037220 */ /* 0x040fe20000400000 */
[----:B------:R-:W-:Y:S01]  /*9d10*/  SHF.L.U32 R5, R85, 0x10, RZ ;  /* 0x0000001055057819 */ /* 0x000fe200000006ff */
[----:B------:R-:W-:Y:S01]  /*9d20*/  FFMA R0, R71, R70, R0 ;  /* 0x0000004647007223 */ /* 0x000fe20000000000 */
[----:B------:R-:W-:Y:S01]  /*9d30*/  LOP3.LUT R70, R85, 0xffff0000, RZ, 0xc0, !PT ;  /* 0xffff000055467812 */ /* 0x000fe200078ec0ff */
[C---:B------:R-:W-:Y:S01]  /*9d40*/  FMUL R6, R68.reuse, R6 ;  /* 0x0000000644067220 */ /* 0x040fe20000400000 */
[C---:B------:R-:W-:Y:S01]  /*9d50*/  FFMA R3, R71.reuse, R4, R3 ;  /* 0x0000000447037223 */ /* 0x040fe20000000003 */
[C---:B------:R-:W-:Y:S01]  /*9d60*/  FMUL R7, R68.reuse, R7 ;  /* 0x0000000744077220 */ /* 0x040fe20000400000 */
[----:B------:R-:W-:Y:S01]  /*9d70*/  FMUL R4, R68, R8 ;  /* 0x0000000844047220 */ /* 0x000fe20000400000 */
[C---:B------:R-:W-:Y:S01]  /*9d80*/  LOP3.LUT R8, R86.reuse, 0xffff0000, RZ, 0xc0, !PT ;  /* 0xffff000056087812 */ /* 0x040fe200078ec0ff */
[C---:B------:R-:W-:Y:S01]  /*9d90*/  FFMA R6, R71.reuse, R5, R6 ;  /* 0x0000000547067223 */ /* 0x040fe20000000006 */
[----:B------:R-:W-:Y:S01]  /*9da0*/  SHF.L.U32 R5, R86, 0x10, RZ ;  /* 0x0000001056057819 */ /* 0x000fe200000006ff */
[----:B------:R-:W-:Y:S01]  /*9db0*/  FFMA R7, R71, R70, R7 ;  /* 0x0000004647077223 */ /* 0x000fe20000000007 */
[----:B------:R-:W-:Y:S01]  /*9dc0*/  F2FP.BF16.F32.PACK_AB R100, R3, R0 ;  /* 0x000000000364723e */ /* 0x000fe200000010ff */
[----:B------:R-:W-:Y:S01]  /*9dd0*/  FMUL R0, R68, R9 ;  /* 0x0000000944007220 */ /* 0x000fe20000400000 */
[----:B------:R-:W-:Y:S01]  /*9de0*/  SHF.L.U32 R70, R87, 0x10, RZ ;  /* 0x0000001057467819 */ /* 0x000fe200000006ff */
[----:B------:R-:W-:Y:S01]  /*9df0*/  FFMA R4, R71, R5, R4 ;  /* 0x0000000547047223 */ /* 0x000fe20000000004 */
[----:B------:R-:W-:Y:S01]  /*9e00*/  F2FP.BF16.F32.PACK_AB R101, R7, R6 ;  /* 0x000000060765723e */ /* 0x000fe200000010ff */
[C---:B------:R-:W-:Y:S01]  /*9e10*/  FFMA R0, R71.reuse, R8, R0 ;  /* 0x0000000847007223 */ /* 0x040fe20000000000 */
[----:B-1----:R-:W-:Y:S01]  /*9e20*/  SHF.L.U32 R8, R80, 0x10, RZ ;  /* 0x0000001050087819 */ /* 0x002fe200000006ff */
[----:B------:R-:W-:Y:S01]  /*9e30*/  FMUL R3, R68, R10 ;  /* 0x0000000a44037220 */ /* 0x000fe20000400000 */
[----:B------:R-:W-:Y:S01]  /*9e40*/  LOP3.LUT R10, R80, 0xffff0000, RZ, 0xc0, !PT ;  /* 0xffff0000500a7812 */ /* 0x000fe200078ec0ff */
[----:B------:R-:W-:Y:S01]  /*9e50*/  FMUL R5, R68, R11 ;  /* 0x0000000b44057220 */ /* 0x000fe20000400000 */
[----:B------:R-:W-:Y:S01]  /*9e60*/  F2FP.BF16.F32.PACK_AB R102, R0, R4 ;  /* 0x000000040066723e */ /* 0x000fe200000010ff */
[C---:B------:R-:W-:Y:S01]  /*9e70*/  FMUL R6, R68.reuse, R12 ;  /* 0x0000000c44067220 */ /* 0x040fe20000400000 */
[C---:B------:R-:W-:Y:S01]  /*9e80*/  FMUL R7, R68.reuse, R13 ;  /* 0x0000000d44077220 */ /* 0x040fe20000400000 */
[----:B------:R-:W-:Y:S01]  /*9e90*/  FFMA R3, R71, R70, R3 ;  /* 0x0000004647037223 */ /* 0x000fe20000000003 */
[----:B------:R-:W-:Y:S01]  /*9ea0*/  SHF.L.U32 R70, R81, 0x10, RZ ;  /* 0x0000001051467819 */ /* 0x000fe200000006ff */
[C---:B------:R-:W-:Y:S01]  /*9eb0*/  FFMA R5, R71.reuse, R72, R5 ;  /* 0x0000004847057223 */ /* 0x040fe20000000005 */
[C---:B------:R-:W-:Y:S01]  /*9ec0*/  FFMA R6, R71.reuse, R8, R6 ;  /* 0x0000000847067223 */ /* 0x040fe20000000006 */
[C---:B------:R-:W-:Y:S01]  /*9ed0*/  FMUL R0, R68.reuse, R14 ;  /* 0x0000000e44007220 */ /* 0x040fe20000400000 */
[----:B------:R-:W-:Y:S01]  /*9ee0*/  FFMA R7, R71, R10, R7 ;  /* 0x0000000a47077223 */ /* 0x000fe20000000007 */
[C---:B------:R-:W-:Y:S01]  /*9ef0*/  FMUL R14, R68.reuse, R24 ;  /* 0x00000018440e7220 */ /* 0x040fe20000400000 */
[----:B------:R-:W-:Y:S01]  /*9f00*/  F2FP.BF16.F32.PACK_AB R103, R5, R3 ;  /* 0x000000030567723e */ /* 0x000fe200000010ff */
[C---:B------:R-:W-:Y:S01]  /*9f10*/  FMUL R24, R68.reuse, R34 ;  /* 0x0000002244187220 */ /* 0x040fe20000400000 */
[C---:B------:R-:W-:Y:S01]  /*9f20*/  FMUL R34, R68.reuse, R44 ;  /* 0x0000002c44227220 */ /* 0x040fe20000400000 */
[C---:B------:R-:W-:Y:S01]  /*9f30*/  FMUL R44, R68.reuse, R54 ;  /* 0x00000036442c7220 */ /* 0x040fe20000400000 */
[C---:B------:R-:W-:Y:S01]  /*9f40*/  FMUL R54, R68.reuse, R64 ;  /* 0x0000004044367220 */ /* 0x040fe20000400000 */
[----:B------:R-:W-:Y:S01]  /*9f50*/  F2FP.BF16.F32.PACK_AB R64, R7, R6 ;  /* 0x000000060740723e */ /* 0x000fe200000010ff */
[----:B------:R-:W-:Y:S01]  /*9f60*/  STS.128 [R164+UR46+0x8400], R100 ;  /* 0x00840064a4007988 */ /* 0x000fe20008000c2e */
[----:B------:R-:W-:Y:S01]  /*9f70*/  LOP3.LUT R6, R81, 0xffff0000, RZ, 0xc0, !PT ;  /* 0xffff000051067812 */ /* 0x000fe200078ec0ff */
[----:B------:R-:W-:Y:S01]  /*9f80*/  FMUL R3, R68, R15 ;  /* 0x0000000f44037220 */ /* 0x000fe20000400000 */
[----:B------:R-:W-:Y:S01]  /*9f90*/  SHF.L.U32 R7, R82, 0x10, RZ ;  /* 0x0000001052077819 */ /* 0x000fe200000006ff */
[C---:B------:R-:W-:Y:S01]  /*9fa0*/  FMUL R8, R68.reuse, R18 ;  /* 0x0000001244087220 */ /* 0x040fe20000400000 */
[C---:B------:R-:W-:Y:S01]  /*9fb0*/  FFMA R0, R71.reuse, R70, R0 ;  /* 0x0000004647007223 */ /* 0x040fe20000000000 */
[C---:B------:R-:W-:Y:S01]  /*9fc0*/  FMUL R9, R68.reuse, R19 ;  /* 0x0000001344097220 */ /* 0x040fe20000400000 */
[----:B------:R-:W-:Y:S01]  /*9fd0*/  FMUL R18, R68, R28 ;  /* 0x0000001c44127220 */ /* 0x000fe20000400000 */
[----:B------:R-:W-:Y:S01]  /*9fe0*/  FFMA R3, R71, R6, R3 ;  /* 0x0000000647037223 */ /* 0x000fe20000000003 */
[----:B------:R-:W-:Y:S01]  /*9ff0*/  LOP3.LUT R6, R88, 0xffff0000, RZ, 0xc0, !PT ;  /* 0xffff000058067812 */ /* 0x000fe200078ec0ff */
[C---:B------:R-:W-:Y:S01]  /*a000*/  FMUL R10, R68.reuse, R20 ;  /* 0x00000014440a7220 */ /* 0x040fe20000400000 */
        /* <DEDUP_REMOVED lines=10> */
[----:B------:R-:W-:Y:S01]  /*a0b0*/  FMUL R48, R68, R58 ;  /* 0x0000003a44307220 */ /* 0x000fe20000400000 */
[----:B------:R-:W-:Y:S01]  /*a0c0*/  LOP3.LUT R58, R82, 0xffff0000, RZ, 0xc0, !PT ;  /* 0xffff0000523a7812 */ /* 0x000fe200078ec0ff */
[C---:B------:R-:W-:Y:S01]  /*a0d0*/  FMUL R4, R68.reuse, R16 ;  /* 0x0000001044047220 */ /* 0x040fe20000400000 */
[C---:B------:R-:W-:Y:S01]  /*a0e0*/  FMUL R40, R68.reuse, R50 ;  /* 0x0000003244287220 */ /* 0x040fe20000400000 */
[C---:B------:R-:W-:Y:S01]  /*a0f0*/  FMUL R45, R68.reuse, R55 ;  /* 0x00000037442d7220 */ /* 0x040fe20000400000 */
[C---:B------:R-:W-:Y:S01]  /*a100*/  FMUL R49, R68.reuse, R59 ;  /* 0x0000003b44317220 */ /* 0x040fe20000400000 */
[----:B------:R-:W-:Y:S01]  /*a110*/  SHF.L.U32 R59, R83, 0x10, RZ ;  /* 0x00000010533b7819 */ /* 0x000fe200000006ff */
[C---:B------:R-:W-:Y:S01]  /*a120*/  FMUL R55, R68.reuse, R65 ;  /* 0x0000004144377220 */ /* 0x040fe20000400000 */
[----:B------:R-:W-:Y:S01]  /*a130*/  F2FP.BF16.F32.PACK_AB R65, R3, R0 ;  /* 0x000000000341723e */ /* 0x000fe200000010ff */
[----:B------:R-:W-:Y:S01]  /*a140*/  FMUL R5, R68, R17 ;  /* 0x0000001144057220 */ /* 0x000fe20000400000 */
[----:B------:R-:W-:Y:S01]  /*a150*/  SHF.L.U32 R0, R88, 0x10, RZ ;  /* 0x0000001058007819 */ /* 0x000fe200000006ff */
[C---:B------:R-:W-:Y:S01]  /*a160*/  FMUL R50, R68.reuse, R60 ;  /* 0x0000003c44327220 */ /* 0x040fe20000400000 */
[----:B------:R-:W-:Y:S01]  /*a170*/  LOP3.LUT R60, R83, 0xffff0000, RZ, 0xc0, !PT ;  /* 0xffff0000533c7812 */ /* 0x000fe200078ec0ff */
[----:B------:R-:W-:Y:S01]  /*a180*/  FFMA R4, R71, R7, R4 ;  /* 0x0000000747047223 */ /* 0x000fe20000000004 */
[----:B------:R-:W-:Y:S01]  /*a190*/  SHF.L.U32 R3, R89, 0x10, RZ ;  /* 0x0000001059037819 */ /* 0x000fe200000006ff */
[C---:B------:R-:W-:Y:S01]  /*a1a0*/  FFMA R5, R71.reuse, R58, R5 ;  /* 0x0000003a47057223 */ /* 0x040fe20000000005 */
[C---:B------:R-:W-:Y:S01]  /*a1b0*/  FFMA R8, R71.reuse, R59, R8 ;  /* 0x0000003b47087223 */ /* 0x040fe20000000008 */
[C---:B------:R-:W-:Y:S01]  /*a1c0*/  FFMA R9, R71.reuse, R60, R9 ;  /* 0x0000003c47097223 */ /* 0x040fe20000000009 */
[----:B------:R-:W-:Y:S01]  /*a1d0*/  FFMA R10, R71, R0, R10 ;  /* 0x00000000470a7223 */ /* 0x000fe2000000000a */
[----:B------:R-:W-:Y:S01]  /*a1e0*/  LOP3.LUT R0, R89, 0xffff0000, RZ, 0xc0, !PT ;  /* 0xffff000059007812 */ /* 0x000fe200078ec0ff */
[C---:B------:R-:W-:Y:S01]  /*a1f0*/  FMUL R11, R68.reuse, R21 ;  /* 0x00000015440b7220 */ /* 0x040fe20000400000 */
[C---:B------:R-:W-:Y:S01]  /*a200*/  FMUL R12, R68.reuse, R22 ;  /* 0x00000016440c7220 */ /* 0x040fe20000400000 */
[C---:B------:R-:W-:Y:S01]  /*a210*/  FMUL R13, R68.reuse, R23 ;  /* 0x00000017440d7220 */ /* 0x040fe20000400000 */
[C---:B------:R-:W-:Y:S01]  /*a220*/  FMUL R16, R68.reuse, R26 ;  /* 0x0000001a44107220 */ /* 0x040fe20000400000 */
[C---:B------:R-:W-:Y:S01]  /*a230*/  FMUL R26, R68.reuse, R36 ;  /* 0x00000024441a7220 */ /* 0x040fe20000400000 */
[----:B------:R-:W-:Y:S01]  /*a240*/  FFMA R11, R71, R6, R11 ;  /* 0x00000006470b7223 */ /* 0x000fe2000000000b */
[----:B------:R-:W-:Y:S01]  /*a250*/  LOP3.LUT R6, R99, 0xffff0000, RZ, 0xc0, !PT ;  /* 0xffff000063067812 */ /* 0x000fe200078ec0ff */
[----:B------:R-:W-:Y:S01]  /*a260*/  FMUL R36, R68, R46 ;  /* 0x0000002e44247220 */ /* 0x000fe20000400000 */
[----:B------:R-:W-:Y:S01]  /*a270*/  FFMA R12, R71, R3, R12 ;  /* 0x00000003470c7223 */ /* 0x000fe2000000000c */
[----:B------:R-:W-:Y:S01]  /*a280*/  SHF.L.U32 R3, R90, 0x10, RZ ;  /* 0x000000105a037819 */ /* 0x000fe200000006ff */
[C---:B------:R-:W-:Y:S01]  /*a290*/  FMUL R46, R68.reuse, R56 ;  /* 0x00000038442e7220 */ /* 0x040fe20000400000 */
[----:B------:R-:W-:Y:S01]  /*a2a0*/  FMUL R56, R68, R66 ;  /* 0x0000004244387220 */ /* 0x000fe20000400000 */
[----:B------:R-:W-:Y:S01]  /*a2b0*/  F2FP.BF16.F32.PACK_AB R66, R5, R4 ;  /* 0x000000040542723e */ /* 0x000fe200000010ff */
[C---:B------:R-:W-:Y:S01]  /*a2c0*/  FFMA R13, R71.reuse, R0, R13 ;  /* 0x00000000470d7223 */ /* 0x040fe2000000000d */
[----:B------:R-:W-:Y:S01]  /*a2d0*/  LOP3.LUT R0, R90, 0xffff0000, RZ, 0xc0, !PT ;  /* 0xffff00005a007812 */ /* 0x000fe200078ec0ff */
[----:B------:R-:W-:Y:S01]  /*a2e0*/  FFMA R14, R71, R3, R14 ;  /* 0x00000003470e7223 */ /* 0x000fe2000000000e */
[C---:B------:R-:W-:Y:S01]  /*a2f0*/  SHF.L.U32 R5, R91.reuse, 0x10, RZ ;  /* 0x000000105b057819 */ /* 0x040fe200000006ff */
[----:B------:R-:W-:Y:S01]  /*a300*/  FMUL R17, R68, R27 ;  /* 0x0000001b44117220 */ /* 0x000fe20000400000 */
[----:B------:R-:W-:Y:S01]  /*a310*/  LOP3.LUT R4, R91, 0xffff0000, RZ, 0xc0, !PT ;  /* 0xffff00005b047812 */ /* 0x000fe200078ec0ff */
[C---:B------:R-:W-:Y:S01]  /*a320*/  FFMA R15, R71.reuse, R0, R15 ;  /* 0x00000000470f7223 */ /* 0x040fe2000000000f */
[C---:B------:R-:W-:Y:S01]  /*a330*/  SHF.L.U32 R0, R96.reuse, 0x10, RZ ;  /* 0x0000001060007819 */ /* 0x040fe200000006ff */
[----:B------:R-:W-:Y:S01]  /*a340*/  FFMA R16, R71, R5, R16 ;  /* 0x0000000547107223 */ /* 0x000fe20000000010 */
[----:B------:R-:W-:Y:S01]  /*a350*/  SHF.L.U32 R3, R97, 0x10, RZ ;  /* 0x0000001061037819 */ /* 0x000fe200000006ff */
[----:B------:R-:W-:Y:S01]  /*a360*/  FFMA R17, R71, R4, R17 ;  /* 0x0000000447117223 */ /* 0x000fe20000000011 */
[----:B------:R-:W-:Y:S01]  /*a370*/  LOP3.LUT R4, R96, 0xffff0000, RZ, 0xc0, !PT ;  /* 0xffff000060047812 */ /* 0x000fe200078ec0ff */
[C---:B------:R-:W-:Y:S01]  /*a380*/  FMUL R27, R68.reuse, R37 ;  /* 0x00000025441b7220 */ /* 0x040fe20000400000 */
[----:B------:R-:W-:Y:S01]  /*a390*/  SHF.L.U32 R5, R99, 0x10, RZ ;  /* 0x0000001063057819 */ /* 0x000fe200000006ff */
[C---:B------:R-:W-:Y:S01]  /*a3a0*/  FMUL R37, R68.reuse, R47 ;  /* 0x0000002f44257220 */ /* 0x040fe20000400000 */
[C---:B------:R-:W-:Y:S01]  /*a3b0*/  FMUL R47, R68.reuse, R57 ;  /* 0x00000039442f7220 */ /* 0x040fe20000400000 */
[----:B------:R-:W-:Y:S01]  /*a3c0*/  FMUL R57, R68, R67 ;  /* 0x0000004344397220 */ /* 0x000fe20000400000 */
[----:B------:R-:W-:Y:S01]  /*a3d0*/  F2FP.BF16.F32.PACK_AB R67, R9, R8 ;  /* 0x000000080943723e */ /* 0x000fe200000010ff */
[----:B------:R-:W-:Y:S01]  /*a3e0*/  FFMA R18, R71, R0, R18 ;  /* 0x0000000047127223 */ /* 0x000fe20000000012 */
[----:B------:R-:W-:Y:S01]  /*a3f0*/  LOP3.LUT R0, R97, 0xffff0000, RZ, 0xc0, !PT ;  /* 0xffff000061007812 */ /* 0x000fe200078ec0ff */
[C---:B------:R-:W-:Y:S01]  /*a400*/  FFMA R19, R71.reuse, R4, R19 ;  /* 0x0000000447137223 */ /* 0x040fe20000000013 */
[C---:B------:R-:W-:Y:S01]  /*a410*/  LOP3.LUT R4, R98.reuse, 0xffff0000, RZ, 0xc0, !PT ;  /* 0xffff000062047812 */ /* 0x040fe200078ec0ff */
[----:B------:R-:W-:Y:S01]  /*a420*/  FFMA R20, R71, R3, R20 ;  /* 0x0000000347147223 */ /* 0x000fe20000000014 */
[----:B------:R-:W-:Y:S01]  /*a430*/  SHF.L.U32 R3, R98, 0x10, RZ ;  /* 0x0000001062037819 */ /* 0x000fe200000006ff */
[C---:B------:R-:W-:Y:S01]  /*a440*/  FMUL R21, R68.reuse, R31 ;  /* 0x0000001f44157220 */ /* 0x040fe20000400000 */
[----:B------:R-:W-:Y:S01]  /*a450*/  F2FP.BF16.F32.PACK_AB R8, R11, R10 ;  /* 0x0000000a0b08723e */ /* 0x000fe200000010ff */
[C---:B------:R-:W-:Y:S01]  /*a460*/  FMUL R22, R68.reuse, R32 ;  /* 0x0000002044167220 */ /* 0x040fe20000400000 */
[----:B------:R-:W-:Y:S01]  /*a470*/  F2FP.BF16.F32.PACK_AB R9, R13, R12 ;  /* 0x0000000c0d09723e */ /* 0x000fe200000010ff */
[----:B------:R-:W-:Y:S01]  /*a480*/  STS.128 [R163+0x8400], R64 ;  /* 0x00840040a3007388 */ /* 0x000fe20000000c00 */
[----:B------:R-:W-:Y:S01]  /*a490*/  F2FP.BF16.F32.PACK_AB R10, R15, R14 ;  /* 0x0000000e0f0a723e */ /* 0x000fe200000010ff */
[----:B------:R-:W-:Y:S01]  /*a4a0*/  FMUL R23, R68, R33 ;  /* 0x0000002144177220 */ /* 0x000fe20000400000 */
[----:B------:R-:W-:Y:S01]  /*a4b0*/  F2FP.BF16.F32.PACK_AB R11, R17, R16 ;  /* 0x00000010110b723e */ /* 0x000fe200000010ff */
[----:B------:R-:W-:Y:S01]  /*a4c0*/  FFMA R21, R71, R0, R21 ;  /* 0x0000000047157223 */ /* 0x000fe20000000015 */
[----:B------:R-:W-:Y:S01]  /*a4d0*/  F2FP.BF16.F32.PACK_AB R12, R19, R18 ;  /* 0x00000012130c723e */ /* 0x000fe200000010ff */
[C---:B------:R-:W-:Y:S01]  /*a4e0*/  FFMA R22, R71.reuse, R3, R22 ;  /* 0x0000000347167223 */ /* 0x040fe20000000016 */
[C---:B------:R-:W-:Y:S01]  /*a4f0*/  SHF.L.U32 R0, R104.reuse, 0x10, RZ ;  /* 0x0000001068007819 */ /* 0x040fe200000006ff */
[----:B------:R-:W-:Y:S01]  /*a500*/  FFMA R23, R71, R4, R23 ;  /* 0x0000000447177223 */ /* 0x000fe20000000017 */
[----:B------:R-:W-:Y:S01]  /*a510*/  F2FP.BF16.F32.PACK_AB R13, R21, R20 ;  /* 0x00000014150d723e */ /* 0x000fe200000010ff */
[C---:B------:R-:W-:Y:S01]  /*a520*/  FFMA R24, R71.reuse, R5, R24 ;  /* 0x0000000547187223 */ /* 0x040fe20000000018 */
[----:B------:R-:W-:Y:S01]  /*a530*/  LOP3.LUT R4, R104, 0xffff0000, RZ, 0xc0, !PT ;  /* 0xffff000068047812 */ /* 0x000fe200078ec0ff */
[----:B------:R-:W-:Y:S01]  /*a540*/  FFMA R25, R71, R6, R25 ;  /* 0x0000000647197223 */ /* 0x000fe20000000019 */
[----:B------:R-:W-:Y:S01]  /*a550*/  F2FP.BF16.F32.PACK_AB R14, R23, R22 ;  /* 0x00000016170e723e */ /* 0x000fe200000010ff */
[----:B------:R1:W-:Y:S01]  /*a560*/  STS.128 [R162+0x8400], R8 ;  /* 0x00840008a2007388 */ /* 0x0003e20000000c00 */
[----:B------:R-:W-:Y:S01]  /*a570*/  SHF.L.U32 R3, R105, 0x10, RZ ;  /* 0x0000001069037819 */ /* 0x000fe200000006ff */
[----:B------:R-:W-:Y:S01]  /*a580*/  FFMA R26, R71, R0, R26 ;  /* 0x00000000471a7223 */ /* 0x000fe2000000001a */
[----:B------:R-:W-:Y:S01]  /*a590*/  F2FP.BF16.F32.PACK_AB R15, R25, R24 ;  /* 0x00000018190f723e */ /* 0x000fe200000010ff */
[----:B------:R-:W-:Y:S01]  /*a5a0*/  FFMA R27, R71, R4, R27 ;  /* 0x00000004471b7223 */ /* 0x000fe2000000001b */
[----:B------:R-:W-:Y:S01]  /*a5b0*/  LOP3.LUT R0, R105, 0xffff0000, RZ, 0xc0, !PT ;  /* 0xffff000069007812 */ /* 0x000fe200078ec0ff */
[C---:B------:R-:W-:Y:S01]  /*a5c0*/  FFMA R28, R71.reuse, R3, R28 ;  /* 0x00000003471c7223 */ /* 0x040fe2000000001c */
[C---:B------:R-:W-:Y:S01]  /*a5d0*/  SHF.L.U32 R3, R106.reuse, 0x10, RZ ;  /* 0x000000106a037819 */ /* 0x040fe200000006ff */
[----:B------:R2:W-:Y:S01]  /*a5e0*/  STS.128 [R161+0x8400], R12 ;  /* 0x0084000ca1007388 */ /* 0x0005e20000000c00 */
[----:B------:R-:W-:Y:S01]  /*a5f0*/  LOP3.LUT R4, R106, 0xffff0000, RZ, 0xc0, !PT ;  /* 0xffff00006a047812 */ /* 0x000fe200078ec0ff */
[----:B------:R-:W-:Y:S01]  /*a600*/  FFMA R29, R71, R0, R29 ;  /* 0x00000000471d7223 */ /* 0x000fe2000000001d */
[C---:B------:R-:W-:Y:S01]  /*a610*/  SHF.L.U32 R5, R107.reuse, 0x10, RZ ;  /* 0x000000106b057819 */ /* 0x040fe200000006ff */
[C---:B------:R-:W-:Y:S01]  /*a620*/  FMUL R31, R68.reuse, R41 ;  /* 0x00000029441f7220 */ /* 0x040fe20000400000 */
[----:B------:R-:W-:Y:S01]  /*a630*/  LOP3.LUT R6, R107, 0xffff0000, RZ, 0xc0, !PT ;  /* 0xffff00006b067812 */ /* 0x000fe200078ec0ff */
[----:B------:R-:W-:Y:S01]  /*a640*/  FMUL R32, R68, R42 ;  /* 0x0000002a44207220 */ /* 0x000fe20000400000 */
[----:B------:R-:W-:Y:S01]  /*a650*/  SHF.L.U32 R0, R112, 0x10, RZ ;  /* 0x0000001070007819 */ /* 0x000fe200000006ff */
[----:B------:R-:W-:Y:S01]  /*a660*/  FMUL R33, R68, R43 ;  /* 0x0000002b44217220 */ /* 0x000fe20000400000 */
[----:B------:R-:W-:Y:S01]  /*a670*/  LEA R16, R77, UR46, 0x3 ;  /* 0x0000002e4d107c11 */ /* 0x000fe2000f8e18ff */
[----:B------:R-:W-:Y:S01]  /*a680*/  FFMA R30, R71, R3, R30 ;  /* 0x00000003471e7223 */ /* 0x000fe2000000001e */
[----:B------:R-:W-:Y:S01]  /*a690*/  SHF.L.U32 R3, R113, 0x10, RZ ;  /* 0x0000001071037819 */ /* 0x000fe200000006ff */
[C---:B------:R-:W-:Y:S01]  /*a6a0*/  FFMA R31, R71.reuse, R4, R31 ;  /* 0x00000004471f7223 */ /* 0x040fe2000000001f */
[----:B------:R-:W-:Y:S01]  /*a6b0*/  LOP3.LUT R4, R112, 0xffff0000, RZ, 0xc0, !PT ;  /* 0xffff000070047812 */ /* 0x000fe200078ec0ff */
[----:B------:R-:W-:Y:S01]  /*a6c0*/  FFMA R32, R71, R5, R32 ;  /* 0x0000000547207223 */ /* 0x000fe20000000020 */
[----:B------:R-:W-:Y:S01]  /*a6d0*/  SHF.L.U32 R5, R115, 0x10, RZ ;  /* 0x0000001073057819 */ /* 0x000fe200000006ff */
[----:B------:R-:W-:Y:S01]  /*a6e0*/  FFMA R33, R71, R6, R33 ;  /* 0x0000000647217223 */ /* 0x000fe20000000021 */
[----:B------:R-:W-:Y:S01]  /*a6f0*/  LOP3.LUT R6, R131, 0xffff0000, RZ, 0xc0, !PT ;  /* 0xffff000083067812 */ /* 0x000fe200078ec0ff */
[----:B------:R-:W-:Y:S01]  /*a700*/  FFMA R34, R71, R0, R34 ;  /* 0x0000000047227223 */ /* 0x000fe20000000022 */
[----:B------:R-:W-:Y:S01]  /*a710*/  LOP3.LUT R0, R113, 0xffff0000, RZ, 0xc0, !PT ;  /* 0xffff000071007812 */ /* 0x000fe200078ec0ff */
[C---:B------:R-:W-:Y:S01]  /*a720*/  FFMA R35, R71.reuse, R4, R35 ;  /* 0x0000000447237223 */ /* 0x040fe20000000023 */
[----:B------:R-:W-:Y:S01]  /*a730*/  LOP3.LUT R4, R120, 0xffff0000, RZ, 0xc0, !PT ;  /* 0xffff000078047812 */ /* 0x000fe200078ec0ff */
[C---:B------:R-:W-:Y:S01]  /*a740*/  FFMA R36, R71.reuse, R3, R36 ;  /* 0x0000000347247223 */ /* 0x040fe20000000024 */
[C---:B------:R-:W-:Y:S01]  /*a750*/  SHF.L.U32 R3, R114.reuse, 0x10, RZ ;  /* 0x0000001072037819 */ /* 0x040fe200000006ff */
[----:B------:R-:W-:Y:S01]  /*a760*/  FFMA R37, R71, R0, R37 ;  /* 0x0000000047257223 */ /* 0x000fe20000000025 */
[----:B------:R-:W-:Y:S01]  /*a770*/  LOP3.LUT R0, R114, 0xffff0000, RZ, 0xc0, !PT ;  /* 0xffff000072007812 */ /* 0x000fe200078ec0ff */
[----:B------:R-:W-:Y:S01]  /*a780*/  FMUL R41, R68, R51 ;  /* 0x0000003344297220 */ /* 0x000fe20000400000 */
[----:B-1----:R-:W-:Y:S01]  /*a790*/  F2FP.BF16.F32.PACK_AB R8, R35, R34 ;  /* 0x000000222308723e */ /* 0x002fe200000010ff */
[C---:B------:R-:W-:Y:S01]  /*a7a0*/  FFMA R38, R71.reuse, R3, R38 ;  /* 0x0000000347267223 */ /* 0x040fe20000000026 */
[----:B------:R-:W-:Y:S01]  /*a7b0*/  SHF.L.U32 R3, R120, 0x10, RZ ;  /* 0x0000001078037819 */ /* 0x000fe200000006ff */
[----:B------:R-:W-:Y:S01]  /*a7c0*/  FFMA R39, R71, R0, R39 ;  /* 0x0000000047277223 */ /* 0x000fe20000000027 */
[----:B--2---:R-:W-:Y:S01]  /*a7d0*/  F2FP.BF16.F32.PACK_AB R12, R27, R26 ;  /* 0x0000001a1b0c723e */ /* 0x004fe200000010ff */
[----:B------:R-:W-:Y:S01]  /*a7e0*/  FFMA R40, R71, R5, R40 ;  /* 0x0000000547287223 */ /* 0x000fe20000000028 */
[----:B------:R-:W-:Y:S01]  /*a7f0*/  F2FP.BF16.F32.PACK_AB R13, R29, R28 ;  /* 0x0000001c1d0d723e */ /* 0x000fe200000010ff */
[C---:B------:R-:W-:Y:S01]  /*a800*/  FMUL R42, R68.reuse, R52 ;  /* 0x00000034442a7220 */ /* 0x040fe20000400000 */
[----:B------:R-:W-:Y:S01]  /*a810*/  F2FP.BF16.F32.PACK_AB R14, R31, R30 ;  /* 0x0000001e1f0e723e */ /* 0x000fe200000010ff */
[C---:B------:R-:W-:Y:S01]  /*a820*/  FMUL R43, R68.reuse, R53 ;  /* 0x00000035442b7220 */ /* 0x040fe20000400000 */
[----:B------:R-:W-:Y:S01]  /*a830*/  F2FP.BF16.F32.PACK_AB R15, R33, R32 ;  /* 0x00000020210f723e */ /* 0x000fe200000010ff */
[C---:B------:R-:W-:Y:S01]  /*a840*/  FMUL R51, R68.reuse, R61 ;  /* 0x0000003d44337220 */ /* 0x040fe20000400000 */
[----:B------:R-:W-:Y:S01]  /*a850*/  LOP3.LUT R0, R115, 0xffff0000, RZ, 0xc0, !PT ;  /* 0xffff000073007812 */ /* 0x000fe200078ec0ff */
[----:B------:R-:W-:Y:S01]  /*a860*/  FMUL R52, R68, R62 ;  /* 0x0000003e44347220 */ /* 0x000fe20000400000 */
[----:B------:R-:W-:Y:S01]  /*a870*/  SHF.L.U32 R5, R121, 0x10, RZ ;  /* 0x0000001079057819 */ /* 0x000fe200000006ff */
[----:B------:R1:W-:Y:S01]  /*a880*/  STS.128 [R147+0x8400], R12 ;  /* 0x0084000c93007388 */ /* 0x0003e20000000c00 */
[----:B------:R-:W-:Y:S01]  /*a890*/  F2FP.BF16.F32.PACK_AB R9, R37, R36 ;  /* 0x000000242509723e */ /* 0x000fe200000010ff */
[----:B------:R-:W-:Y:S01]  /*a8a0*/  FFMA R41, R71, R0, R41 ;  /* 0x0000000047297223 */ /* 0x000fe20000000029 */
[----:B------:R-:W-:Y:S01]  /*a8b0*/  LOP3.LUT R0, R121, 0xffff0000, RZ, 0xc0, !PT ;  /* 0xffff000079007812 */ /* 0x000fe200078ec0ff */
[C---:B------:R-:W-:Y:S01]  /*a8c0*/  FFMA R42, R71.reuse, R3, R42 ;  /* 0x00000003472a7223 */ /* 0x040fe2000000002a */
[C---:B------:R-:W-:Y:S01]  /*a8d0*/  SHF.L.U32 R3, R122.reuse, 0x10, RZ ;  /* 0x000000107a037819 */ /* 0x040fe200000006ff */
[----:B------:R-:W-:Y:S01]  /*a8e0*/  FFMA R43, R71, R4, R43 ;  /* 0x00000004472b7223 */ /* 0x000fe2000000002b */
[----:B------:R-:W-:Y:S01]  /*a8f0*/  LOP3.LUT R4, R123, 0xffff0000, RZ, 0xc0, !PT ;  /* 0xffff00007b047812 */ /* 0x000fe200078ec0ff */
[----:B------:R-:W-:Y:S01]  /*a900*/  FFMA R44, R71, R5, R44 ;  /* 0x00000005472c7223 */ /* 0x000fe2000000002c */
[----:B------:R-:W-:Y:S01]  /*a910*/  SHF.L.U32 R5, R123, 0x10, RZ ;  /* 0x000000107b057819 */ /* 0x000fe200000006ff */
[C---:B------:R-:W-:Y:S01]  /*a920*/  FFMA R45, R71.reuse, R0, R45 ;  /* 0x00000000472d7223 */ /* 0x040fe2000000002d */
[----:B------:R-:W-:Y:S01]  /*a930*/  LOP3.LUT R0, R122, 0xffff0000, RZ, 0xc0, !PT ;  /* 0xffff00007a007812 */ /* 0x000fe200078ec0ff */
[----:B------:R-:W-:Y:S01]  /*a940*/  FFMA R46, R71, R3, R46 ;  /* 0x00000003472e7223 */ /* 0x000fe2000000002e */
[----:B------:R-:W-:Y:S01]  /*a950*/  SHF.L.U32 R3, R129, 0x10, RZ ;  /* 0x0000001081037819 */ /* 0x000fe200000006ff */
[----:B------:R-:W-:Y:S01]  /*a960*/  FMUL R53, R68, R63 ;  /* 0x0000003f44357220 */ /* 0x000fe20000400000 */
        /* <DEDUP_REMOVED lines=8> */
[----:B------:R-:W-:Y:S01]  /*a9f0*/  LOP3.LUT R0, R129, 0xffff0000, RZ, 0xc0, !PT ;  /* 0xffff000081007812 */ /* 0x000fe200078ec0ff */
[----:B------:R2:W-:Y:S01]  /*aa00*/  STS.128 [R160+0x8400], R8 ;  /* 0x00840008a0007388 */ /* 0x0005e20000000c00 */
[----:B------:R-:W-:Y:S01]  /*aa10*/  SHF.L.U32 R5, R131, 0x10, RZ ;  /* 0x0000001083057819 */ /* 0x000fe200000006ff */
[C---:B------:R-:W-:Y:S01]  /*aa20*/  FFMA R51, R71.reuse, R4, R51 ;  /* 0x0000000447337223 */ /* 0x040fe20000000033 */
[C---:B------:R-:W-:Y:S01]  /*aa30*/  LOP3.LUT R4, R130.reuse, 0xffff0000, RZ, 0xc0, !PT ;  /* 0xffff000082047812 */ /* 0x040fe200078ec0ff */
[C---:B------:R-:W-:Y:S01]  /*aa40*/  FFMA R52, R71.reuse, R3, R52 ;  /* 0x0000000347347223 */ /* 0x040fe20000000034 */
[----:B------:R-:W-:Y:S01]  /*aa50*/  SHF.L.U32 R3, R130, 0x10, RZ ;  /* 0x0000001082037819 */ /* 0x000fe200000006ff */
[----:B------:R-:W-:Y:S01]  /*aa60*/  FFMA R53, R71, R0, R53 ;  /* 0x0000000047357223 */ /* 0x000fe20000000035 */
[----:B-1----:R-:W-:Y:S02]  /*aa70*/  F2FP.BF16.F32.PACK_AB R12, R43, R42 ;  /* 0x0000002a2b0c723e */ /* 0x002fe400000010ff */
[----:B------:R-:W-:Y:S01]  /*aa80*/  F2FP.BF16.F32.PACK_AB R13, R45, R44 ;  /* 0x0000002c2d0d723e */ /* 0x000fe200000010ff */
[----:B------:R-:W-:Y:S01]  /*aa90*/  FFMA R54, R71, R3, R54 ;  /* 0x0000000347367223 */ /* 0x000fe20000000036 */
[----:B------:R-:W-:Y:S01]  /*aaa0*/  F2FP.BF16.F32.PACK_AB R14, R47, R46 ;  /* 0x0000002e2f0e723e */ /* 0x000fe200000010ff */
[----:B------:R-:W-:Y:S01]  /*aab0*/  FFMA R55, R71, R4, R55 ;  /* 0x0000000447377223 */ /* 0x000fe20000000037 */
[----:B------:R-:W-:Y:S01]  /*aac0*/  F2FP.BF16.F32.PACK_AB R15, R49, R48 ;  /* 0x00000030310f723e */ /* 0x000fe200000010ff */
[C---:B------:R-:W-:Y:S01]  /*aad0*/  FFMA R56, R71.reuse, R5, R56 ;  /* 0x0000000547387223 */ /* 0x040fe20000000038 */
[----:B------:R-:W-:Y:S01]  /*aae0*/  FFMA R57, R71, R6, R57 ;  /* 0x0000000647397223 */ /* 0x000fe20000000039 */
[----:B------:R-:W-:Y:S02]  /*aaf0*/  F2FP.BF16.F32.PACK_AB R4, R51, R50 ;  /* 0x000000323304723e */ /* 0x000fe400000010ff */
        /* <DEDUP_REMOVED lines=14> */
[----:B-1----:R-:W1:Y:S01]  /*abe0*/  FENCE.VIEW.ASYNC.S ;  /* 0x00000000000073c6 */ /* 0x002e620000000000 */
[----:B------:R-:W-:Y:S01]  /*abf0*/  @P6 PRMT R0, R165, 0x654, R0 ;  /* 0x00000654a5006816 */ /* 0x000fe20000000000 */
[----:B-1----:R-:W-:Y:S06]  /*ac00*/  BAR.SYNC.DEFER_BLOCKING 0x1, 0x80 ;  /* 0x0042000000007b1d */ /* 0x002fec0000010000 */
        /* <DEDUP_REMOVED lines=11> */
.L_x_135:
[----:B------:R-:W-:Y:S05]  /*acc0*/  BSYNC.RECONVERGENT B0 ;  /* 0x0000000000007941 */ /* 0x000fea0003800200 */
.L_x_134:
[----:B------:R-:W-:Y:S01]  /*acd0*/  BAR.SYNC.DEFER_BLOCKING 0x1, 0x80 ;  /* 0x0042000000007b1d */ /* 0x000fe20000010000 */
[----:B------:R-:W-:Y:S02]  /*ace0*/  UIADD3 UR4, UPT, UPT, UR47, 0x1, URZ ;  /* 0x000000012f047890 */ /* 0x000fe4000fffe0ff */
[----:B------:R-:W-:Y:S02]  /*acf0*/  UISETP.NE.AND UP0, UPT, UR38, URZ, UPT ;  /* 0x000000ff2600728c */ /* 0x000fe4000bf05270 */
[----:B------:R-:W-:Y:S02]  /*ad00*/  UISETP.NE.AND UP1, UPT, UR4, 0x4, UPT ;  /* 0x000000040400788c */ /* 0x000fe4000bf25270 */
[----:B------:R-:W-:Y:S02]  /*ad10*/  USEL UR39, URZ, 0xc0, !UP0 ;  /* 0x000000c0ff277887 */ /* 0x000fe4000c000000 */
[----:B------:R-:W-:Y:S01]  /*ad20*/  USEL UR52, UR4, URZ, UP1 ;  /* 0x000000ff04347287 */ /* 0x000fe20008800000 */
[----:B------:R1:W-:Y:S01]  /*ad30*/  @P6 SYNCS.ARRIVE.TRANS64.RED.A1T0 RZ, [R0+URZ], RZ ;  /* 0x000000ff00ff69a7 */ /* 0x0003e200081004ff */
[----:B------:R-:W-:Y:S01]  /*ad40*/  BSSY B1, `(.L_x_136) ;  /* 0x000001f000017945 */ /* 0x000fe20003800000 */
[----:B------:R-:W3:Y:S02]  /*ad50*/  @P6 SYNCS.PHASECHK.TRANS64.TRYWAIT P0, [R16+URZ+0x40], R3 ;  /* 0x00004003100065a7 */ /* 0x000ee400080011ff */
[----:B---3--:R-:W-:Y:S01]  /*ad60*/  @P6 SEL R79, RZ, 0x1, !P0 ;  /* 0x00000001ff4f6807 */ /* 0x008fe20004000000 */
[----:B-1----:R-:W-:Y:S06]  /*ad70*/  @!P6 BRA `(.L_x_137) ;  /* 0x00000000006ce947 */ /* 0x002fec0003800000 */
[----:B------:R-:W-:Y:S01]  /*ad80*/  ISETP.NE.AND P1, PT, R93, RZ, PT ;  /* 0x000000ff5d00720c */ /* 0x000fe20003f25270 */
[----:B------:R-:W-:Y:S01]  /*ad90*/  BSSY B0, `(.L_x_138) ;  /* 0x000000b000007945 */ /* 0x000fe20003800000 */
[----:B------:R-:W-:Y:S11]  /*ada0*/  ISETP.NE.AND P0, PT, R79, RZ, PT ;  /* 0x000000ff4f00720c */ /* 0x000ff60003f05270 */
[----:B------:R-:W-:Y:S05]  /*adb0*/  @P1 IMAD R77, R77, 0x4000, R164 ;  /* 0x000040004d4d1824 */ /* 0x000fea00078e02a4 */
[----:B------:R-:W-:Y:S04]  /*adc0*/  @P1 IADD3 R3, PT, PT, R77, UR46, RZ ;  /* 0x0000002e4d031c10 */ /* 0x000fe8000fffe0ff */
[----:B--2---:R-:W-:Y:S01]  /*add0*/  @P1 IADD3 R7, PT, PT, R92, R3, RZ ;  /* 0x000000035c071210 */ /* 0x004fe20007ffe0ff */
[--C-:B------:R-:W-:Y:S02]  /*ade0*/  @P1 IMAD.IADD R5, R78, 0x1, R3.reuse ;  /* 0x000000014e051824 */ /* 0x100fe400078e0203 */
[----:B------:R-:W-:Y:S01]  /*adf0*/  @P1 IMAD.IADD R0, R94, 0x1, R3 ;  /* 0x000000015e001824 */ /* 0x000fe200078e0203 */
[----:B------:R-:W-:Y:S06]  /*ae00*/  @P0 BRA `(.L_x_139) ;  /* 0x00000000000c0947 */ /* 0x000fec0003800000 */
[----:B------:R-:W-:Y:S04]  /*ae10*/  SHF.L.U32 R3, R149, 0x1f, RZ ;  /* 0x0000001f95037819 */ /* 0x000fe800000006ff */
[----:B------:R-:W1:Y:S02]  /*ae20*/  SYNCS.PHASECHK.TRANS64.TRYWAIT P0, [R16+URZ+0x40], R3 ;  /* 0x00004003100075a7 */ /* 0x000e6400080011ff */
[----:B-1----:R-:W-:Y:S05]  /*ae30*/  @!P0 BRA `(.L_x_140) ;  /* 0x0000002000888947 */ /* 0x002fea0003800000 */
.L_x_139:
[----:B------:R-:W-:Y:S05]  /*ae40*/  BSYNC B0 ;  /* 0x0000000000007941 */ /* 0x000fea0003800000 */
.L_x_138:
[----:B------:R-:W-:Y:S11]  /*ae50*/  ISETP.NE.AND P0, PT, R93, RZ, PT ;  /* 0x000000ff5d00720c */ /* 0x000ff60003f05270 */
[----:B------:R-:W-:Y:S02]  /*ae60*/  @!UPT UIADD3 URZ, UPT, UPT, URZ, URZ, URZ ;  /* 0x000000fffffff290 */ /* 0x000fe4000fffe0ff */
[----:B------:R3:W4:Y:S01]  /*ae70*/  @P0 LDS.128 R84, [R77+UR46+0x400] ;  /* 0x0004002e4d540984 */ /* 0x0007220008000c00 */
[----:B-1----:R-:W-:Y:S01]  /*ae80*/  @P0 IMAD.IADD R3, R92, 0x1, R5 ;  /* 0x000000015c030824 */ /* 0x002fe200078e0205 */
[C---:B------:R-:W-:Y:S01]  /*ae90*/  @P0 IADD3 R6, PT, PT, R94.reuse, R5, RZ ;  /* 0x000000055e060210 */ /* 0x040fe20007ffe0ff */
[C---:B------:R-:W-:Y:S01]  /*aea0*/  @P0 IMAD.IADD R4, R94.reuse, 0x1, R7 ;  /* 0x000000015e040824 */ /* 0x040fe200078e0207 */
[----:B------:R3:W1:Y:S02]  /*aeb0*/  @P0 LDS.128 R80, [R0+0x400] ;  /* 0x0004000000500984 */ /* 0x0006640000000c00 */
[----:B------:R-:W-:Y:S02]  /*aec0*/  @P0 IADD3 R94, PT, PT, R94, R3, RZ ;  /* 0x000000035e5e0210 */ /* 0x000fe40007ffe0ff */
[----:B------:R3:W2:Y:S04]  /*aed0*/  @P0 LDS.128 R88, [R7+0x400] ;  /* 0x0004000007580984 */ /* 0x0006a80000000c00 */
[----:B------:R3:W1:Y:S04]  /*aee0*/  @P0 LDS.128 R96, [R4+0x400] ;  /* 0x0004000004600984 */ /* 0x0006680000000c00 */
[----:B------:R3:W1:Y:S04]  /*aef0*/  @P0 LDS.128 R104, [R5+0x400] ;  /* 0x0004000005680984 */ /* 0x0006680000000c00 */
[----:B------:R3:W1:Y:S04]  /*af00*/  @P0 LDS.128 R112, [R6+0x400] ;  /* 0x0004000006700984 */ /* 0x0006680000000c00 */
[----:B------:R3:W1:Y:S04]  /*af10*/  @P0 LDS.128 R120, [R3+0x400] ;  /* 0x0004000003780984 */ /* 0x0006680000000c00 */
[----:B------:R3:W1:Y:S02]  /*af20*/  @P0 LDS.128 R128, [R94+0x400] ;  /* 0x000400005e800984 */ /* 0x0006640000000c00 */
.L_x_137:
[----:B------:R-:W-:Y:S05]  /*af30*/  BSYNC B1 ;  /* 0x0000000000017941 */ /* 0x000fea0003800000 */
.L_x_136:
[----:B------:R-:W-:Y:S01]  /*af40*/  VIADD R16, R69, UR39 ;  /* 0x0000002745107c36 */ /* 0x000fe20008000000 */
[----:B------:R-:W-:Y:S04]  /*af50*/  BSSY.RECONVERGENT B6, `(.L_x_141) ;  /* 0x0000015000067945 */ /* 0x000fe80003800200 */
[----:B---3--:R-:W-:Y:S04]  /*af60*/  SHF.R.U32.HI R3, RZ, 0x15, R16 ;  /* 0x00000015ff037819 */ /* 0x008fe80000011610 */
[----:B------:R-:W-:Y:S11]  /*af70*/  LOP3.LUT P0, RZ, R3, 0x3, R140, 0x48, !PT ;  /* 0x0000000303ff7812 */ /* 0x000ff6000780488c */
[----:B------:R-:W-:Y:S02]  /*af80*/  @!UPT UIADD3 URZ, UPT, UPT, URZ, URZ, URZ ;  /* 0x000000fffffff290 */ /* 0x000fe4000fffe0ff */
[----:B------:R-:W-:Y:S05]  /*af90*/  @!P0 BRA `(.L_x_142) ;  /* 0x0000000000408947 */ /* 0x000fea0003800000 */
[----:B------:R-:W3:Y:S01]  /*afa0*/  LDCU.64 UR8, c[0x4][0x70] ;  /* 0x01000e00ff0877ac */ /* 0x000ee20008000a00 */
[----:B--2---:R-:W-:Y:S01]  /*afb0*/  MOV R15, 0x0 ;  /* 0x00000000000f7802 */ /* 0x004fe20000000f00 */
[----:B------:R-:W-:Y:S02]  /*afc0*/  HFMA2 R12, -RZ, RZ, 0, 5.9604644775390625e-08 ;  /* 0x00000001ff0c7431 */ /* 0x000fe400000001ff */
[----:B------:R-:W-:Y:S02]  /*afd0*/  IMAD.MOV.U32 R8, RZ, RZ, 0x192 ;  /* 0x00000192ff087424 */ /* 0x000fe400078e00ff */
[----:B------:R-:W-:Y:S01]  /*afe0*/  IMAD.MOV.U32 R13, RZ, RZ, RZ ;  /* 0x000000ffff0d7224 */ /* 0x000fe200078e00ff */
[----:B------:R-:W2:Y:S01]  /*aff0*/  LDCU.64 UR6, c[0x4][0x78] ;  /* 0x01000f00ff0677ac */ /* 0x000ea20008000a00 */
[----:B------:R-:W1:Y:S01]  /*b000*/  LDC.64 R14, c[0x4][R15] ;  /* 0x010000000f0e7b82 */ /* 0x000e620000000a00 */
[----:B------:R-:W5:Y:S01]  /*b010*/  LDCU.64 UR4, c[0x4][0x10] ;  /* 0x01000200ff0477ac */ /* 0x000f620008000a00 */
[----:B---3--:R-:W-:Y:S01]  /*b020*/  MOV R5, UR9 ;  /* 0x0000000900057c02 */ /* 0x008fe20008000f00 */
[----:B------:R-:W-:Y:S01]  /*b030*/  IMAD.U32 R4, RZ, RZ, UR8 ;  /* 0x00000008ff047e24 */ /* 0x000fe2000f8e00ff */
[----:B--2---:R-:W-:Y:S01]  /*b040*/  MOV R7, UR7 ;  /* 0x0000000700077c02 */ /* 0x004fe20008000f00 */
[----:B------:R-:W-:Y:S01]  /*b050*/  IMAD.U32 R6, RZ, RZ, UR6 ;  /* 0x00000006ff067e24 */ /* 0x000fe2000f8e00ff */
[----:B-----5:R-:W-:Y:S01]  /*b060*/  MOV R11, UR5 ;  /* 0x00000005000b7c02 */ /* 0x020fe20008000f00 */
[----:B------:R-:W-:Y:S02]  /*b070*/  IMAD.U32 R10, RZ, RZ, UR4 ;  /* 0x00000004ff0a7e24 */ /* 0x000fe4000f8e00ff */
[----:B------:R-:W-:Y:S07]  /*b080*/  LEPC R20, `(.L_x_142) ;  /* 0x000000001014794e */ /* 0x000fee0000000000 */
[----:B-1--4-:R-:W-:Y:S05]  /*b090*/  CALL.ABS.NOINC R14 ;  /* 0x000000000e007343 */ /* 0x012fea0003c00000 */
.L_x_142:
[----:B------:R-:W-:Y:S05]  /*b0a0*/  BSYNC.RECONVERGENT B6 ;  /* 0x0000000000067941 */ /* 0x000fea0003800200 */
.L_x_141:
[----:B----4-:R-:W-:Y:S01]  /*b0b0*/  SHF.L.U32 R69, R84, 0x10, RZ ;  /* 0x0000001054457819 */ /* 0x010fe200000006ff */
[----:B------:R-:W-:Y:S05]  /*b0c0*/  WARPSYNC.ALL ;  /* 0x0000000000007948 */ /* 0x000fea0003800000 */
[----:B------:R-:W-:Y:S01]  /*b0d0*/  R2UR UR4, R16 ;  /* 0x00000000100472ca */ /* 0x000fe200000e0000 */
[----:B------:R-:W-:Y:S01]  /*b0e0*/  BSSY.RECONVERGENT B0, `(.L_x_143) ;  /* 0x00000fc000007945 */ /* 0x000fe20003800200 */
[----:B------:R-:W-:Y:S02]  /*b0f0*/  LOP3.LUT R0, R84, 0xffff0000, RZ, 0xc0, !PT ;  /* 0xffff000054007812 */ /* 0x000fe400078ec0ff */
[C---:B------:R-:W-:Y:S02]  /*b100*/  SHF.L.U32 R3, R85.reuse, 0x10, RZ ;  /* 0x0000001055037819 */ /* 0x040fe400000006ff */
[----:B------:R-:W-:Y:S02]  /*b110*/  LOP3.LUT R70, R85, 0xffff0000, RZ, 0xc0, !PT ;  /* 0xffff000055467812 */ /* 0x000fe400078ec0ff */
[C---:B------:R-:W-:Y:S02]  /*b120*/  SHF.L.U32 R72, R86.reuse, 0x10, RZ ;  /* 0x0000001056487819 */ /* 0x040fe400000006ff */
[----:B------:R-:W-:Y:S02]  /*b130*/  LOP3.LUT R74, R86, 0xffff0000, RZ, 0xc0, !PT ;  /* 0xffff0000564a7812 */ /* 0x000fe400078ec0ff */
[C---:B------:R-:W-:Y:S01]  /*b140*/  SHF.L.U32 R73, R87.reuse, 0x10, RZ ;  /* 0x0000001057497819 */ /* 0x040fe200000006ff */
[----:B--2---:R-:W2:Y:S01]  /*b150*/  LDTM.x64 R4, tmem[UR4] ;  /* 0x00000004000479ee */ /* 0x004ea20008340000 */
[----:B------:R-:W-:Y:S02]  /*b160*/  LOP3.LUT R76, R87, 0xffff0000, RZ, 0xc0, !PT ;  /* 0xffff0000574c7812 */ /* 0x000fe400078ec0ff */
[C---:B-1----:R-:W-:Y:S02]  /*b170*/  SHF.L.U32 R75, R80.reuse, 0x10, RZ ;  /* 0x00000010504b7819 */ /* 0x042fe400000006ff */
[----:B------:R-:W-:Y:S02]  /*b180*/  LOP3.LUT R78, R80, 0xffff0000, RZ, 0xc0, !PT ;  /* 0xffff0000504e7812 */ /* 0x000fe400078ec0ff */
[C---:B------:R-:W-:Y:S02]  /*b190*/  SHF.L.U32 R77, R81.reuse, 0x10, RZ ;  /* 0x00000010514d7819 */ /* 0x040fe400000006ff */
[----:B------:R-:W-:Y:S02]  /*b1a0*/  LOP3.LUT R80, R81, 0xffff0000, RZ, 0xc0, !PT ;  /* 0xffff000051507812 */ /* 0x000fe400078ec0ff */
[C---:B------:R-:W-:Y:S02]  /*b1b0*/  SHF.L.U32 R79, R82.reuse, 0x10, RZ ;  /* 0x00000010524f7819 */ /* 0x040fe400000006ff */
[----:B------:R-:W-:Y:S02]  /*b1c0*/  LOP3.LUT R82, R82, 0xffff0000, RZ, 0xc0, !PT ;  /* 0xffff000052527812 */ /* 0x000fe400078ec0ff */
[C---:B------:R-:W-:Y:S02]  /*b1d0*/  SHF.L.U32 R81, R83.reuse, 0x10, RZ ;  /* 0x0000001053517819 */ /* 0x040fe400000006ff */
[----:B------:R-:W-:Y:S02]  /*b1e0*/  LOP3.LUT R84, R83, 0xffff0000, RZ, 0xc0, !PT ;  /* 0xffff000053547812 */ /* 0x000fe400078ec0ff */
[C---:B------:R-:W-:Y:S02]  /*b1f0*/  SHF.L.U32 R83, R88.reuse, 0x10, RZ ;  /* 0x0000001058537819 */ /* 0x040fe400000006ff */
[----:B------:R-:W-:Y:S02]  /*b200*/  LOP3.LUT R86, R88, 0xffff0000, RZ, 0xc0, !PT ;  /* 0xffff000058567812 */ /* 0x000fe400078ec0ff */
[C---:B------:R-:W-:Y:S01]  /*b210*/  SHF.L.U32 R85, R89.reuse, 0x10, RZ ;  /* 0x0000001059557819 */ /* 0x040fe200000006ff */
[C---:B--2---:R-:W-:Y:S01]  /*b220*/  FMUL R4, R68.reuse, R4 ;  /* 0x0000000444047220 */ /* 0x044fe20000400000 */
[----:B------:R-:W-:Y:S01]  /*b230*/  LOP3.LUT R88, R89, 0xffff0000, RZ, 0xc0, !PT ;  /* 0xffff000059587812 */ /* 0x000fe200078ec0ff */
[----:B------:R-:W-:Y:S01]  /*b240*/  FMUL R5, R68, R5 ;  /* 0x0000000544057220 */ /* 0x000fe20000400000 */
[C---:B------:R-:W-:Y:S01]  /*b250*/  SHF.L.U32 R87, R90.reuse, 0x10, RZ ;  /* 0x000000105a577819 */ /* 0x040fe200000006ff */
[C---:B------:R-:W-:Y:S01]  /*b260*/  FFMA R4, R71.reuse, R69, R4 ;  /* 0x0000004547047223 */ /* 0x040fe20000000004 */
[----:B------:R-:W-:Y:S01]  /*b270*/  LOP3.LUT R90, R90, 0xffff0000, RZ, 0xc0, !PT ;  /* 0xffff00005a5a7812 */ /* 0x000fe200078ec0ff */
[----:B------:R-:W-:Y:S01]  /*b280*/  FFMA R5, R71, R0, R5 ;  /* 0x0000000047057223 */ /* 0x000fe20000000005 */
[C---:B------:R-:W-:Y:S01]  /*b290*/  SHF.L.U32 R89, R91.reuse, 0x10, RZ ;  /* 0x000000105b597819 */ /* 0x040fe200000006ff */
[C---:B------:R-:W-:Y:S01]  /*b2a0*/  FMUL R6, R68.reuse, R6 ;  /* 0x0000000644067220 */ /* 0x040fe20000400000 */
[----:B------:R-:W-:Y:S01]  /*b2b0*/  LOP3.LUT R92, R91, 0xffff0000, RZ, 0xc0, !PT ;  /* 0xffff00005b5c7812 */ /* 0x000fe200078ec0ff */
[----:B------:R-:W-:Y:S01]  /*b2c0*/  FMUL R7, R68, R7 ;  /* 0x0000000744077220 */ /* 0x000fe20000400000 */
[----:B------:R-:W-:Y:S01]  /*b2d0*/  F2FP.BF16.F32.PACK_AB R4, R5, R4 ;  /* 0x000000040504723e */ /* 0x000fe200000010ff */
[C---:B------:R-:W-:Y:S01]  /*b2e0*/  FFMA R6, R71.reuse, R3, R6 ;  /* 0x0000000347067223 */ /* 0x040fe20000000006 */
[C---:B------:R-:W-:Y:S01]  /*b2f0*/  SHF.L.U32 R91, R96.reuse, 0x10, RZ ;  /* 0x00000010605b7819 */ /* 0x040fe200000006ff */
[----:B------:R-:W-:Y:S01]  /*b300*/  FFMA R7, R71, R70, R7 ;  /* 0x0000004647077223 */ /* 0x000fe20000000007 */
[----:B------:R-:W-:Y:S01]  /*b310*/  LOP3.LUT R94, R96, 0xffff0000, RZ, 0xc0, !PT ;  /* 0xffff0000605e7812 */ /* 0x000fe200078ec0ff */
[C---:B------:R-:W-:Y:S01]  /*b320*/  FMUL R8, R68.reuse, R8 ;  /* 0x0000000844087220 */ /* 0x040fe20000400000 */
[----:B------:R-:W-:Y:S01]  /*b330*/  SHF.L.U32 R93, R97, 0x10, RZ ;  /* 0x00000010615d7819 */ /* 0x000fe200000006ff */
[----:B------:R-:W-:Y:S01]  /*b340*/  FMUL R9, R68, R9 ;  /* 0x0000000944097220 */ /* 0x000fe20000400000 */
[----:B------:R-:W-:Y:S01]  /*b350*/  F2FP.BF16.F32.PACK_AB R5, R7, R6 ;  /* 0x000000060705723e */ /* 0x000fe200000010ff */
[----:B------:R-:W-:Y:S01]  /*b360*/  FFMA R8, R71, R72, R8 ;  /* 0x0000004847087223 */ /* 0x000fe20000000008 */
[----:B------:R-:W-:Y:S01]  /*b370*/  LOP3.LUT R96, R97, 0xffff0000, RZ, 0xc0, !PT ;  /* 0xffff000061607812 */ /* 0x000fe200078ec0ff */
[----:B------:R-:W-:Y:S01]  /*b380*/  FFMA R9, R71, R74, R9 ;  /* 0x0000004a47097223 */ /* 0x000fe20000000009 */
[----:B------:R-:W-:Y:S01]  /*b390*/  SHF.L.U32 R95, R98, 0x10, RZ ;  /* 0x00000010625f7819 */ /* 0x000fe200000006ff */
[----:B------:R-:W-:Y:S01]  /*b3a0*/  FMUL R10, R68, R10 ;  /* 0x0000000a440a7220 */ /* 0x000fe20000400000 */
[----:B------:R-:W-:Y:S01]  /*b3b0*/  LOP3.LUT R98, R98, 0xffff0000, RZ, 0xc0, !PT ;  /* 0xffff000062627812 */ /* 0x000fe200078ec0ff */
[C---:B------:R-:W-:Y:S01]  /*b3c0*/  FMUL R11, R68.reuse, R11 ;  /* 0x0000000b440b7220 */ /* 0x040fe20000400000 */
[----:B------:R-:W-:Y:S01]  /*b3d0*/  F2FP.BF16.F32.PACK_AB R6, R9, R8 ;  /* 0x000000080906723e */ /* 0x000fe200000010ff */
[----:B------:R-:W-:Y:S01]  /*b3e0*/  FFMA R10, R71, R73, R10 ;  /* 0x00000049470a7223 */ /* 0x000fe2000000000a */
[----:B------:R-:W-:Y:S01]  /*b3f0*/  SHF.L.U32 R97, R99, 0x10, RZ ;  /* 0x0000001063617819 */ /* 0x000fe200000006ff */
[----:B------:R-:W-:Y:S01]  /*b400*/  FFMA R11, R71, R76, R11 ;  /* 0x0000004c470b7223 */ /* 0x000fe2000000000b */
[----:B------:R-:W-:Y:S01]  /*b410*/  LOP3.LUT R100, R99, 0xffff0000, RZ, 0xc0, !PT ;  /* 0xffff000063647812 */ /* 0x000fe200078ec0ff */
[----:B------:R-:W-:Y:S01]  /*b420*/  FMUL R0, R68, R12 ;  /* 0x0000000c44007220 */ /* 0x000fe20000400000 */
[----:B------:R-:W-:Y:S01]  /*b430*/  SHF.L.U32 R99, R104, 0x10, RZ ;  /* 0x0000001068637819 */ /* 0x000fe200000006ff */
[C---:B------:R-:W-:Y:S01]  /*b440*/  FMUL R3, R68.reuse, R13 ;  /* 0x0000000d44037220 */ /* 0x040fe20000400000 */
[----:B------:R-:W-:Y:S01]  /*b450*/  F2FP.BF16.F32.PACK_AB R7, R11, R10 ;  /* 0x0000000a0b07723e */ /* 0x000fe200000010ff */
[----:B------:R-:W-:Y:S01]  /*b460*/  FMUL R14, R68, R14 ;  /* 0x0000000e440e7220 */ /* 0x000fe20000400000 */
[----:B------:R-:W-:Y:S01]  /*b470*/  LOP3.LUT R102, R104, 0xffff0000, RZ, 0xc0, !PT ;  /* 0xffff000068667812 */ /* 0x000fe200078ec0ff */
[C---:B------:R-:W-:Y:S01]  /*b480*/  FMUL R15, R68.reuse, R15 ;  /* 0x0000000f440f7220 */ /* 0x040fe20000400000 */
[----:B------:R-:W-:Y:S01]  /*b490*/  SHF.L.U32 R101, R105, 0x10, RZ ;  /* 0x0000001069657819 */ /* 0x000fe200000006ff */
[----:B------:R-:W-:Y:S01]  /*b4a0*/  FFMA R0, R71, R75, R0 ;  /* 0x0000004b47007223 */ /* 0x000fe20000000000 */
[----:B------:R-:W-:Y:S01]  /*b4b0*/  LOP3.LUT R104, R105, 0xffff0000, RZ, 0xc0, !PT ;  /* 0xffff000069687812 */ /* 0x000fe200078ec0ff */
[----:B------:R-:W-:Y:S01]  /*b4c0*/  FMUL R12, R68, R16 ;  /* 0x00000010440c7220 */ /* 0x000fe20000400000 */
[C---:B------:R-:W-:Y:S01]  /*b4d0*/  SHF.L.U32 R103, R106.reuse, 0x10, RZ ;  /* 0x000000106a677819 */ /* 0x040fe200000006ff */
[----:B------:R-:W-:Y:S01]  /*b4e0*/  FFMA R3, R71, R78, R3 ;  /* 0x0000004e47037223 */ /* 0x000fe20000000003 */
[----:B------:R-:W-:Y:S01]  /*b4f0*/  LOP3.LUT R106, R106, 0xffff0000, RZ, 0xc0, !PT ;  /* 0xffff00006a6a7812 */ /* 0x000fe200078ec0ff */
[C---:B------:R-:W-:Y:S01]  /*b500*/  FMUL R13, R68.reuse, R17 ;  /* 0x00000011440d7220 */ /* 0x040fe20000400000 */
[----:B------:R-:W-:Y:S01]  /*b510*/  SHF.L.U32 R105, R107, 0x10, RZ ;  /* 0x000000106b697819 */ /* 0x000fe200000006ff */
[----:B------:R-:W-:Y:S01]  /*b520*/  FFMA R14, R71, R77, R14 ;  /* 0x0000004d470e7223 */ /* 0x000fe2000000000e */
[----:B------:R-:W-:Y:S01]  /*b530*/  F2FP.BF16.F32.PACK_AB R8, R3, R0 ;  /* 0x000000000308723e */ /* 0x000fe200000010ff */
[----:B------:R-:W-:Y:S01]  /*b540*/  FMUL R18, R68, R18 ;  /* 0x0000001244127220 */ /* 0x000fe20000400000 */
[----:B------:R-:W-:Y:S01]  /*b550*/  LOP3.LUT R108, R107, 0xffff0000, RZ, 0xc0, !PT ;  /* 0xffff00006b6c7812 */ /* 0x000fe200078ec0ff */
[----:B------:R-:W-:Y:S01]  /*b560*/  FFMA R15, R71, R80, R15 ;  /* 0x00000050470f7223 */ /* 0x000fe2000000000f */
[----:B------:R-:W-:Y:S01]  /*b570*/  SHF.L.U32 R107, R112, 0x10, RZ ;  /* 0x00000010706b7819 */ /* 0x000fe200000006ff */
[----:B------:R-:W-:Y:S01]  /*b580*/  FMUL R19, R68, R19 ;  /* 0x0000001344137220 */ /* 0x000fe20000400000 */
[----:B------:R-:W-:Y:S01]  /*b590*/  LOP3.LUT R110, R112, 0xffff0000, RZ, 0xc0, !PT ;  /* 0xffff0000706e7812 */ /* 0x000fe200078ec0ff */
[----:B------:R1:W-:Y:S01]  /*b5a0*/  STS.128 [R164+UR46+0xc400], R4 ;  /* 0x00c40004a4007988 */ /* 0x0003e20008000c2e */
[----:B------:R-:W-:Y:S01]  /*b5b0*/  F2FP.BF16.F32.PACK_AB R9, R15, R14 ;  /* 0x0000000e0f09723e */ /* 0x000fe200000010ff */
[C---:B------:R-:W-:Y:S01]  /*b5c0*/  FFMA R12, R71.reuse, R79, R12 ;  /* 0x0000004f470c7223 */ /* 0x040fe2000000000c */
[C---:B------:R-:W-:Y:S01]  /*b5d0*/  FFMA R13, R71.reuse, R82, R13 ;  /* 0x00000052470d7223 */ /* 0x040fe2000000000d */
[----:B------:R-:W-:Y:S01]  /*b5e0*/  FFMA R18, R71, R81, R18 ;  /* 0x0000005147127223 */ /* 0x000fe20000000012 */
[----:B------:R-:W-:Y:S01]  /*b5f0*/  SHF.L.U32 R109, R113, 0x10, RZ ;  /* 0x00000010716d7819 */ /* 0x000fe200000006ff */
[----:B------:R-:W-:Y:S01]  /*b600*/  FFMA R19, R71, R84, R19 ;  /* 0x0000005447137223 */ /* 0x000fe20000000013 */
[C---:B------:R-:W-:Y:S01]  /*b610*/  FMUL R16, R68.reuse, R20 ;  /* 0x0000001444107220 */ /* 0x040fe20000400000 */
[----:B------:R-:W-:Y:S01]  /*b620*/  F2FP.BF16.F32.PACK_AB R10, R13, R12 ;  /* 0x0000000c0d0a723e */ /* 0x000fe200000010ff */
[C---:B------:R-:W-:Y:S01]  /*b630*/  FMUL R17, R68.reuse, R21 ;  /* 0x0000001544117220 */ /* 0x040fe20000400000 */
[C---:B------:R-:W-:Y:S01]  /*b640*/  FMUL R22, R68.reuse, R22 ;  /* 0x0000001644167220 */ /* 0x040fe20000400000 */
[----:B------:R-:W-:Y:S01]  /*b650*/  F2FP.BF16.F32.PACK_AB R11, R19, R18 ;  /* 0x00000012130b723e */ /* 0x000fe200000010ff */
[C---:B------:R-:W-:Y:S01]  /*b660*/  FFMA R16, R71.reuse, R83, R16 ;  /* 0x0000005347107223 */ /* 0x040fe20000000010 */
[----:B------:R-:W-:Y:S01]  /*b670*/  FFMA R17, R71, R86, R17 ;  /* 0x0000005647117223 */ /* 0x000fe20000000011 */
[----:B------:R-:W-:Y:S01]  /*b680*/  LOP3.LUT R112, R113, 0xffff0000, RZ, 0xc0, !PT ;  /* 0xffff000071707812 */ /* 0x000fe200078ec0ff */
[----:B------:R-:W-:Y:S01]  /*b690*/  FFMA R22, R71, R85, R22 ;  /* 0x0000005547167223 */ /* 0x000fe20000000016 */
[----:B------:R1:W-:Y:S01]  /*b6a0*/  STS.128 [R163+0xc400], R8 ;  /* 0x00c40008a3007388 */ /* 0x0003e20000000c00 */
[C---:B------:R-:W-:Y:S01]  /*b6b0*/  FMUL R23, R68.reuse, R23 ;  /* 0x0000001744177220 */ /* 0x040fe20000400000 */
[----:B------:R-:W-:Y:S01]  /*b6c0*/  F2FP.BF16.F32.PACK_AB R16, R17, R16 ;  /* 0x000000101110723e */ /* 0x000fe200000010ff */
[C---:B------:R-:W-:Y:S01]  /*b6d0*/  FMUL R20, R68.reuse, R24 ;  /* 0x0000001844147220 */ /* 0x040fe20000400000 */
[----:B------:R-:W-:Y:S01]  /*b6e0*/  FMUL R21, R68, R25 ;  /* 0x0000001944157220 */ /* 0x000fe20000400000 */
[C---:B------:R-:W-:Y:S01]  /*b6f0*/  SHF.L.U32 R111, R114.reuse, 0x10, RZ ;  /* 0x00000010726f7819 */ /* 0x040fe200000006ff */
[C---:B------:R-:W-:Y:S01]  /*b700*/  FFMA R23, R71.reuse, R88, R23 ;  /* 0x0000005847177223 */ /* 0x040fe20000000017 */
[C---:B------:R-:W-:Y:S01]  /*b710*/  FFMA R20, R71.reuse, R87, R20 ;  /* 0x0000005747147223 */ /* 0x040fe20000000014 */
[----:B------:R-:W-:Y:S01]  /*b720*/  LOP3.LUT R114, R114, 0xffff0000, RZ, 0xc0, !PT ;  /* 0xffff000072727812 */ /* 0x000fe200078ec0ff */
        /* <DEDUP_REMOVED lines=8> */
[----:B------:R-:W-:Y:S01]  /*b7b0*/  SHF.L.U32 R113, R115, 0x10, RZ ;  /* 0x0000001073717819 */ /* 0x000fe200000006ff */
[----:B------:R-:W-:Y:S01]  /*b7c0*/  FFMA R24, R71, R91, R24 ;  /* 0x0000005b47187223 */ /* 0x000fe20000000018 */
[C---:B------:R-:W-:Y:S01]  /*b7d0*/  FMUL R25, R68.reuse, R29 ;  /* 0x0000001d44197220 */ /* 0x040fe20000400000 */
[----:B------:R-:W-:Y:S01]  /*b7e0*/  LOP3.LUT R116, R115, 0xffff0000, RZ, 0xc0, !PT ;  /* 0xffff000073747812 */ /* 0x000fe200078ec0ff */
[C---:B------:R-:W-:Y:S01]  /*b7f0*/  FMUL R30, R68.reuse, R30 ;  /* 0x0000001e441e7220 */ /* 0x040fe20000400000 */
[----:B------:R-:W-:Y:S01]  /*b800*/  F2FP.BF16.F32.PACK_AB R19, R27, R26 ;  /* 0x0000001a1b13723e */ /* 0x000fe200000010ff */
[C---:B------:R-:W-:Y:S01]  /*b810*/  FFMA R25, R71.reuse, R94, R25 ;  /* 0x0000005e47197223 */ /* 0x040fe20000000019 */
[----:B------:R-:W-:Y:S01]  /*b820*/  FMUL R31, R68, R31 ;  /* 0x0000001f441f7220 */ /* 0x000fe20000400000 */
[----:B------:R-:W-:Y:S01]  /*b830*/  FFMA R30, R71, R93, R30 ;  /* 0x0000005d471e7223 */ /* 0x000fe2000000001e */
[----:B------:R-:W-:Y:S01]  /*b840*/  SHF.L.U32 R115, R120, 0x10, RZ ;  /* 0x0000001078737819 */ /* 0x000fe200000006ff */
[----:B------:R1:W-:Y:S01]  /*b850*/  STS.128 [R162+0xc400], R16 ;  /* 0x00c40010a2007388 */ /* 0x0003e20000000c00 */
[----:B------:R-:W-:Y:S01]  /*b860*/  F2FP.BF16.F32.PACK_AB R24, R25, R24 ;  /* 0x000000181918723e */ /* 0x000fe200000010ff */
[C---:B------:R-:W-:Y:S01]  /*b870*/  FFMA R31, R71.reuse, R96, R31 ;  /* 0x00000060471f7223 */ /* 0x040fe2000000001f */
[C---:B------:R-:W-:Y:S01]  /*b880*/  FMUL R28, R68.reuse, R32 ;  /* 0x00000020441c7220 */ /* 0x040fe20000400000 */
[C---:B------:R-:W-:Y:S01]  /*b890*/  FMUL R29, R68.reuse, R33 ;  /* 0x00000021441d7220 */ /* 0x040fe20000400000 */
[----:B------:R-:W-:Y:S01]  /*b8a0*/  FMUL R34, R68, R34 ;  /* 0x0000002244227220 */ /* 0x000fe20000400000 */
[----:B------:R-:W-:Y:S01]  /*b8b0*/  LOP3.LUT R118, R120, 0xffff0000, RZ, 0xc0, !PT ;  /* 0xffff000078767812 */ /* 0x000fe200078ec0ff */
[----:B------:R-:W-:Y:S01]  /*b8c0*/  FFMA R28, R71, R95, R28 ;  /* 0x0000005f471c7223 */ /* 0x000fe2000000001c */
[----:B------:R-:W-:Y:S01]  /*b8d0*/  F2FP.BF16.F32.PACK_AB R25, R31, R30 ;  /* 0x0000001e1f19723e */ /* 0x000fe200000010ff */
[C---:B------:R-:W-:Y:S01]  /*b8e0*/  FFMA R29, R71.reuse, R98, R29 ;  /* 0x00000062471d7223 */ /* 0x040fe2000000001d */
[----:B------:R-:W-:Y:S01]  /*b8f0*/  FFMA R34, R71, R97, R34 ;  /* 0x0000006147227223 */ /* 0x000fe20000000022 */
[C---:B------:R-:W-:Y:S01]  /*b900*/  FMUL R35, R68.reuse, R35 ;  /* 0x0000002344237220 */ /* 0x040fe20000400000 */
[----:B------:R-:W-:Y:S01]  /*b910*/  SHF.L.U32 R117, R121, 0x10, RZ ;  /* 0x0000001079757819 */ /* 0x000fe200000006ff */
[C---:B------:R-:W-:Y:S01]  /*b920*/  FMUL R32, R68.reuse, R36 ;  /* 0x0000002444207220 */ /* 0x040fe20000400000 */
[----:B------:R-:W-:Y:S01]  /*b930*/  F2FP.BF16.F32.PACK_AB R26, R29, R28 ;  /* 0x0000001c1d1a723e */ /* 0x000fe200000010ff */
[C---:B------:R-:W-:Y:S01]  /*b940*/  FFMA R35, R71.reuse, R100, R35 ;  /* 0x0000006447237223 */ /* 0x040fe20000000023 */
[C---:B------:R-:W-:Y:S01]  /*b950*/  FMUL R33, R68.reuse, R37 ;  /* 0x0000002544217220 */ /* 0x040fe20000400000 */
[----:B------:R-:W-:Y:S01]  /*b960*/  FFMA R32, R71, R99, R32 ;  /* 0x0000006347207223 */ /* 0x000fe20000000020 */
        /* <DEDUP_REMOVED lines=29> */
[C---:B------:R-:W-:Y:S01]  /*bb40*/  FMUL R47, R68.reuse, R47 ;  /* 0x0000002f442f7220 */ /* 0x040fe20000400000 */
[C---:B------:R-:W-:Y:S01]  /*bb50*/  FMUL R44, R68.reuse, R48 ;  /* 0x00000030442c7220 */ /* 0x040fe20000400000 */
[----:B------:R-:W-:Y:S01]  /*bb60*/  FMUL R45, R68, R49 ;  /* 0x00000031442d7220 */ /* 0x000fe20000400000 */
[----:B------:R1:W-:Y:S01]  /*bb70*/  STS.128 [R147+0xc400], R32 ;  /* 0x00c4002093007388 */ /* 0x0003e20000000c00 */
[C---:B------:R-:W-:Y:S01]  /*bb80*/  SHF.L.U32 R123, R128.reuse, 0x10, RZ ;  /* 0x00000010807b7819 */ /* 0x040fe200000006ff */
[----:B------:R-:W-:Y:S01]  /*bb90*/  FFMA R46, R71, R109, R46 ;  /* 0x0000006d472e7223 */ /* 0x000fe2000000002e */
[----:B------:R-:W-:Y:S01]  /*bba0*/  F2FP.BF16.F32.PACK_AB R40, R41, R40 ;  /* 0x000000282928723e */ /* 0x000fe200000010ff */
[C---:B------:R-:W-:Y:S01]  /*bbb0*/  FFMA R47, R71.reuse, R112, R47 ;  /* 0x00000070472f7223 */ /* 0x040fe2000000002f */
[C---:B------:R-:W-:Y:S01]  /*bbc0*/  FFMA R44, R71.reuse, R111, R44 ;  /* 0x0000006f472c7223 */ /* 0x040fe2000000002c */
[----:B------:R-:W-:Y:S01]  /*bbd0*/  LOP3.LUT R126, R128, 0xffff0000, RZ, 0xc0, !PT ;  /* 0xffff0000807e7812 */ /* 0x000fe200078ec0ff */
[C---:B------:R-:W-:Y:S01]  /*bbe0*/  FFMA R45, R71.reuse, R114, R45 ;  /* 0x00000072472d7223 */ /* 0x040fe2000000002d */
[C---:B------:R-:W-:Y:S01]  /*bbf0*/  FMUL R50, R68.reuse, R50 ;  /* 0x0000003244327220 */ /* 0x040fe20000400000 */
[C---:B------:R-:W-:Y:S01]  /*bc00*/  FMUL R51, R68.reuse, R51 ;  /* 0x0000003344337220 */ /* 0x040fe20000400000 */
[C---:B------:R-:W-:Y:S01]  /*bc10*/  FMUL R48, R68.reuse, R52 ;  /* 0x0000003444307220 */ /* 0x040fe20000400000 */
[C---:B------:R-:W-:Y:S01]  /*bc20*/  FMUL R49, R68.reuse, R53 ;  /* 0x0000003544317220 */ /* 0x040fe20000400000 */
[C---:B------:R-:W-:Y:S01]  /*bc30*/  FFMA R50, R71.reuse, R113, R50 ;  /* 0x0000007147327223 */ /* 0x040fe20000000032 */
        /* <DEDUP_REMOVED lines=9> */
[----:B------:R-:W-:Y:S01]  /*bcd0*/  FFMA R55, R71, R120, R55 ;  /* 0x0000007847377223 */ /* 0x000fe20000000037 */
[C---:B------:R-:W-:Y:S01]  /*bce0*/  FMUL R59, R68.reuse, R59 ;  /* 0x0000003b443b7220 */ /* 0x040fe20000400000 */
[----:B------:R-:W-:Y:S01]  /*bcf0*/  F2FP.BF16.F32.PACK_AB R41, R47, R46 ;  /* 0x0000002e2f29723e */ /* 0x000fe200000010ff */
[----:B------:R-:W-:Y:S01]  /*bd00*/  FFMA R52, R71, R119, R52 ;  /* 0x0000007747347223 */ /* 0x000fe20000000034 */
[----:B------:R-:W-:Y:S01]  /*bd10*/  F2FP.BF16.F32.PACK_AB R42, R45, R44 ;  /* 0x0000002c2d2a723e */ /* 0x000fe200000010ff */
[C---:B------:R-:W-:Y:S01]  /*bd20*/  FMUL R56, R68.reuse, R60 ;  /* 0x0000003c44387220 */ /* 0x040fe20000400000 */
[----:B------:R-:W-:Y:S01]  /*bd30*/  F2FP.BF16.F32.PACK_AB R43, R51, R50 ;  /* 0x00000032332b723e */ /* 0x000fe200000010ff */
[----:B------:R-:W-:Y:S01]  /*bd40*/  FFMA R53, R71, R122, R53 ;  /* 0x0000007a47357223 */ /* 0x000fe20000000035 */
[----:B------:R-:W-:Y:S01]  /*bd50*/  SHF.L.U32 R125, R129, 0x10, RZ ;  /* 0x00000010817d7819 */ /* 0x000fe200000006ff */
[C---:B------:R-:W-:Y:S01]  /*bd60*/  FMUL R57, R68.reuse, R61 ;  /* 0x0000003d44397220 */ /* 0x040fe20000400000 */
[----:B------:R-:W-:Y:S01]  /*bd70*/  FFMA R58, R71, R121, R58 ;  /* 0x00000079473a7223 */ /* 0x000fe2000000003a */
[----:B------:R1:W-:Y:S01]  /*bd80*/  STS.128 [R160+0xc400], R40 ;  /* 0x00c40028a0007388 */ /* 0x0003e20000000c00 */
[----:B------:R-:W-:Y:S01]  /*bd90*/  LOP3.LUT R128, R129, 0xffff0000, RZ, 0xc0, !PT ;  /* 0xffff000081807812 */ /* 0x000fe200078ec0ff */
[----:B------:R-:W-:Y:S01]  /*bda0*/  FMUL R62, R68, R62 ;  /* 0x0000003e443e7220 */ /* 0x000fe20000400000 */
[C---:B------:R-:W-:Y:S01]  /*bdb0*/  FFMA R59, R71.reuse, R124, R59 ;  /* 0x0000007c473b7223 */ /* 0x040fe2000000003b */
[----:B------:R-:W-:Y:S01]  /*bdc0*/  SHF.L.U32 R127, R130, 0x10, RZ ;  /* 0x00000010827f7819 */ /* 0x000fe200000006ff */
[----:B------:R-:W-:Y:S01]  /*bdd0*/  FMUL R63, R68, R63 ;  /* 0x0000003f443f7220 */ /* 0x000fe20000400000 */
[C---:B------:R-:W-:Y:S01]  /*bde0*/  FFMA R56, R71.reuse, R123, R56 ;  /* 0x0000007b47387223 */ /* 0x040fe20000000038 */
[----:B------:R-:W-:Y:S01]  /*bdf0*/  LOP3.LUT R130, R130, 0xffff0000, RZ, 0xc0, !PT ;  /* 0xffff000082827812 */ /* 0x000fe200078ec0ff */
[C---:B------:R-:W-:Y:S01]  /*be00*/  FMUL R60, R68.reuse, R64 ;  /* 0x00000040443c7220 */ /* 0x040fe20000400000 */
[----:B------:R-:W-:Y:S01]  /*be10*/  FFMA R57, R71, R126, R57 ;  /* 0x0000007e47397223 */ /* 0x000fe20000000039 */
[----:B------:R-:W-:Y:S01]  /*be20*/  SHF.L.U32 R129, R131, 0x10, RZ ;  /* 0x0000001083817819 */ /* 0x000fe200000006ff */
[C---:B------:R-:W-:Y:S01]  /*be30*/  FMUL R61, R68.reuse, R65 ;  /* 0x00000041443d7220 */ /* 0x040fe20000400000 */
[----:B------:R-:W-:Y:S01]  /*be40*/  FFMA R62, R71, R125, R62 ;  /* 0x0000007d473e7223 */ /* 0x000fe2000000003e */
[----:B------:R-:W-:Y:S01]  /*be50*/  LOP3.LUT R132, R131, 0xffff0000, RZ, 0xc0, !PT ;  /* 0xffff000083847812 */ /* 0x000fe200078ec0ff */
[C---:B------:R-:W-:Y:S01]  /*be60*/  FMUL R66, R68.reuse, R66 ;  /* 0x0000004244427220 */ /* 0x040fe20000400000 */
[----:B------:R-:W-:Y:S01]  /*be70*/  F2FP.BF16.F32.PACK_AB R48, R49, R48 ;  /* 0x000000303130723e */ /* 0x000fe200000010ff */
[----:B------:R-:W-:Y:S01]  /*be80*/  FFMA R63, R71, R128, R63 ;  /* 0x00000080473f7223 */ /* 0x000fe2000000003f */
[----:B------:R-:W-:Y:S01]  /*be90*/  FMUL R67, R68, R67 ;  /* 0x0000004344437220 */ /* 0x000fe20000400000 */
        /* <DEDUP_REMOVED lines=12> */
[----:B------:R-:W-:Y:S03]  /*bf60*/  ISETP.NE.AND P0, PT, R152, RZ, PT ;  /* 0x000000ff9800720c */ /* 0x000fe60003f05270 */
[----:B------:R1:W-:Y:S01]  /*bf70*/  STS.128 [R158+0xc400], R56 ;  /* 0x00c400389e007388 */ /* 0x0003e20000000c00 */
[----:B------:R-:W-:Y:S01]  /*bf80*/  @!PT LDS RZ, [RZ] ;  /* 0x00000000fffff984 */ /* 0x000fe20000000800 */
[----:B------:R-:W-:Y:S01]  /*bf90*/  @!PT LDS RZ, [RZ] ;  /* 0x00000000fffff984 */ /* 0x000fe20000000800 */
[----:B------:R-:W-:Y:S01]  /*bfa0*/  @!PT LDS RZ, [RZ] ;  /* 0x00000000fffff984 */ /* 0x000fe20000000800 */
[----:B------:R-:W-:Y:S01]  /*bfb0*/  @!PT LDS RZ, [RZ] ;  /* 0x00000000fffff984 */ /* 0x000fe20000000800 */
[----:B------:R2:W-:Y:S07]  /*bfc0*/  MEMBAR.ALL.CTA ;  /* 0x0000000000007992 */ /* 0x0005ee0000008000 */
[----:B--2---:R-:W2:Y:S02]  /*bfd0*/  FENCE.VIEW.ASYNC.S ;  /* 0x00000000000073c6 */ /* 0x004ea40000000000 */
[----:B--2---:R-:W-:Y:S06]  /*bfe0*/  BAR.SYNC.DEFER_BLOCKING 0x1, 0x80 ;  /* 0x0042000000007b1d */ /* 0x004fec0000010000 */
[----:B------:R-:W-:Y:S05]  /*bff0*/  @P0 BRA `(.L_x_144) ;  /* 0x0000000000280947 */ /* 0x000fea0003800000 */
[----:B------:R-:W2:Y:S01]  /*c000*/  LDCU.64 UR6, c[0x0][0x348] ;  /* 0x00006900ff0677ac */ /* 0x000ea20008000a00 */
[----:B------:R-:W-:Y:S02]  /*c010*/  UIADD3 UR9, UPT, UPT, UR53, UR39, URZ ;  /* 0x0000002735097290 */ /* 0x000fe4000fffe0ff */
[----:B------:R-:W-:Y:S01]  /*c020*/  UIADD3 UR8, UPT, UPT, UR46, 0xc400, URZ ;  /* 0x0000c4002e087890 */ /* 0x000fe2000fffe0ff */
[----:B------:R-:W-:Y:S01]  /*c030*/  UMOV UR10, UR50 ;  /* 0x00000032000a7c82 */ /* 0x000fe20008000000 */
[----:B------:R-:W-:Y:S01]  /*c040*/  UMOV UR11, UR44 ;  /* 0x0000002c000b7c82 */ /* 0x000fe20008000000 */
[----:B--2---:R-:W-:Y:S04]  /*c050*/  UIADD3 UR4, UP0, UPT, UR6, 0xa80, URZ ;  /* 0x00000a8006047890 */ /* 0x004fe8000ff1e0ff */
[----:B------:R-:W-:Y:S09]  /*c060*/  UIADD3.X UR5, UPT, UPT, URZ, UR7, URZ, UP0, !UPT ;  /* 0x00000007ff057290 */ /* 0x000ff200087fe4ff */
[----:B------:R2:W-:Y:S01]  /*c070*/  UTMASTG.3D [UR8], [UR4] ;  /* 0x00000008040073b5 */ /* 0x0005e20008010000 */
[----:B------:R0:W-:Y:S01]  /*c080*/  UTMACMDFLUSH ;  /* 0x00000000000079b7 */ /* 0x0001e20000000000 */
[----:B--2---:R-:W-:Y:S04]  /*c090*/  DEPBAR.LE SB0, 0x1 ;  /* 0x000080400000791a */ /* 0x004fe80000000000 */
.L_x_144:
[----:B------:R-:W-:Y:S05]  /*c0a0*/  BSYNC.RECONVERGENT B0 ;  /* 0x0000000000007941 */ /* 0x000fea0003800200 */
.L_x_143:
[----:B------:R-:W-:Y:S01]  /*c0b0*/  BAR.SYNC.DEFER_BLOCKING 0x1, 0x80 ;  /* 0x0042000000007b1d */ /* 0x000fe20000010000 */
[----:B------:R-:W-:Y:S09]  /*c0c0*/  UISETP.NE.AND UP0, UPT, UR54, -0x4, UPT ;  /* 0xfffffffc3600788c */ /* 0x000ff2000bf05270 */
[----:B------:R-:W-:Y:S05]  /*c0d0*/  BRA.U !UP0, `(.L_x_145) ;  /* 0x0000000108247547 */ /* 0x000fea000b800000 */
[----:B------:R-:W-:Y:S01]  /*c0e0*/  ISETP.NE.AND P0, PT, R157, RZ, PT ;  /* 0x000000ff9d00720c */ /* 0x000fe20003f05270 */
[----:B------:R-:W-:Y:S01]  /*c0f0*/  IMAD.U32 R0, RZ, RZ, UR52 ;  /* 0x00000034ff007e24 */ /* 0x000fe2000f8e00ff */
[----:B------:R-:W-:Y:S04]  /*c100*/  UIADD3 UR4, UPT, UPT, UR52, 0x1, URZ ;  /* 0x0000000134047890 */ /* 0x000fe8000fffe0ff */
[----:B------:R-:W-:Y:S04]  /*c110*/  UISETP.NE.AND UP0, UPT, UR4, 0x4, UPT ;  /* 0x000000040400788c */ /* 0x000fe8000bf05270 */
[----:B------:R-:W-:Y:S03]  /*c120*/  USEL UR52, UR4, URZ, UP0 ;  /* 0x000000ff04347287 */ /* 0x000fe60008000000 */
[----:B------:R-:W-:Y:S05]  /*c130*/  @P0 LEA R0, R0, UR46, 0x3 ;  /* 0x0000002e00000c11 */ /* 0x000fea000f8e18ff */
[----:B------:R-:W-:Y:S05]  /*c140*/  @P0 VIADD R0, R0, 0x60 ;  /* 0x0000006000000836 */ /* 0x000fea0000000000 */
[----:B------:R-:W-:Y:S04]  /*c150*/  @P0 PRMT R0, R165, 0x654, R0 ;  /* 0x00000654a5000816 */ /* 0x000fe80000000000 */
[----:B------:R2:W-:Y:S03]  /*c160*/  @P0 SYNCS.ARRIVE.TRANS64.RED.A1T0 RZ, [R0+URZ], RZ ;  /* 0x000000ff00ff09a7 */ /* 0x0005e600081004ff */
.L_x_145:
[----:B------:R-:W-:Y:S01]  /*c170*/  R2UR UR6, R156 ;  /* 0x000000009c0672ca */ /* 0x000fe200000e0000 */
[----:B------:R-:W-:Y:S01]  /*c180*/  UIADD3 UR54, UPT, UPT, UR54, 0x4, URZ ;  /* 0x0000000436367890 */ /* 0x000fe2000fffe0ff */
[----:B------:R-:W-:Y:S01]  /*c190*/  R2UR UR5, R141 ;  /* 0x000000008d0572ca */ /* 0x000fe200000e0000 */
[----:B------:R-:W-:Y:S01]  /*c1a0*/  ULOP3.LUT UR38, UR38, 0x1, URZ, 0x3c, !UPT ;  /* 0x0000000126267892 */ /* 0x000fe2000f8e3cff */
[----:B------:R-:W-:Y:S01]  /*c1b0*/  R2UR UR4, R142 ;  /* 0x000000008e0472ca */ /* 0x000fe200000e0000 */
[----:B------:R-:W-:Y:S01]  /*c1c0*/  UMOV UR44, UR63 ;  /* 0x0000003f002c7c82 */ /* 0x000fe20008000000 */
[C---:B------:R-:W-:Y:S04]  /*c1d0*/  ISETP.NE.AND P0, PT, R146.reuse, 0x2, PT ;  /* 0x000000029200780c */ /* 0x040fe80003f05270 */
[----:B------:R-:W-:Y:S02]  /*c1e0*/  SEL R3, RZ, 0x1, P0 ;  /* 0x00000001ff037807 */ /* 0x000fe40000000000 */
[----:B------:R-:W-:Y:S01]  /*c1f0*/  SEL R146, R146, RZ, P0 ;  /* 0x000000ff92927207 */ /* 0x000fe20000000000 */
[----:B------:R-:W-:Y:S01]  /*c200*/  UISETP.NE.AND UP0, UPT, UR6, URZ, UPT ;  /* 0x000000ff0600728c */ /* 0x000fe2000bf05270 */
[----:B------:R-:W-:Y:S01]  /*c210*/  LOP3.LUT R148, R148, R3, RZ, 0x3c, !PT ;  /* 0x0000000394947212 */ /* 0x000fe200078e3cff */
[----:B------:R-:W-:Y:S02]  /*c220*/  UIADD3 UR20, UPT, UPT, UR36, UR5, URZ ;  /* 0x0000000524147290 */ /* 0x000fe4000fffe0ff */
[----:B------:R-:W-:Y:S05]  /*c230*/  UIADD3 UR28, UPT, UPT, UR37, UR4, URZ ;  /* 0x00000004251c7290 */ /* 0x000fea000fffe0ff */
[----:B------:R-:W-:Y:S07]  /*c240*/  BRA.U UP0, `(.L_x_146) ;  /* 0xffffff9d00887547 */ /* 0x000fee000b83ffff */
[----:B------:R-:W3:Y:S01]  /*c250*/  S2UR UR4, SR_CgaCtaId ;  /* 0x00000000000479c3 */ /* 0x000ee20000008800 */
[----:B------:R-:W-:-:S13]  /*c260*/  R2UR UR5, R143 ;  /* 0x000000008f0572ca */ /* 0x000fda00000e0000 */
[----:B------:R-:W-:Y:S02]  /*c270*/  UISETP.NE.AND UP0, UPT, UR5, URZ, UPT ;  /* 0x000000ff0500728c */ /* 0x000fe4000bf05270 */
[----:B---3--:R-:W-:Y:S02]  /*c280*/  ULOP3.LUT UR5, UR4, 0x1, URZ, 0x3c, !UPT ;  /* 0x0000000104057892 */ /* 0x008fe4000f8e3cff */
[----:B------:R-:W-:-:S04]  /*c290*/  UIADD3 UR4, UPT, UPT, UR46, 0xe0, URZ ;  /* 0x000000e02e047890 */ /* 0x000fc8000fffe0ff */
[----:B------:R-:W-:-:S09]  /*c2a0*/  UPRMT UR4, UR5, 0x654, UR4 ;  /* 0x0000065405047896 */ /* 0x000fd20008000004 */
[----:B------:R-:W-:Y:S01]  /*c2b0*/  SYNCS.ARRIVE.TRANS64.RED.A1T0 RZ, [UR4], RZ ;  /* 0x000000ffffff79a7 */ /* 0x000fe20008100404 */
[----:B------:R-:W-:Y:S01]  /*c2c0*/  SYNCS.ARRIVE.TRANS64.A1T0 RZ, [UR46+0xe0], RZ ;  /* 0x0000e0ffffff79a7 */ /* 0x000fe2000810002e */
[----:B------:R-:W-:Y:S05]  /*c2d0*/  BRA.U !UP0, `(.L_x_147) ;  /* 0x0000000108487547 */ /* 0x000fea000b800000 */
[----:B------:R-:W3:Y:S02]  /*c2e0*/  LDCU.64 UR4, c[0x0][0xc90] ;  /* 0x00019200ff0477ac */ /* 0x000ee40008000a00 */
[----:B---3--:R-:W-:-:S04]  /*c2f0*/  UISETP.NE.U32.AND UP0, UPT, UR4, URZ, UPT ;  /* 0x000000ff0400728c */ /* 0x008fc8000bf05070 */
[----:B------:R-:W-:-:S09]  /*c300*/  UISETP.NE.AND.EX UP0, UPT, UR5, URZ, UPT, UP0 ;  /* 0x000000ff0500728c */ /* 0x000fd2000bf05300 */
[----:B------:R-:W-:Y:S05]  /*c310*/  BRA.U UP0, `(.L_x_148) ;  /* 0x00000001000c7547 */ /* 0x000fea000b800000 */
[----:B------:R-:W-:-:S13]  /*c320*/  FSETP.NEU.AND P0, PT, R71, RZ, PT ;  /* 0x000000ff4700720b */ /* 0x000fda0003f0d000 */
[----:B------:R-:W-:Y:S05]  /*c330*/  @!P0 EXIT ;  /* 0x000000000000894d */ /* 0x000fea0003800000 */
[----:B------:R-:W-:Y:S05]  /*c340*/  BRA `(.L_x_147) ;  /* 0x00000000002c7947 */ /* 0x000fea0003800000 */
.L_x_148:
[----:B------:R-:W-:Y:S01]  /*c350*/  ISETP.NE.AND P0, PT, R145, RZ, PT ;  /* 0x000000ff9100720c */ /* 0x000fe20003f05270 */
[----:B------:R-:W-:-:S12]  /*c360*/  BSSY.RECONVERGENT B0, `(.L_x_147) ;  /* 0x0000009000007945 */ /* 0x000fd80003800200 */
[----:B------:R-:W-:Y:S05]  /*c370*/  @P0 BRA `(.L_x_149) ;  /* 0x0000000000140947 */ /* 0x000fea0003800000 */
[----:B------:R-:W3:Y:S02]  /*c380*/  LDCU.64 UR4, c[0x0][0xc88] ;  /* 0x00019100ff0477ac */ /* 0x000ee40008000a00 */
[----:B---3--:R-:W-:-:S04]  /*c390*/  ISETP.NE.U32.AND P0, PT, RZ, UR4, PT ;  /* 0x00000004ff007c0c */ /* 0x008fc8000bf05070 */
[----:B------:R-:W-:-:S13]  /*c3a0*/  ISETP.NE.AND.EX P0, PT, RZ, UR5, PT, P0 ;  /* 0x00000005ff007c0c */ /* 0x000fda000bf05300 */
[----:B------:R-:W-:Y:S05]  /*c3b0*/  @!P0 EXIT ;  /* 0x000000000000894d */ /* 0x000fea0003800000 */
[----:B------:R-:W-:Y:S05]  /*c3c0*/  BRA `(.L_x_150) ;  /* 0x0000000000087947 */ /* 0x000fea0003800000 */
.L_x_149:
[----:B------:R-:W-:-:S13]  /*c3d0*/  FSETP.NEU.AND P0, PT, R71, RZ, PT ;  /* 0x000000ff4700720b */ /* 0x000fda0003f0d000 */
[----:B------:R-:W-:Y:S05]  /*c3e0*/  @!P0 EXIT ;  /* 0x000000000000894d */ /* 0x000fea0003800000 */
.L_x_150:
[----:B------:R-:W-:Y:S05]  /*c3f0*/  BSYNC.RECONVERGENT B0 ;  /* 0x0000000000007941 */ /* 0x000fea0003800200 */
.L_x_147:
[----:B------:R-:W3:Y:S01]  /*c400*/  S2UR UR5, SR_CgaCtaId ;  /* 0x00000000000579c3 */ /* 0x000ee20000008800 */
[----:B------:R-:W-:Y:S01]  /*c410*/  ULEA UR4, UR52, UR46, 0x3 ;  /* 0x0000002e34047291 */ /* 0x000fe2000f8e18ff */
[----:B------:R-:W-:-:S04]  /*c420*/  DEPBAR.LE SB0, 0x0 ;  /* 0x000080000000791a */ /* 0x000fc80000000000 */
[----:B------:R-:W-:-:S04]  /*c430*/  UIADD3 UR4, UPT, UPT, UR4, 0x60, URZ ;  /* 0x0000006004047890 */ /* 0x000fc8000fffe0ff */
[----:B---3--:R-:W-:-:S09]  /*c440*/  UPRMT UR4, UR5, 0x654, UR4 ;  /* 0x0000065405047896 */ /* 0x008fd20008000004 */
[----:B------:R-:W-:Y:S01]  /*c450*/  SYNCS.ARRIVE.TRANS64.RED.A1T0 RZ, [UR4], RZ ;  /* 0x000000ffffff79a7 */ /* 0x000fe20008100404 */
[----:B------:R-:W-:Y:S05]  /*c460*/  EXIT ;  /* 0x000000000000794d */ /* 0x000fea0003800000 */
.L_x_24:
[----:B--2---:R2:W3:Y:S02]  /*c470*/  SYNCS.PHASECHK.TRANS64.TRYWAIT P0, [R0+URZ+0xd0], R3 ;  /* 0x0000d003000075a7 */ /* 0x0044e400080011ff */
[----:B---3--:R-:W-:Y:S05]  /*c480*/  @!P0 NANOSLEEP.SYNCS 0x989680 ;  /* 0x009896800000895d */ /* 0x008fea0003900000 */
[----:B------:R-:W3:Y:S02]  /*c490*/  @!P0 SYNCS.PHASECHK.TRANS64 P0, [R0+URZ+0xd0], R3 ;  /* 0x0000d003000085a7 */ /* 0x000ee400080010ff */
[----:B---3--:R-:W-:Y:S05]  /*c4a0*/  @!P0 BRA `(.L_x_24) ;  /* 0xfffffffc00f08947 */ /* 0x008fea000383ffff */
[----:B------:R-:W-:Y:S05]  /*c4b0*/  BRA `(.L_x_151) ;  /* 0xffffff5400487947 */ /* 0x000fea000383ffff */
.L_x_27:
[----:B--2---:R-:W-:-:S07]  /*c4c0*/  MOV R0, UR6 ;  /* 0x0000000600007c02 */ /* 0x004fce0008000f00 */
.L_x_152:
[----:B--2---:R2:W3:Y:S02]  /*c4d0*/  SYNCS.PHASECHK.TRANS64.TRYWAIT P0, [R0+URZ+0x20], R3 ;  /* 0x00002003000075a7 */ /* 0x0044e400080011ff */
[----:B---3--:R-:W-:Y:S05]  /*c4e0*/  @!P0 NANOSLEEP.SYNCS 0x989680 ;  /* 0x009896800000895d */ /* 0x008fea0003900000 */
[----:B------:R-:W3:Y:S02]  /*c4f0*/  @!P0 SYNCS.PHASECHK.TRANS64 P0, [R0+URZ+0x20], R3 ;  /* 0x00002003000085a7 */ /* 0x000ee400080010ff */
[----:B---3--:R-:W-:Y:S05]  /*c500*/  @!P0 BRA `(.L_x_152) ;  /* 0xfffffffc00f08947 */ /* 0x008fea000383ffff */
[----:B------:R-:W-:Y:S05]  /*c510*/  BRA `(.L_x_26) ;  /* 0xffffff5400a47947 */ /* 0x000fea000383ffff */
.L_x_36:
[----:B-1----:R-:W-:-:S07]  /*c520*/  MOV R0, UR6 ;  /* 0x0000000600007c02 */ /* 0x002fce0008000f00 */
.L_x_153:
[----:B-1----:R1:W2:Y:S02]  /*c530*/  SYNCS.PHASECHK.TRANS64.TRYWAIT P0, [R0+URZ+0x20], R3 ;  /* 0x00002003000075a7 */ /* 0x0022a400080011ff */
[----:B--2---:R-:W-:Y:S05]  /*c540*/  @!P0 NANOSLEEP.SYNCS 0x989680 ;  /* 0x009896800000895d */ /* 0x004fea0003900000 */
[----:B------:R-:W2:Y:S02]  /*c550*/  @!P0 SYNCS.PHASECHK.TRANS64 P0, [R0+URZ+0x20], R3 ;  /* 0x00002003000085a7 */ /* 0x000ea400080010ff */
[----:B--2---:R-:W-:Y:S05]  /*c560*/  @!P0 BRA `(.L_x_153) ;  /* 0xfffffffc00f08947 */ /* 0x004fea000383ffff */
[----:B------:R-:W-:Y:S05]  /*c570*/  BRA `(.L_x_35) ;  /* 0xffffff5800bc7947 */ /* 0x000fea000383ffff */
.L_x_43:
[----:B-1----:R1:W4:Y:S02]  /*c580*/  SYNCS.PHASECHK.TRANS64.TRYWAIT P0, [R3+URZ+0x90], R0 ;  /* 0x00009000030075a7 */ /* 0x00232400080011ff */
[----:B----4-:R-:W-:Y:S05]  /*c590*/  @!P0 NANOSLEEP.SYNCS 0x989680 ;  /* 0x009896800000895d */ /* 0x010fea0003900000 */
[----:B------:R-:W4:Y:S02]  /*c5a0*/  @!P0 SYNCS.PHASECHK.TRANS64 P0, [R3+URZ+0x90], R0 ;  /* 0x00009000030085a7 */ /* 0x000f2400080010ff */
[----:B----4-:R-:W-:Y:S05]  /*c5b0*/  @!P0 BRA `(.L_x_43) ;  /* 0xfffffffc00f08947 */ /* 0x010fea000383ffff */
[----:B------:R-:W-:Y:S05]  /*c5c0*/  BRA `(.L_x_154) ;  /* 0xffffff5c00b07947 */ /* 0x000fea000383ffff */
.L_x_47:
[----:B-1----:R-:W-:-:S07]  /*c5d0*/  MOV R0, UR4 ;  /* 0x0000000400007c02 */ /* 0x002fce0008000f00 */
.L_x_155:
[----:B-1----:R1:W2:Y:S02]  /*c5e0*/  SYNCS.PHASECHK.TRANS64.TRYWAIT P0, [R0+URZ], R3 ;  /* 0x00000003000075a7 */ /* 0x0022a400080011ff */
[----:B--2---:R-:W-:Y:S05]  /*c5f0*/  @!P0 NANOSLEEP.SYNCS 0x989680 ;  /* 0x009896800000895d */ /* 0x004fea0003900000 */
[----:B------:R-:W2:Y:S02]  /*c600*/  @!P0 SYNCS.PHASECHK.TRANS64 P0, [R0+URZ], R3 ;  /* 0x00000003000085a7 */ /* 0x000ea400080010ff */
[----:B--2---:R-:W-:Y:S05]  /*c610*/  @!P0 BRA `(.L_x_155) ;  /* 0xfffffffc00f08947 */ /* 0x004fea000383ffff */
[----:B------:R-:W-:Y:S05]  /*c620*/  BRA `(.L_x_156) ;  /* 0xffffff64005c7947 */ /* 0x000fea000383ffff */
.L_x_48:
[----:B------:R-:W-:-:S07]  /*c630*/  MOV R0, UR5 ;  /* 0x0000000500007c02 */ /* 0x000fce0008000f00 */
.L_x_157:
[----:B-1----:R1:W2:Y:S02]  /*c640*/  SYNCS.PHASECHK.TRANS64.TRYWAIT P0, [R0+URZ], R3 ;  /* 0x00000003000075a7 */ /* 0x0022a400080011ff */
[----:B--2---:R-:W-:Y:S05]  /*c650*/  @!P0 NANOSLEEP.SYNCS 0x989680 ;  /* 0x009896800000895d */ /* 0x004fea0003900000 */
[----:B------:R-:W2:Y:S02]  /*c660*/  @!P0 SYNCS.PHASECHK.TRANS64 P0, [R0+URZ], R3 ;  /* 0x00000003000085a7 */ /* 0x000ea400080010ff */
[----:B--2---:R-:W-:Y:S05]  /*c670*/  @!P0 BRA `(.L_x_157) ;  /* 0xfffffffc00f08947 */ /* 0x004fea000383ffff */
[----:B------:R-:W-:Y:S05]  /*c680*/  BRA `(.L_x_158) ;  /* 0xffffff6400687947 */ /* 0x000fea000383ffff */
.L_x_49:
[----:B------:R-:W-:-:S07]  /*c690*/  MOV R0, UR5 ;  /* 0x0000000500007c02 */ /* 0x000fce0008000f00 */
.L_x_159:
[----:B-1----:R1:W2:Y:S02]  /*c6a0*/  SYNCS.PHASECHK.TRANS64.TRYWAIT P0, [R0+URZ], R3 ;  /* 0x00000003000075a7 */ /* 0x0022a400080011ff */
[----:B--2---:R-:W-:Y:S05]  /*c6b0*/  @!P0 NANOSLEEP.SYNCS 0x989680 ;  /* 0x009896800000895d */ /* 0x004fea0003900000 */
[----:B------:R-:W2:Y:S02]  /*c6c0*/  @!P0 SYNCS.PHASECHK.TRANS64 P0, [R0+URZ], R3 ;  /* 0x00000003000085a7 */ /* 0x000ea400080010ff */
[----:B--2---:R-:W-:Y:S05]  /*c6d0*/  @!P0 BRA `(.L_x_159) ;  /* 0xfffffffc00f08947 */ /* 0x004fea000383ffff */
[----:B------:R-:W-:Y:S05]  /*c6e0*/  BRA `(.L_x_160) ;  /* 0xffffff6400747947 */ /* 0x000fea000383ffff */
.L_x_52:
[----:B-1----:R1:W2:Y:S02]  /*c6f0*/  SYNCS.PHASECHK.TRANS64.TRYWAIT P0, [R0+URZ+0xc0], R5 ;  /* 0x0000c005000075a7 */ /* 0x0022a400080011ff */
[----:B--2---:R-:W-:Y:S05]  /*c700*/  @!P0 NANOSLEEP.SYNCS 0x989680 ;  /* 0x009896800000895d */ /* 0x004fea0003900000 */
[----:B------:R-:W2:Y:S02]  /*c710*/  @!P0 SYNCS.PHASECHK.TRANS64 P0, [R0+URZ+0xc0], R5 ;  /* 0x0000c005000085a7 */ /* 0x000ea400080010ff */
[----:B--2---:R-:W-:Y:S05]  /*c720*/  @!P0 BRA `(.L_x_52) ;  /* 0xfffffffc00f08947 */ /* 0x004fea000383ffff */
[----:B------:R-:W-:Y:S05]  /*c730*/  BRA `(.L_x_161) ;  /* 0xffffff6400d87947 */ /* 0x000fea000383ffff */
.L_x_53:
[----:B------:R-:W-:-:S07]  /*c740*/  MOV R0, UR4 ;  /* 0x0000000400007c02 */ /* 0x000fce0008000f00 */
.L_x_162:
[----:B-1----:R1:W2:Y:S02]  /*c750*/  SYNCS.PHASECHK.TRANS64.TRYWAIT P0, [R0+URZ+0xa0], R7 ;  /* 0x0000a007000075a7 */ /* 0x0022a400080011ff */
[----:B--2---:R-:W-:Y:S05]  /*c760*/  @!P0 NANOSLEEP.SYNCS 0x989680 ;  /* 0x009896800000895d */ /* 0x004fea0003900000 */
[----:B------:R-:W2:Y:S02]  /*c770*/  @!P0 SYNCS.PHASECHK.TRANS64 P0, [R0+URZ+0xa0], R7 ;  /* 0x0000a007000085a7 */ /* 0x000ea400080010ff */
[----:B--2---:R-:W-:Y:S05]  /*c780*/  @!P0 BRA `(.L_x_162) ;  /* 0xfffffffc00f08947 */ /* 0x004fea000383ffff */
[----:B------:R-:W-:Y:S05]  /*c790*/  BRA `(.L_x_163) ;  /* 0xffffff6400e87947 */ /* 0x000fea000383ffff */
.L_x_54:
[----:B-1----:R1:W2:Y:S02]  /*c7a0*/  SYNCS.PHASECHK.TRANS64.TRYWAIT P1, [R0+URZ+0x90], R5 ;  /* 0x00009005000075a7 */ /* 0x0022a400080211ff */
[----:B--2---:R-:W-:Y:S05]  /*c7b0*/  @!P1 NANOSLEEP.SYNCS 0x989680 ;  /* 0x009896800000995d */ /* 0x004fea0003900000 */
[----:B------:R-:W2:Y:S02]  /*c7c0*/  @!P1 SYNCS.PHASECHK.TRANS64 P1, [R0+URZ+0x90], R5 ;  /* 0x00009005000095a7 */ /* 0x000ea400080210ff */
[----:B--2---:R-:W-:Y:S05]  /*c7d0*/  @!P1 BRA `(.L_x_54) ;  /* 0xfffffffc00f09947 */ /* 0x004fea000383ffff */
[----:B------:R-:W-:Y:S05]  /*c7e0*/  BRA `(.L_x_164) ;  /* 0xffffff6800187947 */ /* 0x000fea000383ffff */
.L_x_57:
[----:B------:R-:W-:-:S07]  /*c7f0*/  MOV R0, UR4 ;  /* 0x0000000400007c02 */ /* 0x000fce0008000f00 */
.L_x_165:
[----:B-1----:R1:W2:Y:S02]  /*c800*/  SYNCS.PHASECHK.TRANS64.TRYWAIT P0, [R0+URZ+0xa0], R3 ;  /* 0x0000a003000075a7 */ /* 0x0022a400080011ff */
[----:B--2---:R-:W-:Y:S05]  /*c810*/  @!P0 NANOSLEEP.SYNCS 0x989680 ;  /* 0x009896800000895d */ /* 0x004fea0003900000 */
[----:B------:R-:W2:Y:S02]  /*c820*/  @!P0 SYNCS.PHASECHK.TRANS64 P0, [R0+URZ+0xa0], R3 ;  /* 0x0000a003000085a7 */ /* 0x000ea400080010ff */
[----:B--2---:R-:W-:Y:S05]  /*c830*/  @!P0 BRA `(.L_x_165) ;  /* 0xfffffffc00f08947 */ /* 0x004fea000383ffff */
[----:B------:R-:W-:Y:S05]  /*c840*/  BRA `(.L_x_56) ;  /* 0xffffff68006c7947 */ /* 0x000fea000383ffff */
.L_x_66:
[----:B-1----:R-:W-:-:S04]  /*c850*/  MOV R5, UR5 ;  /* 0x0000000500057c02 */ /* 0x002fc80008000f00 */
[----:B------:R1:W2:Y:S03]  /*c860*/  SYNCS.PHASECHK.TRANS64.TRYWAIT P0, [R5+URZ+0x8], R6 ;  /* 0x00000806050075a7 */ /* 0x0002a600080011ff */
[----:B--2---:R-:W-:Y:S05]  /*c870*/  @!P0 NANOSLEEP.SYNCS 0x989680 ;  /* 0x009896800000895d */ /* 0x004fea0003900000 */
[----:B------:R-:W2:Y:S02]  /*c880*/  @!P0 SYNCS.PHASECHK.TRANS64 P0, [R5+URZ+0x8], R6 ;  /* 0x00000806050085a7 */ /* 0x000ea400080010ff */
[----:B--2---:R-:W-:Y:S05]  /*c890*/  @!P0 BRA `(.L_x_66) ;  /* 0xfffffffc00ec8947 */ /* 0x004fea000383ffff */
[----:B------:R-:W-:Y:S05]  /*c8a0*/  BRA `(.L_x_65) ;  /* 0xffffff6c002c7947 */ /* 0x000fea000383ffff */
.L_x_68:
[----:B------:R-:W-:Y:S01]  /*c8b0*/  BSSY B0, `(.L_x_166) ;  /* 0x0000006000007945 */ /* 0x000fe20003800000 */
[----:B------:R-:W-:-:S07]  /*c8c0*/  MOV R15, 0xffffffff ;  /* 0xffffffff000f7802 */ /* 0x000fce0000000f00 */
[----:B-1---5:R-:W-:Y:S05]  /*c8d0*/  WARPSYNC.COLLECTIVE R15, `(.L_x_167) ;  /* 0x000000000f0c7348 */ /* 0x022fea0003c00000 */
[----:B------:R-:W-:Y:S02]  /*c8e0*/  ELECT P6, UR79, PT ;  /* 0x00000000004f782f */ /* 0x000fe400038c0000 */
[----:B------:R-:W-:Y:S01]  /*c8f0*/  MOV R14, UR79 ;  /* 0x0000004f000e7c02 */ /* 0x000fe20008000f00 */
[----:B-1---5:R-:W-:Y:S10]  /*c900*/  ENDCOLLECTIVE ;  /* 0x000000000000791b */ /* 0x022ff40003800000 */
.L_x_167:
[----:B------:R-:W-:Y:S05]  /*c910*/  BSYNC B0 ;  /* 0x0000000000007941 */ /* 0x000fea0003800000 */
.L_x_166:
[----:B------:R-:W-:Y:S05]  /*c920*/  BRA `(.L_x_168) ;  /* 0xffffff6c005c7947 */ /* 0x000fea000383ffff */
.L_x_70:
[----:B-1----:R-:W-:-:S04]  /*c930*/  MOV R3, UR5 ;  /* 0x0000000500037c02 */ /* 0x002fc80008000f00 */
[----:B------:R1:W2:Y:S03]  /*c940*/  SYNCS.PHASECHK.TRANS64.TRYWAIT P0, [R3+URZ+0x8], R4 ;  /* 0x00000804030075a7 */ /* 0x0002a600080011ff */
[----:B--2---:R-:W-:Y:S05]  /*c950*/  @!P0 NANOSLEEP.SYNCS 0x989680 ;  /* 0x009896800000895d */ /* 0x004fea0003900000 */
[----:B------:R-:W2:Y:S02]  /*c960*/  @!P0 SYNCS.PHASECHK.TRANS64 P0, [R3+URZ+0x8], R4 ;  /* 0x00000804030085a7 */ /* 0x000ea400080010ff */
[----:B--2---:R-:W-:Y:S05]  /*c970*/  @!P0 BRA `(.L_x_70) ;  /* 0xfffffffc00ec8947 */ /* 0x004fea000383ffff */
[----:B------:R-:W-:Y:S05]  /*c980*/  BRA `(.L_x_69) ;  /* 0xffffff6c00607947 */ /* 0x000fea000383ffff */
.L_x_71:
[----:B-1----:R1:W2:Y:S02]  /*c990*/  SYNCS.PHASECHK.TRANS64.TRYWAIT P0, [R0+URZ+0x90], R5 ;  /* 0x00009005000075a7 */ /* 0x0022a400080011ff */
[----:B--2---:R-:W-:Y:S05]  /*c9a0*/  @!P0 NANOSLEEP.SYNCS 0x989680 ;  /* 0x009896800000895d */ /* 0x004fea0003900000 */
[----:B------:R-:W2:Y:S02]  /*c9b0*/  @!P0 SYNCS.PHASECHK.TRANS64 P0, [R0+URZ+0x90], R5 ;  /* 0x00009005000085a7 */ /* 0x000ea400080010ff */
[----:B--2---:R-:W-:Y:S05]  /*c9c0*/  @!P0 BRA `(.L_x_71) ;  /* 0xfffffffc00f08947 */ /* 0x004fea000383ffff */
[----:B------:R-:W-:Y:S05]  /*c9d0*/  BRA `(.L_x_169) ;  /* 0xffffff7000fc7947 */ /* 0x000fea000383ffff */
.L_x_75:
[----:B------:R-:W-:-:S07]  /*c9e0*/  MOV R0, UR5 ;  /* 0x0000000500007c02 */ /* 0x000fce0008000f00 */
.L_x_170:
[----:B-1----:R1:W2:Y:S02]  /*c9f0*/  SYNCS.PHASECHK.TRANS64.TRYWAIT P0, [R0+URZ], R5 ;  /* 0x00000005000075a7 */ /* 0x0022a400080011ff */
[----:B--2---:R-:W-:Y:S05]  /*ca00*/  @!P0 NANOSLEEP.SYNCS 0x989680 ;  /* 0x009896800000895d */ /* 0x004fea0003900000 */
[----:B------:R-:W2:Y:S02]  /*ca10*/  @!P0 SYNCS.PHASECHK.TRANS64 P0, [R0+URZ], R5 ;  /* 0x00000005000085a7 */ /* 0x000ea400080010ff */
[----:B--2---:R-:W-:Y:S05]  /*ca20*/  @!P0 BRA `(.L_x_170) ;  /* 0xfffffffc00f08947 */ /* 0x004fea000383ffff */
[----:B------:R-:W-:Y:S05]  /*ca30*/  BRA `(.L_x_74) ;  /* 0xffffff7400547947 */ /* 0x000fea000383ffff */
.L_x_76:
[----:B------:R-:W-:-:S07]  /*ca40*/  MOV R0, UR33 ;  /* 0x0000002100007c02 */ /* 0x000fce0008000f00 */
.L_x_171:
[----:B-1----:R1:W2:Y:S02]  /*ca50*/  SYNCS.PHASECHK.TRANS64.TRYWAIT P0, [R0+URZ+0xb8], R5 ;  /* 0x0000b805000075a7 */ /* 0x0022a400080011ff */
[----:B--2---:R-:W-:Y:S05]  /*ca60*/  @!P0 NANOSLEEP.SYNCS 0x989680 ;  /* 0x009896800000895d */ /* 0x004fea0003900000 */
[----:B------:R-:W2:Y:S02]  /*ca70*/  @!P0 SYNCS.PHASECHK.TRANS64 P0, [R0+URZ+0xb8], R5 ;  /* 0x0000b805000085a7 */ /* 0x000ea400080010ff */
[----:B--2---:R-:W-:Y:S05]  /*ca80*/  @!P0 BRA `(.L_x_171) ;  /* 0xfffffffc00f08947 */ /* 0x004fea000383ffff */
[----:B------:R-:W-:Y:S05]  /*ca90*/  BRA `(.L_x_172) ;  /* 0xffffff7400a47947 */ /* 0x000fea000383ffff */
.L_x_79:
[----:B------:R-:W-:Y:S07]  /*caa0*/  MOV R0, UR7 ;  /* 0x0000000700007c02 */ /* 0x000fee0008000f00 */
.L_x_173:
[----:B-1----:R1:W2:Y:S02]  /*cab0*/  SYNCS.PHASECHK.TRANS64.TRYWAIT P0, [R0+URZ], R5 ;  /* 0x00000005000075a7 */ /* 0x0022a400080011ff */
[----:B--2---:R-:W-:Y:S05]  /*cac0*/  @!P0 NANOSLEEP.SYNCS 0x989680 ;  /* 0x009896800000895d */ /* 0x004fea0003900000 */
[----:B------:R-:W2:Y:S02]  /*cad0*/  @!P0 SYNCS.PHASECHK.TRANS64 P0, [R0+URZ], R5 ;  /* 0x00000005000085a7 */ /* 0x000ea400080010ff */
[----:B--2---:R-:W-:Y:S05]  /*cae0*/  @!P0 BRA `(.L_x_173) ;  /* 0xfffffffc00f08947 */ /* 0x004fea000383ffff */
[----:B------:R-:W-:Y:S05]  /*caf0*/  BRA `(.L_x_78) ;  /* 0xffffff78001c7947 */ /* 0x000fea000383ffff */
.L_x_82:
[----:B------:R-:W-:-:S07]  /*cb00*/  MOV R0, UR33 ;  /* 0x0000002100007c02 */ /* 0x000fce0008000f00 */
.L_x_174:
[----:B-1----:R1:W3:Y:S02]  /*cb10*/  SYNCS.PHASECHK.TRANS64.TRYWAIT P0, [R0+URZ+0xe0], R3 ;  /* 0x0000e003000075a7 */ /* 0x0022e400080011ff */
[----:B---3--:R-:W-:Y:S05]  /*cb20*/  @!P0 NANOSLEEP.SYNCS 0x989680 ;  /* 0x009896800000895d */ /* 0x008fea0003900000 */
[----:B------:R-:W3:Y:S02]  /*cb30*/  @!P0 SYNCS.PHASECHK.TRANS64 P0, [R0+URZ+0xe0], R3 ;  /* 0x0000e003000085a7 */ /* 0x000ee400080010ff */
[----:B---3--:R-:W-:Y:S05]  /*cb40*/  @!P0 BRA `(.L_x_174) ;  /* 0xfffffffc00f08947 */ /* 0x008fea000383ffff */
[----:B------:R-:W-:Y:S05]  /*cb50*/  BRA `(.L_x_175) ;  /* 0xffffff7c00207947 */ /* 0x000fea000383ffff */
.L_x_87:
[----:B-1----:R1:W3:Y:S02]  /*cb60*/  SYNCS.PHASECHK.TRANS64.TRYWAIT P0, [R8+URZ+0x90], R5 ;  /* 0x00009005080075a7 */ /* 0x0022e400080011ff */
[----:B---3--:R-:W-:Y:S05]  /*cb70*/  @!P0 NANOSLEEP.SYNCS 0x989680 ;  /* 0x009896800000895d */ /* 0x008fea0003900000 */
[----:B------:R-:W3:Y:S02]  /*cb80*/  @!P0 SYNCS.PHASECHK.TRANS64 P0, [R8+URZ+0x90], R5 ;  /* 0x00009005080085a7 */ /* 0x000ee400080010ff */
[----:B---3--:R-:W-:Y:S05]  /*cb90*/  @!P0 BRA `(.L_x_87) ;  /* 0xfffffffc00f08947 */ /* 0x008fea000383ffff */
[----:B------:R-:W-:Y:S05]  /*cba0*/  BRA `(.L_x_176) ;  /* 0xffffff8000647947 */ /* 0x000fea000383ffff */
.L_x_90:
[----:B------:R-:W-:Y:S07]  /*cbb0*/  MOV R0, UR21 ;  /* 0x0000001500007c02 */ /* 0x000fee0008000f00 */
.L_x_177:
[----:B-1----:R1:W3:Y:S02]  /*cbc0*/  SYNCS.PHASECHK.TRANS64.TRYWAIT P1, [R0+URZ+0x88], R5 ;  /* 0x00008805000075a7 */ /* 0x0022e400080211ff */
[----:B---3--:R-:W-:Y:S05]  /*cbd0*/  @!P1 NANOSLEEP.SYNCS 0x989680 ;  /* 0x009896800000995d */ /* 0x008fea0003900000 */
[----:B------:R-:W3:Y:S02]  /*cbe0*/  @!P1 SYNCS.PHASECHK.TRANS64 P1, [R0+URZ+0x88], R5 ;  /* 0x00008805000095a7 */ /* 0x000ee400080210ff */
[----:B---3--:R-:W-:Y:S05]  /*cbf0*/  @!P1 BRA `(.L_x_177) ;  /* 0xfffffffc00f09947 */ /* 0x008fea000383ffff */
[----:B------:R-:W-:Y:S05]  /*cc00*/  BRA `(.L_x_89) ;  /* 0xffffff8400e07947 */ /* 0x000fea000383ffff */
.L_x_93:
[----:B-1----:R-:W-:Y:S07]  /*cc10*/  MOV R5, UR21 ;  /* 0x0000001500057c02 */ /* 0x002fee0008000f00 */
.L_x_178:
[----:B-1----:R1:W3:Y:S02]  /*cc20*/  SYNCS.PHASECHK.TRANS64.TRYWAIT P0, [R5+URZ+0x60], R4 ;  /* 0x00006004050075a7 */ /* 0x0022e400080011ff */
[----:B---3--:R-:W-:Y:S05]  /*cc30*/  @!P0 NANOSLEEP.SYNCS 0x989680 ;  /* 0x009896800000895d */ /* 0x008fea0003900000 */
[----:B------:R-:W3:Y:S02]  /*cc40*/  @!P0 SYNCS.PHASECHK.TRANS64 P0, [R5+URZ+0x60], R4 ;  /* 0x00006004050085a7 */ /* 0x000ee400080010ff */
[----:B---3--:R-:W-:Y:S05]  /*cc50*/  @!P0 BRA `(.L_x_178) ;  /* 0xfffffffc00f08947 */ /* 0x008fea000383ffff */
[----:B------:R-:W-:Y:S05]  /*cc60*/  BRA `(.L_x_179) ;  /* 0xffffff8800387947 */ /* 0x000fea000383ffff */
.L_x_94:
[----:B------:R-:W-:Y:S07]  /*cc70*/  MOV R5, UR21 ;  /* 0x0000001500057c02 */ /* 0x000fee0008000f00 */
.L_x_180:
[----:B-1----:R1:W3:Y:S02]  /*cc80*/  SYNCS.PHASECHK.TRANS64.TRYWAIT P0, [R5+URZ+0x68], R4 ;  /* 0x00006804050075a7 */ /* 0x0022e400080011ff */
[----:B---3--:R-:W-:Y:S05]  /*cc90*/  @!P0 NANOSLEEP.SYNCS 0x989680 ;  /* 0x009896800000895d */ /* 0x008fea0003900000 */
[----:B------:R-:W3:Y:S02]  /*cca0*/  @!P0 SYNCS.PHASECHK.TRANS64 P0, [R5+URZ+0x68], R4 ;  /* 0x00006804050085a7 */ /* 0x000ee400080010ff */
[----:B---3--:R-:W-:Y:S05]  /*ccb0*/  @!P0 BRA `(.L_x_180) ;  /* 0xfffffffc00f08947 */ /* 0x008fea000383ffff */
[----:B------:R-:W-:Y:S05]  /*ccc0*/  BRA `(.L_x_181) ;  /* 0xffffff8800907947 */ /* 0x000fea000383ffff */
.L_x_95:
[----:B-1----:R-:W-:Y:S07]  /*ccd0*/  MOV R5, UR21 ;  /* 0x0000001500057c02 */ /* 0x002fee0008000f00 */
.L_x_182:
[----:B-1----:R1:W3:Y:S02]  /*cce0*/  SYNCS.PHASECHK.TRANS64.TRYWAIT P0, [R5+URZ+0x70], R4 ;  /* 0x00007004050075a7 */ /* 0x0022e400080011ff */
[----:B---3--:R-:W-:Y:S05]  /*ccf0*/  @!P0 NANOSLEEP.SYNCS 0x989680 ;  /* 0x009896800000895d */ /* 0x008fea0003900000 */
[----:B------:R-:W3:Y:S02]  /*cd00*/  @!P0 SYNCS.PHASECHK.TRANS64 P0, [R5+URZ+0x70], R4 ;  /* 0x00007004050085a7 */ /* 0x000ee400080010ff */
[----:B---3--:R-:W-:Y:S05]  /*cd10*/  @!P0 BRA `(.L_x_182) ;  /* 0xfffffffc00f08947 */ /* 0x008fea000383ffff */
[----:B------:R-:W-:Y:S05]  /*cd20*/  BRA `(.L_x_183) ;  /* 0xffffff8800d87947 */ /* 0x000fea000383ffff */
.L_x_96:
[----:B-1----:R-:W-:Y:S07]  /*cd30*/  MOV R5, UR21 ;  /* 0x0000001500057c02 */ /* 0x002fee0008000f00 */
.L_x_184:
[----:B-1----:R1:W3:Y:S02]  /*cd40*/  SYNCS.PHASECHK.TRANS64.TRYWAIT P0, [R5+URZ+0x78], R4 ;  /* 0x00007804050075a7 */ /* 0x0022e400080011ff */
[----:B---3--:R-:W-:Y:S05]  /*cd50*/  @!P0 NANOSLEEP.SYNCS 0x989680 ;  /* 0x009896800000895d */ /* 0x008fea0003900000 */
[----:B------:R-:W3:Y:S02]  /*cd60*/  @!P0 SYNCS.PHASECHK.TRANS64 P0, [R5+URZ+0x78], R4 ;  /* 0x00007804050085a7 */ /* 0x000ee400080010ff */
[----:B---3--:R-:W-:Y:S05]  /*cd70*/  @!P0 BRA `(.L_x_184) ;  /* 0xfffffffc00f08947 */ /* 0x008fea000383ffff */
[----:B------:R-:W-:Y:S05]  /*cd80*/  BRA `(.L_x_185) ;  /* 0xffffff8c00207947 */ /* 0x000fea000383ffff */
.L_x_98:
[----:B------:R-:W-:-:S07]  /*cd90*/  MOV R0, UR21 ;  /* 0x0000001500007c02 */ /* 0x000fce0008000f00 */
.L_x_186:
[----:B-1----:R1:W3:Y:S02]  /*cda0*/  SYNCS.PHASECHK.TRANS64.TRYWAIT P0, [R0+URZ+0x60], R3 ;  /* 0x00006003000075a7 */ /* 0x0022e400080011ff */
[----:B---3--:R-:W-:Y:S05]  /*cdb0*/  @!P0 NANOSLEEP.SYNCS 0x989680 ;  /* 0x009896800000895d */ /* 0x008fea0003900000 */
[----:B------:R-:W3:Y:S02]  /*cdc0*/  @!P0 SYNCS.PHASECHK.TRANS64 P0, [R0+URZ+0x60], R3 ;  /* 0x00006003000085a7 */ /* 0x000ee400080010ff */
[----:B---3--:R-:W-:Y:S05]  /*cdd0*/  @!P0 BRA `(.L_x_186) ;  /* 0xfffffffc00f08947 */ /* 0x008fea000383ffff */
[----:B------:R-:W-:Y:S05]  /*cde0*/  BRA `(.L_x_187) ;  /* 0xffffff8c00b47947 */ /* 0x000fea000383ffff */
.L_x_99:
[----:B-1----:R-:W-:-:S07]  /*cdf0*/  MOV R0, UR21 ;  /* 0x0000001500007c02 */ /* 0x002fce0008000f00 */
.L_x_188:
[----:B-1----:R1:W3:Y:S02]  /*ce00*/  SYNCS.PHASECHK.TRANS64.TRYWAIT P0, [R0+URZ+0x68], R3 ;  /* 0x00006803000075a7 */ /* 0x0022e400080011ff */
[----:B---3--:R-:W-:Y:S05]  /*ce10*/  @!P0 NANOSLEEP.SYNCS 0x989680 ;  /* 0x009896800000895d */ /* 0x008fea0003900000 */
[----:B------:R-:W3:Y:S02]  /*ce20*/  @!P0 SYNCS.PHASECHK.TRANS64 P0, [R0+URZ+0x68], R3 ;  /* 0x00006803000085a7 */ /* 0x000ee400080010ff */
[----:B---3--:R-:W-:Y:S05]  /*ce30*/  @!P0 BRA `(.L_x_188) ;  /* 0xfffffffc00f08947 */ /* 0x008fea000383ffff */
[----:B------:R-:W-:Y:S05]  /*ce40*/  BRA `(.L_x_189) ;  /* 0xffffff8c00a47947 */ /* 0x000fea000383ffff */
.L_x_100:
[----:B-1----:R-:W-:-:S07]  /*ce50*/  MOV R0, UR21 ;  /* 0x0000001500007c02 */ /* 0x002fce0008000f00 */
.L_x_190:
[----:B-1----:R1:W3:Y:S02]  /*ce60*/  SYNCS.PHASECHK.TRANS64.TRYWAIT P0, [R0+URZ+0x70], R3 ;  /* 0x00007003000075a7 */ /* 0x0022e400080011ff */
[----:B---3--:R-:W-:Y:S05]  /*ce70*/  @!P0 NANOSLEEP.SYNCS 0x989680 ;  /* 0x009896800000895d */ /* 0x008fea0003900000 */
[----:B------:R-:W3:Y:S02]  /*ce80*/  @!P0 SYNCS.PHASECHK.TRANS64 P0, [R0+URZ+0x70], R3 ;  /* 0x00007003000085a7 */ /* 0x000ee400080010ff */
[----:B---3--:R-:W-:Y:S05]  /*ce90*/  @!P0 BRA `(.L_x_190) ;  /* 0xfffffffc00f08947 */ /* 0x008fea000383ffff */
[----:B------:R-:W-:Y:S05]  /*cea0*/  BRA `(.L_x_191) ;  /* 0xffffff8c00947947 */ /* 0x000fea000383ffff */
.L_x_102:
[----:B--2---:R2:W3:Y:S02]  /*ceb0*/  SYNCS.PHASECHK.TRANS64.TRYWAIT P0, [R8+URZ+0x90], R3 ;  /* 0x00009003080075a7 */ /* 0x0044e400080011ff */
[----:B---3--:R-:W-:Y:S05]  /*cec0*/  @!P0 NANOSLEEP.SYNCS 0x989680 ;  /* 0x009896800000895d */ /* 0x008fea0003900000 */
[----:B------:R-:W3:Y:S02]  /*ced0*/  @!P0 SYNCS.PHASECHK.TRANS64 P0, [R8+URZ+0x90], R3 ;  /* 0x00009003080085a7 */ /* 0x000ee400080010ff */
[----:B---3--:R-:W-:Y:S05]  /*cee0*/  @!P0 BRA `(.L_x_102) ;  /* 0xfffffffc00f08947 */ /* 0x008fea000383ffff */
[----:B------:R-:W-:Y:S05]  /*cef0*/  BRA `(.L_x_192) ;  /* 0xffffff9000707947 */ /* 0x000fea000383ffff */
.L_x_113:
[----:B-1----:R-:W-:Y:S04]  /*cf00*/  MOV R3, UR46 ;  /* 0x0000002e00037c02 */ /* 0x002fe80008000f00 */
[----:B------:R1:W2:Y:S03]  /*cf10*/  SYNCS.PHASECHK.TRANS64.TRYWAIT P0, [R3+URZ+0x40], R4 ;  /* 0x00004004030075a7 */ /* 0x0002a600080011ff */
[----:B--2---:R-:W-:Y:S05]  /*cf20*/  @!P0 NANOSLEEP.SYNCS 0x989680 ;  /* 0x009896800000895d */ /* 0x004fea0003900000 */
[----:B------:R-:W2:Y:S02]  /*cf30*/  @!P0 SYNCS.PHASECHK.TRANS64 P0, [R3+URZ+0x40], R4 ;  /* 0x00004004030085a7 */ /* 0x000ea400080010ff */
[----:B--2---:R-:W-:Y:S05]  /*cf40*/  @!P0 BRA `(.L_x_113) ;  /* 0xfffffffc00ec8947 */ /* 0x004fea000383ffff */
[----:B------:R-:W-:Y:S05]  /*cf50*/  BRA `(.L_x_112) ;  /* 0xffffffa000607947 */ /* 0x000fea000383ffff */
.L_x_115:
[----:B-1----:R-:W-:Y:S04]  /*cf60*/  MOV R3, UR46 ;  /* 0x0000002e00037c02 */ /* 0x002fe80008000f00 */
[----:B------:R1:W4:Y:S03]  /*cf70*/  SYNCS.PHASECHK.TRANS64.TRYWAIT P1, [R3+URZ+0xb0], R0 ;  /* 0x0000b000030075a7 */ /* 0x00032600080211ff */
[----:B----4-:R-:W-:Y:S05]  /*cf80*/  @!P1 NANOSLEEP.SYNCS 0x989680 ;  /* 0x009896800000995d */ /* 0x010fea0003900000 */
[----:B------:R-:W4:Y:S02]  /*cf90*/  @!P1 SYNCS.PHASECHK.TRANS64 P1, [R3+URZ+0xb0], R0 ;  /* 0x0000b000030095a7 */ /* 0x000f2400080210ff */
[----:B----4-:R-:W-:Y:S05]  /*cfa0*/  @!P1 BRA `(.L_x_115) ;  /* 0xfffffffc00ec9947 */ /* 0x010fea000383ffff */
[----:B------:R-:W-:Y:S05]  /*cfb0*/  BRA `(.L_x_114) ;  /* 0xffffffa000987947 */ /* 0x000fea000383ffff */
.L_x_124:
[----:B---3--:R3:W4:Y:S02]  /*cfc0*/  SYNCS.PHASECHK.TRANS64.TRYWAIT P0, [R3+URZ+0x40], R0 ;  /* 0x00004000030075a7 */ /* 0x00872400080011ff */
[----:B----4-:R-:W-:Y:S05]  /*cfd0*/  @!P0 NANOSLEEP.SYNCS 0x989680 ;  /* 0x009896800000895d */ /* 0x010fea0003900000 */
[----:B------:R-:W4:Y:S02]  /*cfe0*/  @!P0 SYNCS.PHASECHK.TRANS64 P0, [R3+URZ+0x40], R0 ;  /* 0x00004000030085a7 */ /* 0x000f2400080010ff */
[----:B----4-:R-:W-:Y:S05]  /*cff0*/  @!P0 BRA `(.L_x_124) ;  /* 0xfffffffc00f08947 */ /* 0x010fea000383ffff */
[----:B------:R-:W-:Y:S05]  /*d000*/  BRA `(.L_x_123) ;  /* 0xffffffb400647947 */ /* 0x000fea000383ffff */
.L_x_132:
[----:B-1----:R1:W4:Y:S02]  /*d010*/  SYNCS.PHASECHK.TRANS64.TRYWAIT P0, [R95+URZ+0x40], R6 ;  /* 0x000040065f0075a7 */ /* 0x00232400080011ff */
[----:B----4-:R-:W-:Y:S05]  /*d020*/  @!P0 NANOSLEEP.SYNCS 0x989680 ;  /* 0x009896800000895d */ /* 0x010fea0003900000 */
[----:B------:R-:W4:Y:S02]  /*d030*/  @!P0 SYNCS.PHASECHK.TRANS64 P0, [R95+URZ+0x40], R6 ;  /* 0x000040065f0085a7 */ /* 0x000f2400080010ff */
[----:B----4-:R-:W-:Y:S05]  /*d040*/  @!P0 BRA `(.L_x_132) ;  /* 0xfffffffc00f08947 */ /* 0x010fea000383ffff */
[----:B------:R-:W-:Y:S05]  /*d050*/  BRA `(.L_x_131) ;  /* 0xffffffc800687947 */ /* 0x000fea000383ffff */
.L_x_140:
[----:B-1----:R1:W2:Y:S02]  /*d060*/  SYNCS.PHASECHK.TRANS64.TRYWAIT P0, [R16+URZ+0x40], R3 ;  /* 0x00004003100075a7 */ /* 0x0022a400080011ff */
[----:B--2---:R-:W-:Y:S05]  /*d070*/  @!P0 NANOSLEEP.SYNCS 0x989680 ;  /* 0x009896800000895d */ /* 0x004fea0003900000 */
[----:B------:R-:W2:Y:S02]  /*d080*/  @!P0 SYNCS.PHASECHK.TRANS64 P0, [R16+URZ+0x40], R3 ;  /* 0x00004003100085a7 */ /* 0x000ea400080010ff */
[----:B--2---:R-:W-:Y:S05]  /*d090*/  @!P0 BRA `(.L_x_140) ;  /* 0xfffffffc00f08947 */ /* 0x004fea000383ffff */
[----:B------:R-:W-:Y:S05]  /*d0a0*/  BRA `(.L_x_139) ;  /* 0xffffffdc00647947 */ /* 0x000fea000383ffff */
        .weak           $__internal_0_$__cuda_sm10x_tcgen05_guardrail_trap_col_being_dealloced_not_returned_by_alloc
        .type           $__internal_0_$__cuda_sm10x_tcgen05_guardrail_trap_col_being_dealloced_not_returned_by_alloc,@function
        .size           $__internal_0_$__cuda_sm10x_tcgen05_guardrail_trap_col_being_dealloced_not_returned_by_alloc,($__internal_1_$__cuda_sm10x_tcgen05_guardrail_trap_phase_invalid_during_alloc - $__internal_0_$__cuda_sm10x_tcgen05_guardrail_trap_col_being_dealloced_not_returned_by_alloc)
$__internal_0_$__cuda_sm10x_tcgen05_guardrail_trap_col_being_dealloced_not_returned_by_alloc:
[----:B------:R-:W-:Y:S05]  /*d0b0*/  BPT.TRAP 0x1 ;  /* 0x000000040000795c */ /* 0x000fea0000300000 */
[----:B------:R-:W-:-:S04]  /*d0c0*/  HFMA2 R3, -RZ, RZ, 0, 0 ;  /* 0x00000000ff037431 */ /* 0x000fc800000001ff */
[----:B------:R-:W-:Y:S05]  /*d0d0*/  RET.REL.NODEC R2 `(_ZN7cutlass13device_kernelINS_4gemm6kernel13GemmUniversalIN4cute5tupleIJiiiiEEENS1_10collective13CollectiveMmaINS1_46MainloopSm100TmaUmmaWarpSpecializedBlockScaledILi4ELi2ELi1ENS5_IJNS4_1CILi2EEENSA_ILi1EEESC_EEEEENS5_IJNSA_ILi256EEESF_NSA_ILi128EEEEEENS5_IJNS_12float_e5m2_tENS_13float_ue8m0_tEEEENS5_IJNS5_IJlSC_lEEENS4_6LayoutINS5_IJNS5_IJNS5_IJNSA_ILi32EEENSA_ILi4EEEEEEiEEESQ_NS5_IJSC_iEEEEEENS5_IJNS5_IJNS5_IJNSA_ILi16EEESO_EEEiEEENS5_IJNS5_IJNSA_ILi0EEESC_EEENSA_ILi512EEEEEENS5_IJSW_iEEEEEEEEEEESK_S13_NS4_8TiledMMAINS4_8MMA_AtomIJNS4_27SM100_MMA_MXF8F6F4_2x1SM_SSISI_SI_fSJ_Li256ELi256ELNS4_4UMMA5MajorE0ELS18_0ELNS17_7ScaleInE0ELS19_0EEEEEENSM_INS5_IJSC_SC_SC_EEENS5_IJSW_SW_SW_EEEEENS5_IJNS4_10UnderscoreES1F_S1F_EEEEENS5_IJNS4_18SM100_TMA_2SM_LOADES1I_EEENS5_IJNS4_14ComposedLayoutINS4_7SwizzleILi3ELi4ELi3EEENS4_18smem_ptr_flag_bitsILi8EEENSM_INS5_IJNSA_ILi8EEESG_EEENS5_IJSG_SC_EEEEEEENSM_INS5_IJNS5_IJNS5_IJSP_SC_EEENS5_IJSN_SC_EEEEEESC_NS5_IJSO_SC_EEEEEENS5_IJNS5_IJNS5_IJSU_SY_EEESX_EEESW_NS5_IJSC_SY_EEEEEEEEEEEvNS4_8identityENS5_IJS1I_NS4_28SM100_TMA_2SM_LOAD_MULTICASTEEEENS5_IJS1T_NSM_INS5_IJNS5_IJNS5_IJSP_SB_EEES1V_EEESC_S1X_EEENS5_IJS20_SW_NS5_IJSC_NSA_ILi1024EEEEEEEEEEEEEEvS25_EENS_8epilogue10collective18CollectiveEpilogueINS2H_23Sm100TmaWarpSpecializedILi4ELi2ELi64ELb1ELb0EEEJNS5_IJSG_SF_SG_EEENS5_IJNSM_ISG_SC_EENSM_INSA_ILi64EEESC_EEEEENS_10bfloat16_tESL_S2R_SL_NS2H_6fusion15FusionCallbacksIS2L_NS2S_17LinearCombinationIS2R_fS2R_fLNS_15FloatRoundStyleE2EEES2M_S2Q_JEEENS4_5SM1004TMEM4LOAD26SM100_TMEM_LOAD_32dp32b64xENS4_13SM90_TMA_LOADENS1K_IS1M_NS1N_ILi16EEENSM_INS5_IJS1P_S2O_EEENS5_IJS2O_SC_EEEEEEENS4_39AutoVectorizingCopyWithAssumedAlignmentILi128EEENS4_14SM90_TMA_STOREES37_S39_S39_EEEvvEEEEvNT_6ParamsE) ;  /* 0xffffff2c02c87950 */ /* 0x000fea0003c3ffff */
        .weak           $__internal_1_$__cuda_sm10x_tcgen05_guardrail_trap_phase_invalid_during_alloc
        .type           $__internal_1_$__cuda_sm10x_tcgen05_guardrail_trap_phase_invalid_during_alloc,@function
        .size           $__internal_1_$__cuda_sm10x_tcgen05_guardrail_trap_phase_invalid_during_alloc,($__internal_2_$__cuda_sm10x_tcgen05_guardrail_trap_unallocated_columns_being_dealloced - $__internal_1_$__cuda_sm10x_tcgen05_guardrail_trap_phase_invalid_during_alloc)
$__internal_1_$__cuda_sm10x_tcgen05_guardrail_trap_phase_invalid_during_alloc:
[----:B------:R-:W-:Y:S05]  /*d0e0*/  BPT.TRAP 0x1 ;  /* 0x000000040000795c */ /* 0x000fea0000300000 */
[----:B------:R-:W-:-:S04]  /*d0f0*/  MOV R5, 0x0 ;  /* 0x0000000000057802 */ /* 0x000fc80000000f00 */
[----:B------:R-:W-:Y:S05]  /*d100*/  RET.REL.NODEC R4 `(_ZN7cutlass13device_kernelINS_4gemm6kernel13GemmUniversalIN4cute5tupleIJiiiiEEENS1_10collective13CollectiveMmaINS1_46MainloopSm100TmaUmmaWarpSpecializedBlockScaledILi4ELi2ELi1ENS5_IJNS4_1CILi2EEENSA_ILi1EEESC_EEEEENS5_IJNSA_ILi256EEESF_NSA_ILi128EEEEEENS5_IJNS_12float_e5m2_tENS_13float_ue8m0_tEEEENS5_IJNS5_IJlSC_lEEENS4_6LayoutINS5_IJNS5_IJNS5_IJNSA_ILi32EEENSA_ILi4EEEEEEiEEESQ_NS5_IJSC_iEEEEEENS5_IJNS5_IJNS5_IJNSA_ILi16EEESO_EEEiEEENS5_IJNS5_IJNSA_ILi0EEESC_EEENSA_ILi512EEEEEENS5_IJSW_iEEEEEEEEEEESK_S13_NS4_8TiledMMAINS4_8MMA_AtomIJNS4_27SM100_MMA_MXF8F6F4_2x1SM_SSISI_SI_fSJ_Li256ELi256ELNS4_4UMMA5MajorE0ELS18_0ELNS17_7ScaleInE0ELS19_0EEEEEENSM_INS5_IJSC_SC_SC_EEENS5_IJSW_SW_SW_EEEEENS5_IJNS4_10UnderscoreES1F_S1F_EEEEENS5_IJNS4_18SM100_TMA_2SM_LOADES1I_EEENS5_IJNS4_14ComposedLayoutINS4_7SwizzleILi3ELi4ELi3EEENS4_18smem_ptr_flag_bitsILi8EEENSM_INS5_IJNSA_ILi8EEESG_EEENS5_IJSG_SC_EEEEEEENSM_INS5_IJNS5_IJNS5_IJSP_SC_EEENS5_IJSN_SC_EEEEEESC_NS5_IJSO_SC_EEEEEENS5_IJNS5_IJNS5_IJSU_SY_EEESX_EEESW_NS5_IJSC_SY_EEEEEEEEEEEvNS4_8identityENS5_IJS1I_NS4_28SM100_TMA_2SM_LOAD_MULTICASTEEEENS5_IJS1T_NSM_INS5_IJNS5_IJNS5_IJSP_SB_EEES1V_EEESC_S1X_EEENS5_IJS20_SW_NS5_IJSC_NSA_ILi1024EEEEEEEEEEEEEEvS25_EENS_8epilogue10collective18CollectiveEpilogueINS2H_23Sm100TmaWarpSpecializedILi4ELi2ELi64ELb1ELb0EEEJNS5_IJSG_SF_SG_EEENS5_IJNSM_ISG_SC_EENSM_INSA_ILi64EEESC_EEEEENS_10bfloat16_tESL_S2R_SL_NS2H_6fusion15FusionCallbacksIS2L_NS2S_17LinearCombinationIS2R_fS2R_fLNS_15FloatRoundStyleE2EEES2M_S2Q_JEEENS4_5SM1004TMEM4LOAD26SM100_TMEM_LOAD_32dp32b64xENS4_13SM90_TMA_LOADENS1K_IS1M_NS1N_ILi16EEENSM_INS5_IJS1P_S2O_EEENS5_IJS2O_SC_EEEEEEENS4_39AutoVectorizingCopyWithAssumedAlignmentILi128EEENS4_14SM90_TMA_STOREES37_S39_S39_EEEvvEEEEvNT_6ParamsE) ;  /* 0xffffff2c04bc7950 */ /* 0x000fea0003c3ffff */
        .weak           $__internal_2_$__cuda_sm10x_tcgen05_guardrail_trap_unallocated_columns_being_dealloced
        .type           $__internal_2_$__cuda_sm10x_tcgen05_guardrail_trap_unallocated_columns_being_dealloced,@function
        .size           $__internal_2_$__cuda_sm10x_tcgen05_guardrail_trap_unallocated_columns_being_dealloced,(.L_x_194 - $__internal_2_$__cuda_sm10x_tcgen05_guardrail_trap_unallocated_columns_being_dealloced)
$__internal_2_$__cuda_sm10x_tcgen05_guardrail_trap_unallocated_columns_being_dealloced:
[----:B------:R-:W-:Y:S05]  /*d110*/  BPT.TRAP 0x1 ;  /* 0x000000040000795c */ /* 0x000fea0000300000 */
[----:B------:R-:W-:-:S04]  /*d120*/  HFMA2 R3, -RZ, RZ, 0, 0 ;  /* 0x00000000ff037431 */ /* 0x000fc800000001ff */
[----:B------:R-:W-:Y:S05]  /*d130*/  RET.REL.NODEC R2 `(_ZN7cutlass13device_kernelINS_4gemm6kernel13GemmUniversalIN4cute5tupleIJiiiiEEENS1_10collective13CollectiveMmaINS1_46MainloopSm100TmaUmmaWarpSpecializedBlockScaledILi4ELi2ELi1ENS5_IJNS4_1CILi2EEENSA_ILi1EEESC_EEEEENS5_IJNSA_ILi256EEESF_NSA_ILi128EEEEEENS5_IJNS_12float_e5m2_tENS_13float_ue8m0_tEEEENS5_IJNS5_IJlSC_lEEENS4_6LayoutINS5_IJNS5_IJNS5_IJNSA_ILi32EEENSA_ILi4EEEEEEiEEESQ_NS5_IJSC_iEEEEEENS5_IJNS5_IJNS5_IJNSA_ILi16EEESO_EEEiEEENS5_IJNS5_IJNSA_ILi0EEESC_EEENSA_ILi512EEEEEENS5_IJSW_iEEEEEEEEEEESK_S13_NS4_8TiledMMAINS4_8MMA_AtomIJNS4_27SM100_MMA_MXF8F6F4_2x1SM_SSISI_SI_fSJ_Li256ELi256ELNS4_4UMMA5MajorE0ELS18_0ELNS17_7ScaleInE0ELS19_0EEEEEENSM_INS5_IJSC_SC_SC_EEENS5_IJSW_SW_SW_EEEEENS5_IJNS4_10UnderscoreES1F_S1F_EEEEENS5_IJNS4_18SM100_TMA_2SM_LOADES1I_EEENS5_IJNS4_14ComposedLayoutINS4_7SwizzleILi3ELi4ELi3EEENS4_18smem_ptr_flag_bitsILi8EEENSM_INS5_IJNSA_ILi8EEESG_EEENS5_IJSG_SC_EEEEEEENSM_INS5_IJNS5_IJNS5_IJSP_SC_EEENS5_IJSN_SC_EEEEEESC_NS5_IJSO_SC_EEEEEENS5_IJNS5_IJNS5_IJSU_SY_EEESX_EEESW_NS5_IJSC_SY_EEEEEEEEEEEvNS4_8identityENS5_IJS1I_NS4_28SM100_TMA_2SM_LOAD_MULTICASTEEEENS5_IJS1T_NSM_INS5_IJNS5_IJNS5_IJSP_SB_EEES1V_EEESC_S1X_EEENS5_IJS20_SW_NS5_IJSC_NSA_ILi1024EEEEEEEEEEEEEEvS25_EENS_8epilogue10collective18CollectiveEpilogueINS2H_23Sm100TmaWarpSpecializedILi4ELi2ELi64ELb1ELb0EEEJNS5_IJSG_SF_SG_EEENS5_IJNSM_ISG_SC_EENSM_INSA_ILi64EEESC_EEEEENS_10bfloat16_tESL_S2R_SL_NS2H_6fusion15FusionCallbacksIS2L_NS2S_17LinearCombinationIS2R_fS2R_fLNS_15FloatRoundStyleE2EEES2M_S2Q_JEEENS4_5SM1004TMEM4LOAD26SM100_TMEM_LOAD_32dp32b64xENS4_13SM90_TMA_LOADENS1K_IS1M_NS1N_ILi16EEENSM_INS5_IJS1P_S2O_EEENS5_IJS2O_SC_EEEEEEENS4_39AutoVectorizingCopyWithAssumedAlignmentILi128EEENS4_14SM90_TMA_STOREES37_S39_S39_EEEvvEEEEvNT_6ParamsE) ;  /* 0xffffff2c02b07950 */ /* 0x000fea0003c3ffff */
.L_x_193:
[----:B------:R-:W-:-:S00]  /*d140*/  BRA `(.L_x_193) ;  /* 0xfffffffc00fc7947 */ /* 0x000fc0000383ffff */
[----:B------:R-:W-:-:S00]  /*d150*/  NOP ;  /* 0x0000000000007918 */ /* 0x000fc00000000000 */
        /* <DEDUP_REMOVED lines=10> */
.L_x_194:


//--------------------- .nv.global.init           --------------------------
	.section	.nv.global.init,"aw",@progbits
.nv.global.init:
	.type		$str$27,@object
	.size		$str$27,($str$28 - $str$27)
$str$27:
        /*0000*/ 	.byte	0x28, 0x61, 0x64, 0x64, 0x72, 0x65, 0x73, 0x73, 0x20, 0x26, 0x20, 0x6d, 0x61, 0x73, 0x6b, 0x29
        /*0010*/ 	.byte	0x20, 0x3d, 0x3d, 0x20, 0x30, 0x00
	.type		$str$28,@object
	.size		$str$28,($str$26 - $str$28)
$str$28:
        /*0016*/ 	.byte	0x2f, 0x74, 0x6d, 0x70, 0x2f, 0x63, 0x75, 0x74, 0x6c, 0x61, 0x73, 0x73, 0x5f, 0x73, 0x77, 0x65
        /*0026*/ 	.byte	0x65, 0x70, 0x5f, 0x73, 0x72, 0x63, 0x2f, 0x69, 0x6e, 0x63, 0x6c, 0x75, 0x64, 0x65, 0x2f, 0x63
        /*0036*/ 	.byte	0x75, 0x74, 0x65, 0x2f, 0x70, 0x6f, 0x69, 0x6e, 0x74, 0x65, 0x72, 0x5f, 0x66, 0x6c, 0x61, 0x67
        /*0046*/ 	.byte	0x67, 0x65, 0x64, 0x2e, 0x68, 0x70, 0x70, 0x00
	.type		$str$26,@object
	.size		$str$26,($str$25 - $str$26)
$str$26:
        /*004e*/ 	.byte	0x2f, 0x74, 0x6d, 0x70, 0x2f, 0x63, 0x75, 0x74, 0x6c, 0x61, 0x73, 0x73, 0x5f, 0x73, 0x77, 0x65
        /*005e*/ 	.byte	0x65, 0x70, 0x5f, 0x73, 0x72, 0x63, 0x2f, 0x69, 0x6e, 0x63, 0x6c, 0x75, 0x64, 0x65, 0x2f, 0x63
        /*006e*/ 	.byte	0x75, 0x74, 0x65, 0x2f, 0x61, 0x74, 0x6f, 0x6d, 0x2f, 0x63, 0x6f, 0x70, 0x79, 0x5f, 0x74, 0x72
        /*007e*/ 	.byte	0x61, 0x69, 0x74, 0x73, 0x5f, 0x73, 0x6d, 0x31, 0x30, 0x30, 0x2e, 0x68, 0x70, 0x70, 0x00
	.type		$str$25,@object
	.size		$str$25,(__unnamed_1 - $str$25)
$str$25:
        /*008d*/ 	.byte	0x28, 0x28, 0x75, 0x69, 0x6e, 0x74, 0x33, 0x32, 0x5f, 0x74, 0x28, 0x74, 0x68, 0x72, 0x65, 0x61
        /*009d*/ 	.byte	0x64, 0x49, 0x64, 0x78, 0x2e, 0x78, 0x29, 0x20, 0x2f, 0x20, 0x33, 0x32, 0x29, 0x20, 0x25, 0x20
        /*00ad*/ 	.byte	0x34, 0x29, 0x20, 0x3d, 0x3d, 0x20, 0x28, 0x28, 0x28, 0x74, 0x6d, 0x65, 0x6d, 0x5f, 0x61, 0x64
        /*00bd*/ 	.byte	0x64, 0x72, 0x20, 0x3e, 0x3e, 0x20, 0x31, 0x36, 0x29, 0x20, 0x2f, 0x20, 0x33, 0x32, 0x29, 0x20
        /*00cd*/ 	.byte	0x25, 0x20, 0x34, 0x29, 0x00
	.type		__unnamed_1,@object
	.size		__unnamed_1,(__unnamed_2 - __unnamed_1)
__unnamed_1:
        /*00d2*/ 	.byte	0x61, 0x75, 0x74, 0x6f, 0x20, 0x63, 0x75, 0x74, 0x65, 0x3a, 0x3a, 0x61, 0x73, 0x5f, 0x70, 0x6f
        /* <DEDUP_REMOVED lines=24> */
        /*0262*/ 	.byte	0x38, 0x31, 0x39, 0x32, 0x3e, 0x3e, 0x3e, 0x3e, 0x5d, 0x00
	.type		__unnamed_2,@object
	.size		__unnamed_2,(.L_2 - __unnamed_2)
__unnamed_2:
        /* <DEDUP_REMOVED lines=43> */
        /*051c*/ 	.byte	0x74, 0x65, 0x3a, 0x3a, 0x43, 0x3c, 0x30, 0x3e, 0x3e, 0x3e, 0x3e, 0x5d, 0x00
.L_2:


//--------------------- .nv.shared._ZN7cutlass13device_kernelINS_4gemm6kernel13GemmUniversalIN4cute5tupleIJiiiiEEENS1_10collective13CollectiveMmaINS1_46MainloopSm100TmaUmmaWarpSpecializedBlockScaledILi4ELi2ELi1ENS5_IJNS4_1CILi2EEENSA_ILi1EEESC_EEEEENS5_IJNSA_ILi256EEESF_NSA_ILi128EEEEEENS5_IJNS_12float_e5m2_tENS_13float_ue8m0_tEEEENS5_IJNS5_IJlSC_lEEENS4_6LayoutINS5_IJNS5_IJNS5_IJNSA_ILi32EEENSA_ILi4EEEEEEiEEESQ_NS5_IJSC_iEEEEEENS5_IJNS5_IJNS5_IJNSA_ILi16EEESO_EEEiEEENS5_IJNS5_IJNSA_ILi0EEESC_EEENSA_ILi512EEEEEENS5_IJSW_iEEEEEEEEEEESK_S13_NS4_8TiledMMAINS4_8MMA_AtomIJNS4_27SM100_MMA_MXF8F6F4_2x1SM_SSISI_SI_fSJ_Li256ELi256ELNS4_4UMMA5MajorE0ELS18_0ELNS17_7ScaleInE0ELS19_0EEEEEENSM_INS5_IJSC_SC_SC_EEENS5_IJSW_SW_SW_EEEEENS5_IJNS4_10UnderscoreES1F_S1F_EEEEENS5_IJNS4_18SM100_TMA_2SM_LOADES1I_EEENS5_IJNS4_14ComposedLayoutINS4_7SwizzleILi3ELi4ELi3EEENS4_18smem_ptr_flag_bitsILi8EEENSM_INS5_IJNSA_ILi8EEESG_EEENS5_IJSG_SC_EEEEEEENSM_INS5_IJNS5_IJNS5_IJSP_SC_EEENS5_IJSN_SC_EEEEEESC_NS5_IJSO_SC_EEEEEENS5_IJNS5_IJNS5_IJSU_SY_EEESX_EEESW_NS5_IJSC_SY_EEEEEEEEEEEvNS4_8identityENS5_IJS1I_NS4_28SM100_TMA_2SM_LOAD_MULTICASTEEEENS5_IJS1T_NSM_INS5_IJNS5_IJNS5_IJSP_SB_EEES1V_EEESC_S1X_EEENS5_IJS20_SW_NS5_IJSC_NSA_ILi1024EEEEEEEEEEEEEEvS25_EENS_8epilogue10collective18CollectiveEpilogueINS2H_23Sm100TmaWarpSpecializedILi4ELi2ELi64ELb1ELb0EEEJNS5_IJSG_SF_SG_EEENS5_IJNSM_ISG_SC_EENSM_INSA_ILi64EEESC_EEEEENS_10bfloat16_tESL_S2R_SL_NS2H_6fusion15FusionCallbacksIS2L_NS2S_17LinearCombinationIS2R_fS2R_fLNS_15FloatRoundStyleE2EEES2M_S2Q_JEEENS4_5SM1004TMEM4LOAD26SM100_TMEM_LOAD_32dp32b64xENS4_13SM90_TMA_LOADENS1K_IS1M_NS1N_ILi16EEENSM_INS5_IJS1P_S2O_EEENS5_IJS2O_SC_EEEEEEENS4_39AutoVectorizingCopyWithAssumedAlignmentILi128EEENS4_14SM90_TMA_STOREES37_S39_S39_EEEvvEEEEvNT_6ParamsE --------------------------
	.section	.nv.shared._ZN7cutlass13device_kernelINS_4gemm6kernel13GemmUniversalIN4cute5tupleIJiiiiEEENS1_10collective13CollectiveMmaINS1_46MainloopSm100TmaUmmaWarpSpecializedBlockScaledILi4ELi2ELi1ENS5_IJNS4_1CILi2EEENSA_ILi1EEESC_EEEEENS5_IJNSA_ILi256EEESF_NSA_ILi128EEEEEENS5_IJNS_12float_e5m2_tENS_13float_ue8m0_tEEEENS5_IJNS5_IJlSC_lEEENS4_6LayoutINS5_IJNS5_IJNS5_IJNSA_ILi32EEENSA_ILi4EEEEEEiEEESQ_NS5_IJSC_iEEEEEENS5_IJNS5_IJNS5_IJNSA_ILi16EEESO_EEEiEEENS5_IJNS5_IJNSA_ILi0EEESC_EEENSA_ILi512EEEEEENS5_IJSW_iEEEEEEEEEEESK_S13_NS4_8TiledMMAINS4_8MMA_AtomIJNS4_27SM100_MMA_MXF8F6F4_2x1SM_SSISI_SI_fSJ_Li256ELi256ELNS4_4UMMA5MajorE0ELS18_0ELNS17_7ScaleInE0ELS19_0EEEEEENSM_INS5_IJSC_SC_SC_EEENS5_IJSW_SW_SW_EEEEENS5_IJNS4_10UnderscoreES1F_S1F_EEEEENS5_IJNS4_18SM100_TMA_2SM_LOADES1I_EEENS5_IJNS4_14ComposedLayoutINS4_7SwizzleILi3ELi4ELi3EEENS4_18smem_ptr_flag_bitsILi8EEENSM_INS5_IJNSA_ILi8EEESG_EEENS5_IJSG_SC_EEEEEEENSM_INS5_IJNS5_IJNS5_IJSP_SC_EEENS5_IJSN_SC_EEEEEESC_NS5_IJSO_SC_EEEEEENS5_IJNS5_IJNS5_IJSU_SY_EEESX_EEESW_NS5_IJSC_SY_EEEEEEEEEEEvNS4_8identityENS5_IJS1I_NS4_28SM100_TMA_2SM_LOAD_MULTICASTEEEENS5_IJS1T_NSM_INS5_IJNS5_IJNS5_IJSP_SB_EEES1V_EEESC_S1X_EEENS5_IJS20_SW_NS5_IJSC_NSA_ILi1024EEEEEEEEEEEEEEvS25_EENS_8epilogue10collective18CollectiveEpilogueINS2H_23Sm100TmaWarpSpecializedILi4ELi2ELi64ELb1ELb0EEEJNS5_IJSG_SF_SG_EEENS5_IJNSM_ISG_SC_EENSM_INSA_ILi64EEESC_EEEEENS_10bfloat16_tESL_S2R_SL_NS2H_6fusion15FusionCallbacksIS2L_NS2S_17LinearCombinationIS2R_fS2R_fLNS_15FloatRoundStyleE2EEES2M_S2Q_JEEENS4_5SM1004TMEM4LOAD26SM100_TMEM_LOAD_32dp32b64xENS4_13SM90_TMA_LOADENS1K_IS1M_NS1N_ILi16EEENSM_INS5_IJS1P_S2O_EEENS5_IJS2O_SC_EEEEEEENS4_39AutoVectorizingCopyWithAssumedAlignmentILi128EEENS4_14SM90_TMA_STOREES37_S39_S39_EEEvvEEEEvNT_6ParamsE,"aw",@nobits
	.sectionflags	@""
	.align	16
	.zero		1024


//--------------------- .nv.shared.reserved.0     --------------------------
	.section	.nv.shared.reserved.0,"aw",@nobits
	.weak		__nv_reservedSMEM_offset_0_alias
	.size		__nv_reservedSMEM_offset_0_alias, 0, 64
	.other		__nv_reservedSMEM_offset_0_alias,@"STO_CUDA_RESERVED_SHARED STV_DEFAULT"
__nv_reservedSMEM_offset_0_alias:
	.zero		0
.nv.shared.reserved.0:
	.zero		64
	.weak		__nv_reservedSMEM_tcgen05_partition
	.type		__nv_reservedSMEM_tcgen05_partition,@object
	.size		__nv_reservedSMEM_tcgen05_partition,(.L_0 - __nv_reservedSMEM_tcgen05_partition)
__nv_reservedSMEM_tcgen05_partition:
	.zero		32
.L_0:


//--------------------- .nv.global                --------------------------
	.section	.nv.global,"aw",@nobits
.nv.global:
	.type		_ZN40_INTERNAL_0fcfb130_4_k_cu_6cd92728_202054cute1_E,@object
	.size		_ZN40_INTERNAL_0fcfb130_4_k_cu_6cd92728_202054cute1_E,(_ZN40_INTERNAL_0fcfb130_4_k_cu_6cd92728_202054cuda3std3__45__cpo6cbeginE - _ZN40_INTERNAL_0fcfb130_4_k_cu_6cd92728_202054cute1_E)
_ZN40_INTERNAL_0fcfb130_4_k_cu_6cd92728_202054cute1_E:
	.zero		1
	.type		_ZN40_INTERNAL_0fcfb130_4_k_cu_6cd92728_202054cuda3std3__45__cpo6cbeginE,@object
	.size		_ZN40_INTERNAL_0fcfb130_4_k_cu_6cd92728_202054cuda3std3__45__cpo6cbeginE,(_ZN40_INTERNAL_0fcfb130_4_k_cu_6cd92728_202054cuda3std3__48in_placeE - _ZN40_INTERNAL_0fcfb130_4_k_cu_6cd92728_202054cuda3std3__45__cpo6cbeginE)
_ZN40_INTERNAL_0fcfb130_4_k_cu_6cd92728_202054cuda3std3__45__cpo6cbeginE:
	.zero		1
	.type		_ZN40_INTERNAL_0fcfb130_4_k_cu_6cd92728_202054cuda3std3__48in_placeE,@object
	.size		_ZN40_INTERNAL_0fcfb130_4_k_cu_6cd92728_202054cuda3std3__48in_placeE,(_ZN40_INTERNAL_0fcfb130_4_k_cu_6cd92728_202054cuda3std6ranges3__45__cpo9iter_moveE - _ZN40_INTERNAL_0fcfb130_4_k_cu_6cd92728_202054cuda3std3__48in_placeE)
_ZN40_INTERNAL_0fcfb130_4_k_cu_6cd92728_202054cuda3std3__48in_placeE:
	.zero		1
	.type		_ZN40_INTERNAL_0fcfb130_4_k_cu_6cd92728_202054cuda3std6ranges3__45__cpo9iter_moveE,@object
	.size		_ZN40_INTERNAL_0fcfb130_4_k_cu_6cd92728_202054cuda3std6ranges3__45__cpo9iter_moveE,(_ZN40_INTERNAL_0fcfb130_4_k_cu_6cd92728_202054cuda3std3__45__cpo5beginE - _ZN40_INTERNAL_0fcfb130_4_k_cu_6cd92728_202054cuda3std6ranges3__45__cpo9iter_moveE)
_ZN40_INTERNAL_0fcfb130_4_k_cu_6cd92728_202054cuda3std6ranges3__45__cpo9iter_moveE:
	.zero		1
	.type		_ZN40_INTERNAL_0fcfb130_4_k_cu_6cd92728_202054cuda3std3__45__cpo5beginE,@object
	.size		_ZN40_INTERNAL_0fcfb130_4_k_cu_6cd92728_202054cuda3std3__45__cpo5beginE,(_ZN40_INTERNAL_0fcfb130_4_k_cu_6cd92728_202054cuda3std3__442_GLOBAL__N__0fcfb130_4_k_cu_6cd92728_202056ignoreE - _ZN40_INTERNAL_0fcfb130_4_k_cu_6cd92728_202054cuda3std3__45__cpo5beginE)
_ZN40_INTERNAL_0fcfb130_4_k_cu_6cd92728_202054cuda3std3__45__cpo5beginE:
	.zero		1
	.type		_ZN40_INTERNAL_0fcfb130_4_k_cu_6cd92728_202054cuda3std3__442_GLOBAL__N__0fcfb130_4_k_cu_6cd92728_202056ignoreE,@object
	.size		_ZN40_INTERNAL_0fcfb130_4_k_cu_6cd92728_202054cuda3std3__442_GLOBAL__N__0fcfb130_4_k_cu_6cd92728_202056ignoreE,(_ZN40_INTERNAL_0fcfb130_4_k_cu_6cd92728_202054cute7productE - _ZN40_INTERNAL_0fcfb130_4_k_cu_6cd92728_202054cuda3std3__442_GLOBAL__N__0fcfb130_4_k_cu_6cd92728_202056ignoreE)
_ZN40_INTERNAL_0fcfb130_4_k_cu_6cd92728_202054cuda3std3__442_GLOBAL__N__0fcfb130_4_k_cu_6cd92728_202056ignoreE:
	.zero		1
	.type		_ZN40_INTERNAL_0fcfb130_4_k_cu_6cd92728_202054cute7productE,@object
	.size		_ZN40_INTERNAL_0fcfb130_4_k_cu_6cd92728_202054cute7productE,(_ZN40_INTERNAL_0fcfb130_4_k_cu_6cd92728_202054cuda3std3__45__cpo3endE - _ZN40_INTERNAL_0fcfb130_4_k_cu_6cd92728_202054cute7productE)
_ZN40_INTERNAL_0fcfb130_4_k_cu_6cd92728_202054cute7productE:
	.zero		1
	.type		_ZN40_INTERNAL_0fcfb130_4_k_cu_6cd92728_202054cuda3std3__45__cpo3endE,@object
	.size		_ZN40_INTERNAL_0fcfb130_4_k_cu_6cd92728_202054cuda3std3__45__cpo3endE,(_ZN40_INTERNAL_0fcfb130_4_k_cu_6cd92728_202054cuda3std3__419piecewise_constructE - _ZN40_INTERNAL_0fcfb130_4_k_cu_6cd92728_202054cuda3std3__45__cpo3endE)
_ZN40_INTERNAL_0fcfb130_4_k_cu_6cd92728_202054cuda3std3__45__cpo3endE:
	.zero		1
	.type		_ZN40_INTERNAL_0fcfb130_4_k_cu_6cd92728_202054cuda3std3__419piecewise_constructE,@object
	.size		_ZN40_INTERNAL_0fcfb130_4_k_cu_6cd92728_202054cuda3std3__419piecewise_constructE,(_ZN40_INTERNAL_0fcfb130_4_k_cu_6cd92728_202054cuda3std3__45__cpo4cendE - _ZN40_INTERNAL_0fcfb130_4_k_cu_6cd92728_202054cuda3std3__419piecewise_constructE)
_ZN40_INTERNAL_0fcfb130_4_k_cu_6cd92728_202054cuda3std3__419piecewise_constructE:
	.zero		1
	.type		_ZN40_INTERNAL_0fcfb130_4_k_cu_6cd92728_202054cuda3std3__45__cpo4cendE,@object
	.size		_ZN40_INTERNAL_0fcfb130_4_k_cu_6cd92728_202054cuda3std3__45__cpo4cendE,(_ZN40_INTERNAL_0fcfb130_4_k_cu_6cd92728_202054cuda3std6ranges3__45__cpo4swapE - _ZN40_INTERNAL_0fcfb130_4_k_cu_6cd92728_202054cuda3std3__45__cpo4cendE)
_ZN40_INTERNAL_0fcfb130_4_k_cu_6cd92728_202054cuda3std3__45__cpo4cendE:
	.zero		1
	.type		_ZN40_INTERNAL_0fcfb130_4_k_cu_6cd92728_202054cuda3std6ranges3__45__cpo4swapE,@object
	.size		_ZN40_INTERNAL_0fcfb130_4_k_cu_6cd92728_202054cuda3std6ranges3__45__cpo4swapE,(.L_10 - _ZN40_INTERNAL_0fcfb130_4_k_cu_6cd92728_202054cuda3std6ranges3__45__cpo4swapE)
_ZN40_INTERNAL_0fcfb130_4_k_cu_6cd92728_202054cuda3std6ranges3__45__cpo4swapE:
	.zero		1
.L_10:


//--------------------- .nv.constant0._ZN7cutlass13device_kernelINS_4gemm6kernel13GemmUniversalIN4cute5tupleIJiiiiEEENS1_10collective13CollectiveMmaINS1_46MainloopSm100TmaUmmaWarpSpecializedBlockScaledILi4ELi2ELi1ENS5_IJNS4_1CILi2EEENSA_ILi1EEESC_EEEEENS5_IJNSA_ILi256EEESF_NSA_ILi128EEEEEENS5_IJNS_12float_e5m2_tENS_13float_ue8m0_tEEEENS5_IJNS5_IJlSC_lEEENS4_6LayoutINS5_IJNS5_IJNS5_IJNSA_ILi32EEENSA_ILi4EEEEEEiEEESQ_NS5_IJSC_iEEEEEENS5_IJNS5_IJNS5_IJNSA_ILi16EEESO_EEEiEEENS5_IJNS5_IJNSA_ILi0EEESC_EEENSA_ILi512EEEEEENS5_IJSW_iEEEEEEEEEEESK_S13_NS4_8TiledMMAINS4_8MMA_AtomIJNS4_27SM100_MMA_MXF8F6F4_2x1SM_SSISI_SI_fSJ_Li256ELi256ELNS4_4UMMA5MajorE0ELS18_0ELNS17_7ScaleInE0ELS19_0EEEEEENSM_INS5_IJSC_SC_SC_EEENS5_IJSW_SW_SW_EEEEENS5_IJNS4_10UnderscoreES1F_S1F_EEEEENS5_IJNS4_18SM100_TMA_2SM_LOADES1I_EEENS5_IJNS4_14ComposedLayoutINS4_7SwizzleILi3ELi4ELi3EEENS4_18smem_ptr_flag_bitsILi8EEENSM_INS5_IJNSA_ILi8EEESG_EEENS5_IJSG_SC_EEEEEEENSM_INS5_IJNS5_IJNS5_IJSP_SC_EEENS5_IJSN_SC_EEEEEESC_NS5_IJSO_SC_EEEEEENS5_IJNS5_IJNS5_IJSU_SY_EEESX_EEESW_NS5_IJSC_SY_EEEEEEEEEEEvNS4_8identityENS5_IJS1I_NS4_28SM100_TMA_2SM_LOAD_MULTICASTEEEENS5_IJS1T_NSM_INS5_IJNS5_IJNS5_IJSP_SB_EEES1V_EEESC_S1X_EEENS5_IJS20_SW_NS5_IJSC_NSA_ILi1024EEEEEEEEEEEEEEvS25_EENS_8epilogue10collective18CollectiveEpilogueINS2H_23Sm100TmaWarpSpecializedILi4ELi2ELi64ELb1ELb0EEEJNS5_IJSG_SF_SG_EEENS5_IJNSM_ISG_SC_EENSM_INSA_ILi64EEESC_EEEEENS_10bfloat16_tESL_S2R_SL_NS2H_6fusion15FusionCallbacksIS2L_NS2S_17LinearCombinationIS2R_fS2R_fLNS_15FloatRoundStyleE2EEES2M_S2Q_JEEENS4_5SM1004TMEM4LOAD26SM100_TMEM_LOAD_32dp32b64xENS4_13SM90_TMA_LOADENS1K_IS1M_NS1N_ILi16EEENSM_INS5_IJS1P_S2O_EEENS5_IJS2O_SC_EEEEEEENS4_39AutoVectorizingCopyWithAssumedAlignmentILi128EEENS4_14SM90_TMA_STOREES37_S39_S39_EEEvvEEEEvNT_6ParamsE --------------------------
	.section	.nv.constant0._ZN7cutlass13device_kernelINS_4gemm6kernel13GemmUniversalIN4cute5tupleIJiiiiEEENS1_10collective13CollectiveMmaINS1_46MainloopSm100TmaUmmaWarpSpecializedBlockScaledILi4ELi2ELi1ENS5_IJNS4_1CILi2EEENSA_ILi1EEESC_EEEEENS5_IJNSA_ILi256EEESF_NSA_ILi128EEEEEENS5_IJNS_12float_e5m2_tENS_13float_ue8m0_tEEEENS5_IJNS5_IJlSC_lEEENS4_6LayoutINS5_IJNS5_IJNS5_IJNSA_ILi32EEENSA_ILi4EEEEEEiEEESQ_NS5_IJSC_iEEEEEENS5_IJNS5_IJNS5_IJNSA_ILi16EEESO_EEEiEEENS5_IJNS5_IJNSA_ILi0EEESC_EEENSA_ILi512EEEEEENS5_IJSW_iEEEEEEEEEEESK_S13_NS4_8TiledMMAINS4_8MMA_AtomIJNS4_27SM100_MMA_MXF8F6F4_2x1SM_SSISI_SI_fSJ_Li256ELi256ELNS4_4UMMA5MajorE0ELS18_0ELNS17_7ScaleInE0ELS19_0EEEEEENSM_INS5_IJSC_SC_SC_EEENS5_IJSW_SW_SW_EEEEENS5_IJNS4_10UnderscoreES1F_S1F_EEEEENS5_IJNS4_18SM100_TMA_2SM_LOADES1I_EEENS5_IJNS4_14ComposedLayoutINS4_7SwizzleILi3ELi4ELi3EEENS4_18smem_ptr_flag_bitsILi8EEENSM_INS5_IJNSA_ILi8EEESG_EEENS5_IJSG_SC_EEEEEEENSM_INS5_IJNS5_IJNS5_IJSP_SC_EEENS5_IJSN_SC_EEEEEESC_NS5_IJSO_SC_EEEEEENS5_IJNS5_IJNS5_IJSU_SY_EEESX_EEESW_NS5_IJSC_SY_EEEEEEEEEEEvNS4_8identityENS5_IJS1I_NS4_28SM100_TMA_2SM_LOAD_MULTICASTEEEENS5_IJS1T_NSM_INS5_IJNS5_IJNS5_IJSP_SB_EEES1V_EEESC_S1X_EEENS5_IJS20_SW_NS5_IJSC_NSA_ILi1024EEEEEEEEEEEEEEvS25_EENS_8epilogue10collective18CollectiveEpilogueINS2H_23Sm100TmaWarpSpecializedILi4ELi2ELi64ELb1ELb0EEEJNS5_IJSG_SF_SG_EEENS5_IJNSM_ISG_SC_EENSM_INSA_ILi64EEESC_EEEEENS_10bfloat16_tESL_S2R_SL_NS2H_6fusion15FusionCallbacksIS2L_NS2S_17LinearCombinationIS2R_fS2R_fLNS_15FloatRoundStyleE2EEES2M_S2Q_JEEENS4_5SM1004TMEM4LOAD26SM100_TMEM_LOAD_32dp32b64xENS4_13SM90_TMA_LOADENS1K_IS1M_NS1N_ILi16EEENSM_INS5_IJS1P_S2O_EEENS5_IJS2O_SC_EEEEEEENS4_39AutoVectorizingCopyWithAssumedAlignmentILi128EEENS4_14SM90_TMA_STOREES37_S39_S39_EEEvvEEEEvNT_6ParamsE,"a",@progbits
	.sectionflags	@""
	.align	4
.nv.constant0._ZN7cutlass13device_kernelINS_4gemm6kernel13GemmUniversalIN4cute5tupleIJiiiiEEENS1_10collective13CollectiveMmaINS1_46MainloopSm100TmaUmmaWarpSpecializedBlockScaledILi4ELi2ELi1ENS5_IJNS4_1CILi2EEENSA_ILi1EEESC_EEEEENS5_IJNSA_ILi256EEESF_NSA_ILi128EEEEEENS5_IJNS_12float_e5m2_tENS_13float_ue8m0_tEEEENS5_IJNS5_IJlSC_lEEENS4_6LayoutINS5_IJNS5_IJNS5_IJNSA_ILi32EEENSA_ILi4EEEEEEiEEESQ_NS5_IJSC_iEEEEEENS5_IJNS5_IJNS5_IJNSA_ILi16EEESO_EEEiEEENS5_IJNS5_IJNSA_ILi0EEESC_EEENSA_ILi512EEEEEENS5_IJSW_iEEEEEEEEEEESK_S13_NS4_8TiledMMAINS4_8MMA_AtomIJNS4_27SM100_MMA_MXF8F6F4_2x1SM_SSISI_SI_fSJ_Li256ELi256ELNS4_4UMMA5MajorE0ELS18_0ELNS17_7ScaleInE0ELS19_0EEEEEENSM_INS5_IJSC_SC_SC_EEENS5_IJSW_SW_SW_EEEEENS5_IJNS4_10UnderscoreES1F_S1F_EEEEENS5_IJNS4_18SM100_TMA_2SM_LOADES1I_EEENS5_IJNS4_14ComposedLayoutINS4_7SwizzleILi3ELi4ELi3EEENS4_18smem_ptr_flag_bitsILi8EEENSM_INS5_IJNSA_ILi8EEESG_EEENS5_IJSG_SC_EEEEEEENSM_INS5_IJNS5_IJNS5_IJSP_SC_EEENS5_IJSN_SC_EEEEEESC_NS5_IJSO_SC_EEEEEENS5_IJNS5_IJNS5_IJSU_SY_EEESX_EEESW_NS5_IJSC_SY_EEEEEEEEEEEvNS4_8identityENS5_IJS1I_NS4_28SM100_TMA_2SM_LOAD_MULTICASTEEEENS5_IJS1T_NSM_INS5_IJNS5_IJNS5_IJSP_SB_EEES1V_EEESC_S1X_EEENS5_IJS20_SW_NS5_IJSC_NSA_ILi1024EEEEEEEEEEEEEEvS25_EENS_8epilogue10collective18CollectiveEpilogueINS2H_23Sm100TmaWarpSpecializedILi4ELi2ELi64ELb1ELb0EEEJNS5_IJSG_SF_SG_EEENS5_IJNSM_ISG_SC_EENSM_INSA_ILi64EEESC_EEEEENS_10bfloat16_tESL_S2R_SL_NS2H_6fusion15FusionCallbacksIS2L_NS2S_17LinearCombinationIS2R_fS2R_fLNS_15FloatRoundStyleE2EEES2M_S2Q_JEEENS4_5SM1004TMEM4LOAD26SM100_TMEM_LOAD_32dp32b64xENS4_13SM90_TMA_LOADENS1K_IS1M_NS1N_ILi16EEENSM_INS5_IJS1P_S2O_EEENS5_IJS2O_SC_EEEEEEENS4_39AutoVectorizingCopyWithAssumedAlignmentILi128EEENS4_14SM90_TMA_STOREES37_S39_S39_EEEvvEEEEvNT_6ParamsE:
	.zero		3968


//--------------------- SYMBOLS --------------------------

	.type		.nv.reservedSmem.offset0,@object
	.size		.nv.reservedSmem.offset0,0x4
	.type		.nv.reservedSmem.cap,@object
	.size		.nv.reservedSmem.cap,0x4
	.type		__assertfail,@function
